def attn_fwd(
    Q,
    K,
    V,
    Out,
    Lse,
    sm_scale,
    stride_qz,
    stride_qh,
    stride_qm,
    stride_qk,
    stride_kz,
    stride_kh,
    stride_kn,
    stride_kk,
    stride_vz,
    stride_vh,
    stride_vn,
    stride_vk,
    stride_oz,
    stride_oh,
    stride_om,
    stride_ok,
    seqlen_q,
    seqlen_k,
    BLOCK_M: tl.constexpr,
    BLOCK_N: tl.constexpr,
    HEAD_DIM: tl.constexpr,
    CAUSAL: tl.constexpr,
):
    start_m = tl.program_id(0)
    off_hz = tl.program_id(1)
    q_off = off_hz * stride_qh
    k_off = off_hz * stride_kh
    v_off = off_hz * stride_vh
    offs_m = start_m * BLOCK_M + tl.arange(0, BLOCK_M)
    offs_d = tl.arange(0, HEAD_DIM)
    offs_n = tl.arange(0, BLOCK_N)
    q_ptrs = Q + q_off + offs_m[:, None] * stride_qm + offs_d[None, :] * stride_qk
    k_ptrs = K + k_off + offs_d[:, None] * stride_kk + offs_n[None, :] * stride_kn
    v_ptrs = V + v_off + offs_n[:, None] * stride_vn + offs_d[None, :] * stride_vk
    m_i = tl.full([BLOCK_M], float("-inf"), dtype=tl.float32)
    l_i = tl.zeros([BLOCK_M], dtype=tl.float32) + 1.0
    acc = tl.zeros([BLOCK_M, HEAD_DIM], dtype=tl.float32)
    q = tl.load(q_ptrs)
    acc, l_i, m_i = _attn_fwd_inner(
        acc,
        l_i,
        m_i,
        q,
        k_ptrs,
        v_ptrs,
        sm_scale,
        stride_kn,
        stride_vn,
        start_m,
        seqlen_k,
        BLOCK_M,
        BLOCK_N,
        HEAD_DIM,
        CAUSAL,
    )
    acc = acc / l_i[:, None]
    lse = m_i + tl.math.log2(l_i) / 1.4426950408889634
    o_ptrs = (
        Out
        + off_hz * stride_oh
        + offs_m[:, None] * stride_om
        + offs_d[None, :] * stride_ok
    )
    tl.store(o_ptrs, acc.to(Out.dtype.element_ty))
    tl.store(Lse + off_hz * seqlen_q + offs_m, lse)

# config = {"BLOCK_M": 128, "BLOCK_N": 128, "HEAD_DIM": 512, "arch": "sm_80", "causal": false, "dtype": "fp16", "num_stages": 4, "num_warps": 8}
# arch = sm_80


// ===== COMPILED SASS (sm_80) =====

	.target	sm_80

	.elftype	@"ET_EXEC"


//--------------------- .note.nv.tkinfo           --------------------------
	.section	.note.nv.tkinfo,"",@"SHT_NOTE"
	.sectionflags	@"SHF_NOTE_NV_TKINFO"
	.tkinfo
        /*0018*/ 	.word	0x00000002
        /*0030*/ 	.string	""
        /*0030*/ 	.string	"ptxas"
        /*0030*/ 	.string	"Cuda compilation tools, release 13.0, V13.0.88"
        /*0030*/ 	.string	"Build cuda_13.0.r13.0/compiler.36424714_0"
        /*0030*/ 	.string	"-v  -suppress-debug-info  -lineinfo  -arch sm_80 "



//--------------------- .note.nv.cuinfo           --------------------------
	.section	.note.nv.cuinfo,"",@"SHT_NOTE"
	.sectionflags	@"SHF_NOTE_NV_CUINFO"
        /*0018*/ 	.short	0x0002
        /*001a*/ 	.short	0x0050
        /*001c*/ 	.short	0x0082
	.zero		2


//--------------------- .nv.info                  --------------------------
	.section	.nv.info,"",@"SHT_CUDA_INFO"
	.align	4


	//----- nvinfo : EIATTR_REGCOUNT
	.align		4
        /*0000*/ 	.byte	0x04, 0x2f
        /*0002*/ 	.short	(.L_2 - .L_1)
	.align		4
.L_1:
        /*0004*/ 	.word	index@(attn_fwd)
        /*0008*/ 	.word	0x00000020


	//----- nvinfo : EIATTR_FRAME_SIZE
	.align		4
.L_2:
        /*000c*/ 	.byte	0x04, 0x11
        /*000e*/ 	.short	(.L_4 - .L_3)
	.align		4
.L_3:
        /*0010*/ 	.word	index@(attn_fwd)
        /*0014*/ 	.word	0x00005c70


	//----- nvinfo : EIATTR_MIN_STACK_SIZE
	.align		4
.L_4:
        /*0018*/ 	.byte	0x04, 0x12
        /*001a*/ 	.short	(.L_6 - .L_5)
	.align		4
.L_5:
        /*001c*/ 	.word	index@(attn_fwd)
        /*0020*/ 	.word	0x00005c70
.L_6:


//--------------------- .nv.info.attn_fwd         --------------------------
	.section	.nv.info.attn_fwd,"",@"SHT_CUDA_INFO"
	.sectionflags	@""
	.align	4


	//----- nvinfo : EIATTR_CUDA_API_VERSION
	.align		4
        /*0000*/ 	.byte	0x04, 0x37
        /*0002*/ 	.short	(.L_8 - .L_7)
.L_7:
        /*0004*/ 	.word	0x00000082


	//----- nvinfo : EIATTR_SW2861232_WAR
	.align		4
.L_8:
        /*0008*/ 	.byte	0x01, 0x35
	.zero		2


	//----- nvinfo : EIATTR_PARAM_CBANK
	.align		4
        /*000c*/ 	.byte	0x04, 0x0a
        /*000e*/ 	.short	(.L_10 - .L_9)
	.align		4
.L_9:
        /*0010*/ 	.word	index@(.nv.constant0.attn_fwd)
        /*0014*/ 	.short	0x0160
        /*0016*/ 	.short	0x0088


	//----- nvinfo : EIATTR_CBANK_PARAM_SIZE
	.align		4
.L_10:
        /*0018*/ 	.byte	0x03, 0x19
        /*001a*/ 	.short	0x0088


	//----- nvinfo : EIATTR_KPARAM_INFO
	.align		4
        /*001c*/ 	.byte	0x04, 0x17
        /*001e*/ 	.short	(.L_12 - .L_11)
.L_11:
        /*0020*/ 	.word	0x00000000
        /*0024*/ 	.short	0x0019
        /*0026*/ 	.short	0x0080
        /*0028*/ 	.byte	0x00, 0xf4, 0x21, 0x00


	//----- nvinfo : EIATTR_KPARAM_INFO
	.align		4
.L_12:
        /*002c*/ 	.byte	0x04, 0x17
        /*002e*/ 	.short	(.L_14 - .L_13)
.L_13:
        /*0030*/ 	.word	0x00000000
        /*0034*/ 	.short	0x0018
        /*0036*/ 	.short	0x0078
        /*0038*/ 	.byte	0x00, 0xf4, 0x21, 0x00


	//----- nvinfo : EIATTR_KPARAM_INFO
	.align		4
.L_14:
        /*003c*/ 	.byte	0x04, 0x17
        /*003e*/ 	.short	(.L_16 - .L_15)
.L_15:
        /*0040*/ 	.word	0x00000000
        /*0044*/ 	.short	0x0017
        /*0046*/ 	.short	0x0070
        /*0048*/ 	.byte	0x00, 0xf0, 0x11, 0x00


	//----- nvinfo : EIATTR_KPARAM_INFO
	.align		4
.L_16:
        /*004c*/ 	.byte	0x04, 0x17
        /*004e*/ 	.short	(.L_18 - .L_17)
.L_17:
        /*0050*/ 	.word	0x00000000
        /*0054*/ 	.short	0x0016
        /*0056*/ 	.short	0x006c
        /*0058*/ 	.byte	0x00, 0xf0, 0x11, 0x00


	//----- nvinfo : EIATTR_KPARAM_INFO
	.align		4
.L_18:
        /*005c*/ 	.byte	0x04, 0x17
        /*005e*/ 	.short	(.L_20 - .L_19)
.L_19:
        /*0060*/ 	.word	0x00000000
        /*0064*/ 	.short	0x0015
        /*0066*/ 	.short	0x0068
        /*0068*/ 	.byte	0x00, 0xf0, 0x11, 0x00


	//----- nvinfo : EIATTR_KPARAM_INFO
	.align		4
.L_20:
        /*006c*/ 	.byte	0x04, 0x17
        /*006e*/ 	.short	(.L_22 - .L_21)
.L_21:
        /*0070*/ 	.word	0x00000000
        /*0074*/ 	.short	0x0014
        /*0076*/ 	.short	0x0064
        /*0078*/ 	.byte	0x00, 0xf0, 0x11, 0x00


	//----- nvinfo : EIATTR_KPARAM_INFO
	.align		4
.L_22:
        /*007c*/ 	.byte	0x04, 0x17
        /*007e*/ 	.short	(.L_24 - .L_23)
.L_23:
        /*0080*/ 	.word	0x00000000
        /*0084*/ 	.short	0x0013
        /*0086*/ 	.short	0x0060
        /*0088*/ 	.byte	0x00, 0xf0, 0x11, 0x00


	//----- nvinfo : EIATTR_KPARAM_INFO
	.align		4
.L_24:
        /*008c*/ 	.byte	0x04, 0x17
        /*008e*/ 	.short	(.L_26 - .L_25)
.L_25:
        /*0090*/ 	.word	0x00000000
        /*0094*/ 	.short	0x0012
        /*0096*/ 	.short	0x005c
        /*0098*/ 	.byte	0x00, 0xf0, 0x11, 0x00


	//----- nvinfo : EIATTR_KPARAM_INFO
	.align		4
.L_26:
        /*009c*/ 	.byte	0x04, 0x17
        /*009e*/ 	.short	(.L_28 - .L_27)
.L_27:
        /*00a0*/ 	.word	0x00000000
        /*00a4*/ 	.short	0x0011
        /*00a6*/ 	.short	0x0058
        /*00a8*/ 	.byte	0x00, 0xf0, 0x11, 0x00


	//----- nvinfo : EIATTR_KPARAM_INFO
	.align		4
.L_28:
        /*00ac*/ 	.byte	0x04, 0x17
        /*00ae*/ 	.short	(.L_30 - .L_29)
.L_29:
        /*00b0*/ 	.word	0x00000000
        /*00b4*/ 	.short	0x0010
        /*00b6*/ 	.short	0x0054
        /*00b8*/ 	.byte	0x00, 0xf0, 0x11, 0x00


	//----- nvinfo : EIATTR_KPARAM_INFO
	.align		4
.L_30:
        /*00bc*/ 	.byte	0x04, 0x17
        /*00be*/ 	.short	(.L_32 - .L_31)
.L_31:
        /*00c0*/ 	.word	0x00000000
        /*00c4*/ 	.short	0x000f
        /*00c6*/ 	.short	0x0050
        /*00c8*/ 	.byte	0x00, 0xf0, 0x11, 0x00


	//----- nvinfo : EIATTR_KPARAM_INFO
	.align		4
.L_32:
        /*00cc*/ 	.byte	0x04, 0x17
        /*00ce*/ 	.short	(.L_34 - .L_33)
.L_33:
        /*00d0*/ 	.word	0x00000000
        /*00d4*/ 	.short	0x000e
        /*00d6*/ 	.short	0x004c
        /*00d8*/ 	.byte	0x00, 0xf0, 0x11, 0x00


	//----- nvinfo : EIATTR_KPARAM_INFO
	.align		4
.L_34:
        /*00dc*/ 	.byte	0x04, 0x17
        /*00de*/ 	.short	(.L_36 - .L_35)
.L_35:
        /*00e0*/ 	.word	0x00000000
        /*00e4*/ 	.short	0x000d
        /*00e6*/ 	.short	0x0048
        /*00e8*/ 	.byte	0x00, 0xf0, 0x11, 0x00


	//----- nvinfo : EIATTR_KPARAM_INFO
	.align		4
.L_36:
        /*00ec*/ 	.byte	0x04, 0x17
        /*00ee*/ 	.short	(.L_38 - .L_37)
.L_37:
        /*00f0*/ 	.word	0x00000000
        /*00f4*/ 	.short	0x000c
        /*00f6*/ 	.short	0x0044
        /*00f8*/ 	.byte	0x00, 0xf0, 0x11, 0x00


	//----- nvinfo : EIATTR_KPARAM_INFO
	.align		4
.L_38:
        /*00fc*/ 	.byte	0x04, 0x17
        /*00fe*/ 	.short	(.L_40 - .L_39)
.L_39:
        /*0100*/ 	.word	0x00000000
        /*0104*/ 	.short	0x000b
        /*0106*/ 	.short	0x0040
        /*0108*/ 	.byte	0x00, 0xf0, 0x11, 0x00


	//----- nvinfo : EIATTR_KPARAM_INFO
	.align		4
.L_40:
        /*010c*/ 	.byte	0x04, 0x17
        /*010e*/ 	.short	(.L_42 - .L_41)
.L_41:
        /*0110*/ 	.word	0x00000000
        /*0114*/ 	.short	0x000a
        /*0116*/ 	.short	0x003c
        /*0118*/ 	.byte	0x00, 0xf0, 0x11, 0x00


	//----- nvinfo : EIATTR_KPARAM_INFO
	.align		4
.L_42:
        /*011c*/ 	.byte	0x04, 0x17
        /*011e*/ 	.short	(.L_44 - .L_43)
.L_43:
        /*0120*/ 	.word	0x00000000
        /*0124*/ 	.short	0x0009
        /*0126*/ 	.short	0x0038
        /*0128*/ 	.byte	0x00, 0xf0, 0x11, 0x00


	//----- nvinfo : EIATTR_KPARAM_INFO
	.align		4
.L_44:
        /*012c*/ 	.byte	0x04, 0x17
        /*012e*/ 	.short	(.L_46 - .L_45)
.L_45:
        /*0130*/ 	.word	0x00000000
        /*0134*/ 	.short	0x0008
        /*0136*/ 	.short	0x0034
        /*0138*/ 	.byte	0x00, 0xf0, 0x11, 0x00


	//----- nvinfo : EIATTR_KPARAM_INFO
	.align		4
.L_46:
        /*013c*/ 	.byte	0x04, 0x17
        /*013e*/ 	.short	(.L_48 - .L_47)
.L_47:
        /*0140*/ 	.word	0x00000000
        /*0144*/ 	.short	0x0007
        /*0146*/ 	.short	0x0030
        /*0148*/ 	.byte	0x00, 0xf0, 0x11, 0x00


	//----- nvinfo : EIATTR_KPARAM_INFO
	.align		4
.L_48:
        /*014c*/ 	.byte	0x04, 0x17
        /*014e*/ 	.short	(.L_50 - .L_49)
.L_49:
        /*0150*/ 	.word	0x00000000
        /*0154*/ 	.short	0x0006
        /*0156*/ 	.short	0x002c
        /*0158*/ 	.byte	0x00, 0xf0, 0x11, 0x00


	//----- nvinfo : EIATTR_KPARAM_INFO
	.align		4
.L_50:
        /*015c*/ 	.byte	0x04, 0x17
        /*015e*/ 	.short	(.L_52 - .L_51)
.L_51:
        /*0160*/ 	.word	0x00000000
        /*0164*/ 	.short	0x0005
        /*0166*/ 	.short	0x0028
        /*0168*/ 	.byte	0x00, 0xf0, 0x11, 0x00


	//----- nvinfo : EIATTR_KPARAM_INFO
	.align		4
.L_52:
        /*016c*/ 	.byte	0x04, 0x17
        /*016e*/ 	.short	(.L_54 - .L_53)
.L_53:
        /*0170*/ 	.word	0x00000000
        /*0174*/ 	.short	0x0004
        /*0176*/ 	.short	0x0020
        /*0178*/ 	.byte	0x00, 0xf4, 0x21, 0x00


	//----- nvinfo : EIATTR_KPARAM_INFO
	.align		4
.L_54:
        /*017c*/ 	.byte	0x04, 0x17
        /*017e*/ 	.short	(.L_56 - .L_55)
.L_55:
        /*0180*/ 	.word	0x00000000
        /*0184*/ 	.short	0x0003
        /*0186*/ 	.short	0x0018
        /*0188*/ 	.byte	0x00, 0xf4, 0x21, 0x00


	//----- nvinfo : EIATTR_KPARAM_INFO
	.align		4
.L_56:
        /*018c*/ 	.byte	0x04, 0x17
        /*018e*/ 	.short	(.L_58 - .L_57)
.L_57:
        /*0190*/ 	.word	0x00000000
        /*0194*/ 	.short	0x0002
        /*0196*/ 	.short	0x0010
        /*0198*/ 	.byte	0x00, 0xf4, 0x21, 0x00


	//----- nvinfo : EIATTR_KPARAM_INFO
	.align		4
.L_58:
        /*019c*/ 	.byte	0x04, 0x17
        /*019e*/ 	.short	(.L_60 - .L_59)
.L_59:
        /*01a0*/ 	.word	0x00000000
        /*01a4*/ 	.short	0x0001
        /*01a6*/ 	.short	0x0008
        /*01a8*/ 	.byte	0x00, 0xf4, 0x21, 0x00


	//----- nvinfo : EIATTR_KPARAM_INFO
	.align		4
.L_60:
        /*01ac*/ 	.byte	0x04, 0x17
        /*01ae*/ 	.short	(.L_62 - .L_61)
.L_61:
        /*01b0*/ 	.word	0x00000000
        /*01b4*/ 	.short	0x0000
        /*01b6*/ 	.short	0x0000
        /*01b8*/ 	.byte	0x00, 0xf4, 0x21, 0x00


	//----- nvinfo : EIATTR_MAXREG_COUNT
	.align		4
.L_62:
        /*01bc*/ 	.byte	0x03, 0x1b
        /*01be*/ 	.short	0x00ff


	//----- nvinfo : EIATTR_NUM_BARRIERS
	.align		4
        /*01c0*/ 	.byte	0x02, 0x4c
        /*01c2*/ 	.byte	0x01
	.zero		1


	//----- nvinfo : EIATTR_ANNOTATIONS
	.align		4
        /*01c4*/ 	.byte	0x04, 0x55
        /*01c6*/ 	.short	(.L_64 - .L_63)


	//   ....[0]....
.L_63:
        /*01c8*/ 	.word	0x00000001
        /*01cc*/ 	.byte	0xe0, 0x00, 0x00, 0x00, 0x01, 0x00, 0x00, 0x00, 0x10, 0x01, 0x00, 0x00, 0x01, 0x00, 0x00, 0x00
        /* <DEDUP_REMOVED lines=1209> */
        /*4d6c*/ 	.byte	0x30, 0x4e, 0x01, 0x00


	//----- nvinfo : EIATTR_MERCURY_ISA_VERSION
	.align		4
.L_64:
        /*4d70*/ 	.byte	0x03, 0x5f
        /*4d72*/ 	.short	0x0000


	//----- nvinfo : EIATTR_COOP_GROUP_MASK_REGIDS
	.align		4
        /*4d74*/ 	.byte	0x04, 0x29
        /*4d76*/ 	.short	(.L_66 - .L_65)


	//   ....[0]....
.L_65:
        /*4d78*/ 	.word	0xffffffff


	//   ....[1]....
        /*4d7c*/ 	.word	0xffffffff


	//   ....[2]....
        /*4d80*/ 	.word	0xffffffff


	//   ....[3]....
        /*4d84*/ 	.word	0xffffffff


	//   ....[4]....
        /*4d88*/ 	.word	0xffffffff


	//   ....[5]....
        /*4d8c*/ 	.word	0xffffffff


	//   ....[6]....
        /*4d90*/ 	.word	0xffffffff


	//   ....[7]....
        /*4d94*/ 	.word	0xffffffff


	//   ....[8]....
        /*4d98*/ 	.word	0xffffffff


	//   ....[9]....
        /*4d9c*/ 	.word	0xffffffff


	//   ....[10]....
        /*4da0*/ 	.word	0xffffffff


	//   ....[11]....
        /*4da4*/ 	.word	0xffffffff


	//   ....[12]....
        /*4da8*/ 	.word	0xffffffff


	//   ....[13]....
        /*4dac*/ 	.word	0xffffffff


	//   ....[14]....
        /*4db0*/ 	.word	0xffffffff


	//   ....[15]....
        /*4db4*/ 	.word	0xffffffff


	//   ....[16]....
        /*4db8*/ 	.word	0xffffffff


	//   ....[17]....
        /*4dbc*/ 	.word	0xffffffff


	//   ....[18]....
        /*4dc0*/ 	.word	0xffffffff


	//   ....[19]....
        /*4dc4*/ 	.word	0xffffffff


	//   ....[20]....
        /*4dc8*/ 	.word	0xffffffff


	//   ....[21]....
        /*4dcc*/ 	.word	0xffffffff


	//   ....[22]....
        /*4dd0*/ 	.word	0xffffffff


	//   ....[23]....
        /*4dd4*/ 	.word	0xffffffff


	//   ....[24]....
        /*4dd8*/ 	.word	0xffffffff


	//   ....[25]....
        /*4ddc*/ 	.word	0xffffffff


	//   ....[26]....
        /*4de0*/ 	.word	0xffffffff


	//   ....[27]....
        /*4de4*/ 	.word	0xffffffff


	//   ....[28]....
        /*4de8*/ 	.word	0xffffffff


	//   ....[29]....
        /*4dec*/ 	.word	0xffffffff


	//   ....[30]....
        /*4df0*/ 	.word	0xffffffff


	//   ....[31]....
        /*4df4*/ 	.word	0xffffffff


	//   ....[32]....
        /*4df8*/ 	.word	0xffffffff


	//   ....[33]....
        /*4dfc*/ 	.word	0xffffffff


	//   ....[34]....
        /*4e00*/ 	.word	0xffffffff


	//   ....[35]....
        /*4e04*/ 	.word	0xffffffff


	//   ....[36]....
        /*4e08*/ 	.word	0xffffffff


	//   ....[37]....
        /*4e0c*/ 	.word	0xffffffff


	//   ....[38]....
        /*4e10*/ 	.word	0xffffffff


	//   ....[39]....
        /*4e14*/ 	.word	0xffffffff


	//   ....[40]....
        /*4e18*/ 	.word	0xffffffff


	//   ....[41]....
        /*4e1c*/ 	.word	0xffffffff


	//   ....[42]....
        /*4e20*/ 	.word	0xffffffff


	//   ....[43]....
        /*4e24*/ 	.word	0xffffffff


	//   ....[44]....
        /*4e28*/ 	.word	0xffffffff


	//   ....[45]....
        /*4e2c*/ 	.word	0xffffffff


	//   ....[46]....
        /*4e30*/ 	.word	0xffffffff


	//   ....[47]....
        /*4e34*/ 	.word	0xffffffff


	//   ....[48]....
        /*4e38*/ 	.word	0xffffffff


	//   ....[49]....
        /*4e3c*/ 	.word	0xffffffff


	//   ....[50]....
        /*4e40*/ 	.word	0xffffffff


	//   ....[51]....
        /*4e44*/ 	.word	0xffffffff


	//   ....[52]....
        /*4e48*/ 	.word	0xffffffff


	//   ....[53]....
        /*4e4c*/ 	.word	0xffffffff


	//   ....[54]....
        /*4e50*/ 	.word	0xffffffff


	//   ....[55]....
        /*4e54*/ 	.word	0xffffffff


	//   ....[56]....
        /*4e58*/ 	.word	0xffffffff


	//   ....[57]....
        /*4e5c*/ 	.word	0xffffffff


	//   ....[58]....
        /*4e60*/ 	.word	0xffffffff


	//   ....[59]....
        /*4e64*/ 	.word	0xffffffff


	//   ....[60]....
        /*4e68*/ 	.word	0xffffffff


	//   ....[61]....
        /*4e6c*/ 	.word	0xffffffff


	//   ....[62]....
        /*4e70*/ 	.word	0xffffffff


	//   ....[63]....
        /*4e74*/ 	.word	0xffffffff


	//   ....[64]....
        /*4e78*/ 	.word	0xffffffff


	//   ....[65]....
        /*4e7c*/ 	.word	0xffffffff


	//   ....[66]....
        /*4e80*/ 	.word	0xffffffff


	//   ....[67]....
        /*4e84*/ 	.word	0xffffffff


	//   ....[68]....
        /*4e88*/ 	.word	0xffffffff


	//   ....[69]....
        /*4e8c*/ 	.word	0xffffffff


	//   ....[70]....
        /*4e90*/ 	.word	0xffffffff


	//   ....[71]....
        /*4e94*/ 	.word	0xffffffff


	//   ....[72]....
        /*4e98*/ 	.word	0xffffffff


	//   ....[73]....
        /*4e9c*/ 	.word	0xffffffff


	//   ....[74]....
        /*4ea0*/ 	.word	0xffffffff


	//   ....[75]....
        /*4ea4*/ 	.word	0xffffffff


	//   ....[76]....
        /*4ea8*/ 	.word	0xffffffff


	//   ....[77]....
        /*4eac*/ 	.word	0xffffffff


	//   ....[78]....
        /*4eb0*/ 	.word	0xffffffff


	//   ....[79]....
        /*4eb4*/ 	.word	0xffffffff


	//   ....[80]....
        /*4eb8*/ 	.word	0xffffffff


	//   ....[81]....
        /*4ebc*/ 	.word	0xffffffff


	//   ....[82]....
        /*4ec0*/ 	.word	0xffffffff


	//   ....[83]....
        /*4ec4*/ 	.word	0xffffffff


	//   ....[84]....
        /*4ec8*/ 	.word	0xffffffff


	//   ....[85]....
        /*4ecc*/ 	.word	0xffffffff


	//   ....[86]....
        /*4ed0*/ 	.word	0xffffffff


	//   ....[87]....
        /*4ed4*/ 	.word	0xffffffff


	//----- nvinfo : EIATTR_COOP_GROUP_INSTR_OFFSETS
	.align		4
.L_66:
        /*4ed8*/ 	.byte	0x04, 0x28
        /*4eda*/ 	.short	(.L_68 - .L_67)


	//   ....[0]....
.L_67:
        /*4edc*/ 	.word	0x0003dc20


	//   ....[1]....
        /*4ee0*/ 	.word	0x0003dc30


	//   ....[2]....
        /*4ee4*/ 	.word	0x0003dce0


	//   ....[3]....
        /*4ee8*/ 	.word	0x0003dd20


	//   ....[4]....
        /*4eec*/ 	.word	0x0003dd40


	//   ....[5]....
        /*4ef0*/ 	.word	0x0003dd60


	//   ....[6]....
        /*4ef4*/ 	.word	0x0003dd70


	//   ....[7]....
        /*4ef8*/ 	.word	0x0003ddc0


	//   ....[8]....
        /*4efc*/ 	.word	0x0003ddd0


	//   ....[9]....
        /*4f00*/ 	.word	0x0003dde0


	//   ....[10]....
        /*4f04*/ 	.word	0x0003ddf0


	//   ....[11]....
        /*4f08*/ 	.word	0x0003de40


	//   ....[12]....
        /*4f0c*/ 	.word	0x0003def0


	//   ....[13]....
        /*4f10*/ 	.word	0x0003df00


	//   ....[14]....
        /*4f14*/ 	.word	0x0003df30


	//   ....[15]....
        /*4f18*/ 	.word	0x0003df40


	//   ....[16]....
        /*4f1c*/ 	.word	0x0003df70


	//   ....[17]....
        /*4f20*/ 	.word	0x0003e010


	//   ....[18]....
        /*4f24*/ 	.word	0x0003e050


	//   ....[19]....
        /*4f28*/ 	.word	0x0003e090


	//   ....[20]....
        /*4f2c*/ 	.word	0x0003e0e0


	//   ....[21]....
        /*4f30*/ 	.word	0x0003e130


	//   ....[22]....
        /*4f34*/ 	.word	0x0003e180


	//   ....[23]....
        /*4f38*/ 	.word	0x0003e1d0


	//   ....[24]....
        /*4f3c*/ 	.word	0x0003e250


	//   ....[25]....
        /*4f40*/ 	.word	0x0003e260


	//   ....[26]....
        /*4f44*/ 	.word	0x0003e270


	//   ....[27]....
        /*4f48*/ 	.word	0x0003e280


	//   ....[28]....
        /*4f4c*/ 	.word	0x0003e290


	//   ....[29]....
        /*4f50*/ 	.word	0x0003e2a0


	//   ....[30]....
        /*4f54*/ 	.word	0x0003e2b0


	//   ....[31]....
        /*4f58*/ 	.word	0x0003e3e0


	//   ....[32]....
        /*4f5c*/ 	.word	0x0003e700


	//   ....[33]....
        /*4f60*/ 	.word	0x0003e710


	//   ....[34]....
        /*4f64*/ 	.word	0x0003e720


	//   ....[35]....
        /*4f68*/ 	.word	0x0003e760


	//   ....[36]....
        /*4f6c*/ 	.word	0x0003e770


	//   ....[37]....
        /*4f70*/ 	.word	0x0003e780


	//   ....[38]....
        /*4f74*/ 	.word	0x0003e7a0


	//   ....[39]....
        /*4f78*/ 	.word	0x0003e7e0


	//   ....[40]....
        /*4f7c*/ 	.word	0x0003e7f0


	//   ....[41]....
        /*4f80*/ 	.word	0x0003e8d0


	//   ....[42]....
        /*4f84*/ 	.word	0x0003e8f0


	//   ....[43]....
        /*4f88*/ 	.word	0x0003e910


	//   ....[44]....
        /*4f8c*/ 	.word	0x000409d0


	//   ....[45]....
        /*4f90*/ 	.word	0x00040a10


	//   ....[46]....
        /*4f94*/ 	.word	0x00040a40


	//   ....[47]....
        /*4f98*/ 	.word	0x00040a60


	//   ....[48]....
        /*4f9c*/ 	.word	0x00040aa0


	//   ....[49]....
        /*4fa0*/ 	.word	0x00040ac0


	//   ....[50]....
        /*4fa4*/ 	.word	0x00040ad0


	//   ....[51]....
        /*4fa8*/ 	.word	0x00040ae0


	//   ....[52]....
        /*4fac*/ 	.word	0x00040af0


	//   ....[53]....
        /*4fb0*/ 	.word	0x00040b00


	//   ....[54]....
        /*4fb4*/ 	.word	0x00040b30


	//   ....[55]....
        /*4fb8*/ 	.word	0x00040ba0


	//   ....[56]....
        /*4fbc*/ 	.word	0x00040bd0


	//   ....[57]....
        /*4fc0*/ 	.word	0x00040bf0


	//   ....[58]....
        /*4fc4*/ 	.word	0x00040c90


	//   ....[59]....
        /*4fc8*/ 	.word	0x00040cc0


	//   ....[60]....
        /*4fcc*/ 	.word	0x00040ce0


	//   ....[61]....
        /*4fd0*/ 	.word	0x00040d10


	//   ....[62]....
        /*4fd4*/ 	.word	0x00040d20


	//   ....[63]....
        /*4fd8*/ 	.word	0x00040d30


	//   ....[64]....
        /*4fdc*/ 	.word	0x00040d40


	//   ....[65]....
        /*4fe0*/ 	.word	0x00040db0


	//   ....[66]....
        /*4fe4*/ 	.word	0x00040dc0


	//   ....[67]....
        /*4fe8*/ 	.word	0x00040e10


	//   ....[68]....
        /*4fec*/ 	.word	0x00040e20


	//   ....[69]....
        /*4ff0*/ 	.word	0x00040e30


	//   ....[70]....
        /*4ff4*/ 	.word	0x00040e40


	//   ....[71]....
        /*4ff8*/ 	.word	0x00040e50


	//   ....[72]....
        /*4ffc*/ 	.word	0x00040e60


	//   ....[73]....
        /*5000*/ 	.word	0x00040e70


	//   ....[74]....
        /*5004*/ 	.word	0x00040e80


	//   ....[75]....
        /*5008*/ 	.word	0x00040e90


	//   ....[76]....
        /*500c*/ 	.word	0x00041230


	//   ....[77]....
        /*5010*/ 	.word	0x00041240


	//   ....[78]....
        /*5014*/ 	.word	0x00041250


	//   ....[79]....
        /*5018*/ 	.word	0x000412b0


	//   ....[80]....
        /*501c*/ 	.word	0x000412c0


	//   ....[81]....
        /*5020*/ 	.word	0x000412d0


	//   ....[82]....
        /*5024*/ 	.word	0x00041310


	//   ....[83]....
        /*5028*/ 	.word	0x00041320


	//   ....[84]....
        /*502c*/ 	.word	0x00041330


	//   ....[85]....
        /*5030*/ 	.word	0x000416d0


	//   ....[86]....
        /*5034*/ 	.word	0x000416f0


	//   ....[87]....
        /*5038*/ 	.word	0x00041780


	//----- nvinfo : EIATTR_EXIT_INSTR_OFFSETS
	.align		4
.L_68:
        /*503c*/ 	.byte	0x04, 0x1c
        /*503e*/ 	.short	(.L_70 - .L_69)


	//   ....[0]....
.L_69:
        /*5040*/ 	.word	0x0007dcd0


	//   ....[1]....
        /*5044*/ 	.word	0x0007ddd0


	//----- nvinfo : EIATTR_REQNTID
	.align		4
.L_70:
        /*5048*/ 	.byte	0x04, 0x10
        /*504a*/ 	.short	(.L_72 - .L_71)
.L_71:
        /*504c*/ 	.word	0x00000100
        /*5050*/ 	.word	0x00000001
        /*5054*/ 	.word	0x00000001
.L_72:


//--------------------- .nv.callgraph             --------------------------
	.section	.nv.callgraph,"",@"SHT_CUDA_CALLGRAPH"
	.align	4
	.sectionentsize	8
	.align		4
        /*0000*/ 	.word	0x00000000
	.align		4
        /*0004*/ 	.word	0xffffffff
	.align		4
        /*0008*/ 	.word	0x00000000
	.align		4
        /*000c*/ 	.word	0xfffffffe
	.align		4
        /*0010*/ 	.word	0x00000000
	.align		4
        /*0014*/ 	.word	0xfffffffd
	.align		4
        /*0018*/ 	.word	0x00000000
	.align		4
        /*001c*/ 	.word	0xfffffffc


//--------------------- .nv.rel.action            --------------------------
	.section	.nv.rel.action,"",@"SHT_CUDA_RELOCINFO"
	.align	8
	.sectionentsize	8
        /*0000*/ 	.byte	0x73, 0x00, 0x00, 0x00, 0x00, 0x00, 0x00, 0x00, 0x00, 0x00, 0x00, 0x11, 0x25, 0x00, 0x05, 0x36


//--------------------- .nv.constant4             --------------------------
	.section	.nv.constant4,"a",@progbits
	.align	8
	.align		8
.nv.constant4:
        /*0000*/ 	.dword	_$_str


//--------------------- .nv.constant0.attn_fwd    --------------------------
	.section	.nv.constant0.attn_fwd,"a",@progbits
	.sectionflags	@""
	.align	4
.nv.constant0.attn_fwd:
	.zero		488


//--------------------- .text.attn_fwd            --------------------------
	.section	.text.attn_fwd,"ax",@progbits
	.sectioninfo	@"SHI_REGISTERS=32"
	.align	128
        .global         attn_fwd
        .type           attn_fwd,@function
        .size           attn_fwd,(.L_x_3 - attn_fwd)
        .other          attn_fwd,@"STO_CUDA_ENTRY STV_DEFAULT"
attn_fwd:
.text.attn_fwd:
[----:B------:R-:W-:-:S03]  /*0000*/  MOV R1, c[0x0][0x28] ;  /* 0x00000a0000017a02 */ /* 0x000fc60000000f00 */
[----:B------:R-:W0:Y:S01]  /*0010*/  S2R R12, SR_TID.X ;  /* 0x00000000000c7919 */ /* 0x000e220000002100 */
[----:B------:R-:W-:Y:S01]  /*0020*/  IADD3 R1, R1, -0x5c70, RZ ;  /* 0xffffa39001017810 */ /* 0x000fe20007ffe0ff */
[----:B------:R-:W-:Y:S02]  /*0030*/  ULDC.64 UR4, c[0x0][0x118] ;  /* 0x0000460000047ab9 */ /* 0x000fe40000000a00 */
[----:B------:R-:W1:Y:S01]  /*0040*/  S2R R10, SR_CTAID.Y ;  /* 0x00000000000a7919 */ /* 0x000e620000002600 */
[----:B0-----:R-:W-:-:S04]  /*0050*/  SHF.R.U32.HI R0, RZ, 0x7, R12 ;  /* 0x00000007ff007819 */ /* 0x001fc8000001160c */
[----:B------:R-:W-:Y:S01]  /*0060*/  SGXT.U32 R2, R0, 0x1 ;  /* 0x000000010002781a */ /* 0x000fe20000000000 */
[----:B------:R-:W-:Y:S02]  /*0070*/  IMAD.MOV.U32 R0, RZ, RZ, c[0x0][0x198] ;  /* 0x00006600ff007624 */ /* 0x000fe400078e00ff */
[----:B-1----:R-:W-:Y:S02]  /*0080*/  IMAD R10, R10, c[0x0][0x190], RZ ;  /* 0x000064000a0a7a24 */ /* 0x002fe400078e02ff */
[----:B------:R-:W-:-:S05]  /*0090*/  IMAD R11, R2, c[0x0][0x198], RZ ;  /* 0x00006600020b7a24 */ /* 0x000fca00078e02ff */
[----:B------:R-:W-:-:S05]  /*00a0*/  LEA R13, R0, R11, 0x1 ;  /* 0x0000000b000d7211 */ /* 0x000fca00078e08ff */
[----:B------:R-:W-:-:S05]  /*00b0*/  IMAD R15, R0, 0x2, R13 ;  /* 0x00000002000f7824 */ /* 0x000fca00078e020d */
[----:B------:R-:W-:-:S05]  /*00c0*/  LEA R23, R0, R15, 0x1 ;  /* 0x0000000f00177211 */ /* 0x000fca00078e08ff */
[C---:B------:R-:W-:Y:S01]  /*00d0*/  IMAD R27, R0.reuse, 0x2, R23 ;  /* 0x00000002001b7824 */ /* 0x040fe200078e0217 */
[----:B------:R0:W-:Y:S04]  /*00e0*/  STL [R1+0x1dc4], R23 ;  /* 0x001dc41701007387 */ /* 0x0001e80000100800 */
[----:B------:R-:W-:-:S05]  /*00f0*/  LEA R21, R0, R27, 0x1 ;  /* 0x0000001b00157211 */ /* 0x000fca00078e08ff */
[----:B------:R-:W-:Y:S01]  /*0100*/  IMAD R19, R0, 0x2, R21 ;  /* 0x0000000200137824 */ /* 0x000fe200078e0215 */
[----:B------:R1:W-:Y:S01]  /*0110*/  STL [R1+0x1dc0], R21 ;  /* 0x001dc01501007387 */ /* 0x0003e20000100800 */
[----:B0-----:R-:W-:-:S03]  /*0120*/  LOP3.LUT R23, R12, 0x7f, RZ, 0xc0, !PT ;  /* 0x0000007f0c177812 */ /* 0x001fc600078ec0ff */
[----:B------:R-:W0:Y:S01]  /*0130*/  S2R R0, SR_CTAID.X ;  /* 0x0000000000007919 */ /* 0x000e220000002500 */
[----:B-1----:R-:W-:-:S05]  /*0140*/  MOV R21, c[0x0][0x198] ;  /* 0x0000660000157a02 */ /* 0x002fca0000000f00 */
[----:B------:R-:W-:-:S05]  /*0150*/  IMAD R17, R21, 0x2, R19 ;  /* 0x0000000215117824 */ /* 0x000fca00078e0213 */
[----:B------:R-:W-:-:S05]  /*0160*/  LEA R16, R21, R17, 0x1 ;  /* 0x0000001115107211 */ /* 0x000fca00078e08ff */
[----:B------:R-:W-:Y:S01]  /*0170*/  IMAD R18, R21, 0x2, R16 ;  /* 0x0000000215127824 */ /* 0x000fe200078e0210 */
[----:B0-----:R-:W-:-:S04]  /*0180*/  LEA R0, R0, R23, 0x7 ;  /* 0x0000001700007211 */ /* 0x001fc800078e38ff */
[----:B------:R-:W-:Y:S01]  /*0190*/  LEA R20, R21, R18, 0x1 ;  /* 0x0000001215147211 */ /* 0x000fe200078e08ff */
[----:B------:R-:W-:-:S04]  /*01a0*/  IMAD R0, R0, c[0x0][0x194], RZ ;  /* 0x0000650000007a24 */ /* 0x000fc800078e02ff */
[C---:B------:R-:W-:Y:S02]  /*01b0*/  IMAD R24, R21.reuse, 0x2, R20 ;  /* 0x0000000215187824 */ /* 0x040fe400078e0214 */
[C---:B------:R-:W-:Y:S02]  /*01c0*/  IMAD.SHL.U32 R26, R0.reuse, 0x2, RZ ;  /* 0x00000002001a7824 */ /* 0x040fe400078e00ff */
[----:B------:R-:W-:Y:S01]  /*01d0*/  IMAD.HI R0, R0, 0x2, RZ ;  /* 0x0000000200007827 */ /* 0x000fe200078e02ff */
[----:B------:R-:W-:-:S05]  /*01e0*/  LEA R22, R21, R24, 0x1 ;  /* 0x0000001815167211 */ /* 0x000fca00078e08ff */
[----:B------:R-:W-:-:S05]  /*01f0*/  IMAD R2, R21, 0x2, R22 ;  /* 0x0000000215027824 */ /* 0x000fca00078e0216 */
        /* <DEDUP_REMOVED lines=9> */
[----:B------:R-:W-:-:S04]  /*0290*/  IMAD R14, R21, 0x2, R28 ;  /* 0x00000002150e7824 */ /* 0x000fc800078e021c */
[C---:B------:R-:W-:Y:S01]  /*02a0*/  IMAD R29, R21.reuse, 0x2, R14 ;  /* 0x00000002151d7824 */ /* 0x040fe200078e020e */
[----:B------:R0:W-:Y:S04]  /*02b0*/  STL [R1], R14 ;  /* 0x0000000e01007387 */ /* 0x0001e80000100800 */
[----:B------:R-:W-:-:S04]  /*02c0*/  LEA R23, R21, R29, 0x1 ;  /* 0x0000001d15177211 */ /* 0x000fc800078e08ff */
[----:B------:R-:W-:Y:S02]  /*02d0*/  LEA R23, R21, R23, 0x1 ;  /* 0x0000001715177211 */ /* 0x000fe400078e08ff */
[----:B0-----:R-:W-:Y:S01]  /*02e0*/  SHF.R.S32.HI R14, RZ, 0x7, R12 ;  /* 0x00000007ff0e7819 */ /* 0x001fe2000001140c */
[C---:B------:R-:W-:Y:S02]  /*02f0*/  IMAD.SHL.U32 R12, R10.reuse, 0x2, RZ ;  /* 0x000000020a0c7824 */ /* 0x040fe400078e00ff */
[----:B------:R-:W-:Y:S01]  /*0300*/  IMAD.HI R10, R10, 0x2, RZ ;  /* 0x000000020a0a7827 */ /* 0x000fe200078e02ff */
[----:B------:R0:W-:Y:S01]  /*0310*/  STL [R1+0x8], R23 ;  /* 0x0000081701007387 */ /* 0x0001e20000100800 */
[----:B------:R-:W-:Y:S02]  /*0320*/  SGXT R14, R14, 0x1 ;  /* 0x000000010e0e781a */ /* 0x000fe40000000200 */
[----:B------:R-:W-:Y:S02]  /*0330*/  IADD3 R26, P0, P1, R26, c[0x0][0x160], R12 ;  /* 0x000058001a1a7a10 */ /* 0x000fe4000791e00c */
[----:B------:R-:W1:Y:S02]  /*0340*/  S2R R12, SR_TID.X ;  /* 0x00000000000c7919 */ /* 0x000e640000002100 */
[----:B------:R-:W-:-:S02]  /*0350*/  IADD3.X R0, R0, c[0x0][0x164], R10, P0, P1 ;  /* 0x0000590000007a10 */ /* 0x000fc400007e240a */
[----:B------:R-:W-:Y:S02]  /*0360*/  LEA R10, P0, R11, R26, 0x1 ;  /* 0x0000001a0b0a7211 */ /* 0x000fe400078008ff */
[----:B0-----:R-:W-:Y:S02]  /*0370*/  LEA R23, R21, R23, 0x1 ;  /* 0x0000001715177211 */ /* 0x001fe400078e08ff */
[----:B------:R-:W-:-:S03]  /*0380*/  LEA.HI.X.SX32 R11, R11, R0, 0x1, P0 ;  /* 0x000000000b0b7211 */ /* 0x000fc600000f0eff */
[----:B------:R0:W-:Y:S04]  /*0390*/  STL [R1+0x24], R23 ;  /* 0x0000241701007387 */ /* 0x0001e80000100800 */
[----:B------:R2:W3:Y:S01]  /*03a0*/  LDG.E.U16 R10, [R10.64] ;  /* 0x000000040a0a7981 */ /* 0x0004e2000c1e1500 */
[----:B0-----:R-:W-:Y:S02]  /*03b0*/  LEA R23, R21, R23, 0x1 ;  /* 0x0000001715177211 */ /* 0x001fe400078e08ff */
[----:B-1----:R-:W-:-:S03]  /*03c0*/  LOP3.LUT R12, R12, 0x7f, RZ, 0xc0, !PT ;  /* 0x0000007f0c0c7812 */ /* 0x002fc600078ec0ff */
[----:B------:R0:W-:Y:S02]  /*03d0*/  STL [R1+0x20], R23 ;  /* 0x0000201701007387 */ /* 0x0001e40000100800 */
[----:B------:R-:W-:-:S05]  /*03e0*/  IMAD.SHL.U32 R12, R12, 0x2, RZ ;  /* 0x000000020c0c7824 */ /* 0x000fca00078e00ff */
[----:B------:R-:W-:Y:S01]  /*03f0*/  LOP3.LUT R12, R12, 0x110, R14, 0x78, !PT ;  /* 0x000001100c0c7812 */ /* 0x000fe200078e780e */
[----:B0-----:R-:W-:Y:S01]  /*0400*/  IMAD R23, R21, 0x2, R23 ;  /* 0x0000000215177824 */ /* 0x001fe200078e0217 */
[----:B--2---:R-:W-:-:S03]  /*0410*/  MOV R11, c[0x0][0x198] ;  /* 0x00006600000b7a02 */ /* 0x004fc60000000f00 */
[----:B------:R0:W-:Y:S01]  /*0420*/  STL [R1+0x328], R12 ;  /* 0x0003280c01007387 */ /* 0x0001e20000100800 */
[----:B------:R-:W-:-:S03]  /*0430*/  LEA R14, P0, R15, R26, 0x1 ;  /* 0x0000001a0f0e7211 */ /* 0x000fc600078008ff */
[----:B------:R1:W-:Y:S01]  /*0440*/  STL [R1+0x2c], R23 ;  /* 0x00002c1701007387 */ /* 0x0003e20000100800 */
[----:B0-----:R-:W-:Y:S02]  /*0450*/  LEA R12, P1, R13, R26, 0x1 ;  /* 0x0000001a0d0c7211 */ /* 0x001fe400078208ff */
[----:B-1----:R-:W-:Y:S02]  /*0460*/  LEA R23, R21, R23, 0x1 ;  /* 0x0000001715177211 */ /* 0x002fe400078e08ff */
[----:B------:R-:W-:-:S03]  /*0470*/  LEA.HI.X.SX32 R13, R13, R0, 0x1, P1 ;  /* 0x000000000d0d7211 */ /* 0x000fc600008f0eff */
[----:B------:R-:W-:Y:S01]  /*0480*/  IMAD R21, R21, 0x2, R23 ;  /* 0x0000000215157824 */ /* 0x000fe200078e0217 */
[----:B------:R0:W-:Y:S03]  /*0490*/  STL [R1+0x38], R23 ;  /* 0x0000381701007387 */ /* 0x0001e60000100800 */
[----:B------:R-:W-:Y:S01]  /*04a0*/  IMAD R11, R11, 0x2, R21 ;  /* 0x000000020b0b7824 */ /* 0x000fe200078e0215 */
[----:B0-----:R-:W2:Y:S04]  /*04b0*/  LDL.LU R23, [R1+0x1dc4] ;  /* 0x001dc40001177983 */ /* 0x001ea80000300800 */
[----:B------:R0:W-:Y:S04]  /*04c0*/  STL [R1+0x58], R21 ;  /* 0x0000581501007387 */ /* 0x0001e80000100800 */
[----:B0-----:R-:W4:Y:S04]  /*04d0*/  LDL.LU R21, [R1+0x1dc0] ;  /* 0x001dc00001157983 */ /* 0x001f280000300800 */
[----:B---3--:R0:W-:Y:S04]  /*04e0*/  STL [R1+0x120], R10 ;  /* 0x0001200a01007387 */ /* 0x0081e80000100800 */
[----:B0-----:R0:W3:Y:S01]  /*04f0*/  LDG.E.U16 R10, [R12.64] ;  /* 0x000000040c0a7981 */ /* 0x0010e2000c1e1500 */
[----:B------:R-:W-:-:S03]  /*0500*/  LEA.HI.X.SX32 R15, R15, R0, 0x1, P0 ;  /* 0x000000000f0f7211 */ /* 0x000fc600000f0eff */
[----:B------:R1:W-:Y:S04]  /*0510*/  STL [R1+0x48], R11 ;  /* 0x0000480b01007387 */ /* 0x0003e80000100800 */
[----:B------:R5:W2:Y:S01]  /*0520*/  LDG.E.U16 R14, [R14.64] ;  /* 0x000000040e0e7981 */ /* 0x000aa2000c1e1500 */
[----:B0-----:R-:W-:Y:S01]  /*0530*/  IMAD.MOV.U32 R13, RZ, RZ, c[0x0][0x198] ;  /* 0x00006600ff0d7624 */ /* 0x001fe200078e00ff */
[----:B------:R-:W-:-:S04]  /*0540*/  MOV R12, R11 ;  /* 0x0000000b000c7202 */ /* 0x000fc80000000f00 */
[----:B-1----:R-:W-:-:S05]  /*0550*/  LEA R11, R13, R12, 0x1 ;  /* 0x0000000c0d0b7211 */ /* 0x002fca00078e08ff */
[----:B------:R-:W-:Y:S01]  /*0560*/  IMAD.MOV.U32 R13, RZ, RZ, R11 ;  /* 0x000000ffff0d7224 */ /* 0x000fe200078e000b */
[----:B---3--:R2:W-:Y:S04]  /*0570*/  STL [R1+0x460], R10 ;  /* 0x0004600a01007387 */ /* 0x0085e80000100800 */
[----:B------:R0:W-:Y:S01]  /*0580*/  STL [R1+0x50], R11 ;  /* 0x0000500b01007387 */ /* 0x0001e20000100800 */
[----:B--2---:R-:W-:-:S04]  /*0590*/  LEA R10, P0, R23, R26, 0x1 ;  /* 0x0000001a170a7211 */ /* 0x004fc800078008ff */
[----:B0-----:R-:W-:-:S06]  /*05a0*/  LEA.HI.X.SX32 R11, R23, R0, 0x1, P0 ;  /* 0x00000000170b7211 */ /* 0x001fcc00000f0eff */
[----:B------:R0:W2:Y:S01]  /*05b0*/  LDG.E.U16 R11, [R10.64] ;  /* 0x000000040a0b7981 */ /* 0x0000a2000c1e1500 */
[----:B------:R-:W-:Y:S02]  /*05c0*/  MOV R23, c[0x0][0x198] ;  /* 0x0000660000177a02 */ /* 0x000fe40000000f00 */
[----:B------:R-:W-:-:S03]  /*05d0*/  LEA R12, P1, R27, R26, 0x1 ;  /* 0x0000001a1b0c7211 */ /* 0x000fc600078208ff */
[----:B-----5:R-:W-:Y:S01]  /*05e0*/  IMAD R15, R23, 0x2, R13 ;  /* 0x00000002170f7824 */ /* 0x020fe200078e020d */
[----:B------:R-:W-:-:S04]  /*05f0*/  LEA.HI.X.SX32 R13, R27, R0, 0x1, P1 ;  /* 0x000000001b0d7211 */ /* 0x000fc800008f0eff */
[----:B------:R-:W-:Y:S01]  /*0600*/  STL [R1+0x5c], R15 ;  /* 0x00005c0f01007387 */ /* 0x000fe20000100800 */
[----:B------:R-:W-:-:S03]  /*0610*/  MOV R27, R15 ;  /* 0x0000000f001b7202 */ /* 0x000fc60000000f00 */
[----:B------:R4:W-:Y:S02]  /*0620*/  STL [R1+0x45c], R14 ;  /* 0x00045c0e01007387 */ /* 0x0009e40000100800 */
[----:B------:R-:W-:Y:S01]  /*0630*/  IMAD R27, R23, 0x2, R27 ;  /* 0x00000002171b7824 */ /* 0x000fe200078e021b */
[----:B----4-:R-:W-:-:S04]  /*0640*/  LEA R14, P0, R21, R26, 0x1 ;  /* 0x0000001a150e7211 */ /* 0x010fc800078008ff */
[----:B------:R-:W-:Y:S02]  /*0650*/  LEA.HI.X.SX32 R15, R21, R0, 0x1, P0 ;  /* 0x00000000150f7211 */ /* 0x000fe400000f0eff */
[----:B0-----:R-:W-:Y:S02]  /*0660*/  LEA R10, P0, R19, R26, 0x1 ;  /* 0x0000001a130a7211 */ /* 0x001fe400078008ff */
[----:B------:R-:W-:Y:S01]  /*0670*/  LEA R23, R23, R27, 0x1 ;  /* 0x0000001b17177211 */ /* 0x000fe200078e08ff */
[----:B--2---:R0:W-:Y:S04]  /*0680*/  STL [R1+0x458], R11 ;  /* 0x0004580b01007387 */ /* 0x0041e80000100800 */
[----:B------:R1:W-:Y:S01]  /*0690*/  STL [R1+0xc4], R27 ;  /* 0x0000c41b01007387 */ /* 0x0003e20000100800 */
[----:B0-----:R-:W-:Y:S01]  /*06a0*/  LEA.HI.X.SX32 R11, R19, R0, 0x1, P0 ;  /* 0x00000000130b7211 */ /* 0x001fe200000f0eff */
[----:B------:R-:W-:-:S02]  /*06b0*/  IMAD.MOV.U32 R19, RZ, RZ, c[0x0][0x198] ;  /* 0x00006600ff137624 */ /* 0x000fc400078e00ff */
[----:B------:R0:W-:Y:S04]  /*06c0*/  STL [R1+0x40], R23 ;  /* 0x0000401701007387 */ /* 0x0001e80000100800 */
[----:B-1----:R1:W2:Y:S01]  /*06d0*/  LDG.E.U16 R27, [R12.64] ;  /* 0x000000040c1b7981 */ /* 0x0022a2000c1e1500 */
[----:B------:R-:W-:-:S03]  /*06e0*/  LEA R21, R19, R23, 0x1 ;  /* 0x0000001713157211 */ /* 0x000fc600078e08ff */
[----:B0-----:R0:W3:Y:S04]  /*06f0*/  LDG.E.U16 R23, [R14.64] ;  /* 0x000000040e177981 */ /* 0x0010e8000c1e1500 */
[----:B------:R4:W-:Y:S01]  /*0700*/  STL [R1+0x3c], R21 ;  /* 0x00003c1501007387 */ /* 0x0009e20000100800 */
[----:B-1----:R-:W-:Y:S01]  /*0710*/  LEA R12, P0, R17, R26, 0x1 ;  /* 0x0000001a110c7211 */ /* 0x002fe200078008ff */
[----:B----4-:R-:W-:-:S03]  /*0720*/  IMAD R21, R19, 0x2, R21 ;  /* 0x0000000213157824 */ /* 0x010fc600078e0215 */
[----:B------:R-:W-:Y:S02]  /*0730*/  LEA.HI.X.SX32 R13, R17, R0, 0x1, P0 ;  /* 0x00000000110d7211 */ /* 0x000fe400000f0eff */
[----:B------:R1:W-:Y:S01]  /*0740*/  STL [R1+0x54], R21 ;  /* 0x0000541501007387 */ /* 0x0003e20000100800 */
[C---:B0-----:R-:W-:Y:S02]  /*0750*/  LEA R14, P1, R16.reuse, R26, 0x1 ;  /* 0x0000001a100e7211 */ /* 0x041fe400078208ff */
[----:B-1----:R-:W-:Y:S02]  /*0760*/  LEA R21, R19, R21, 0x1 ;  /* 0x0000001513157211 */ /* 0x002fe400078e08ff */
[----:B------:R-:W-:-:S03]  /*0770*/  LEA.HI.X.SX32 R15, R16, R0, 0x1, P1 ;  /* 0x00000000100f7211 */ /* 0x000fc600008f0eff */
[----:B------:R-:W-:-:S05]  /*0780*/  IMAD R17, R19, 0x2, R21 ;  /* 0x0000000213117824 */ /* 0x000fca00078e0215 */
[----:B------:R-:W-:Y:S01]  /*0790*/  LEA R16, R19, R17, 0x1 ;  /* 0x0000001113107211 */ /* 0x000fe200078e08ff */
[----:B--2---:R0:W-:Y:S04]  /*07a0*/  STL [R1+0x11c], R27 ;  /* 0x00011c1b01007387 */ /* 0x0041e80000100800 */
[----:B------:R-:W-:Y:S04]  /*07b0*/  STL [R1+0xc0], R21 ;  /* 0x0000c01501007387 */ /* 0x000fe80000100800 */
[----:B---3--:R1:W-:Y:S04]  /*07c0*/  STL [R1+0x454], R23 ;  /* 0x0004541701007387 */ /* 0x0083e80000100800 */
[----:B0-----:R0:W2:Y:S04]  /*07d0*/  LDG.E.U16 R27, [R10.64] ;  /* 0x000000040a1b7981 */ /* 0x0010a8000c1e1500 */
[----:B-1----:R1:W3:Y:S01]  /*07e0*/  LDG.E.U16 R23, [R12.64] ;  /* 0x000000040c177981 */ /* 0x0022e2000c1e1500 */
[----:B0-----:R-:W-:-:S04]  /*07f0*/  LEA R10, P0, R18, R26, 0x1 ;  /* 0x0000001a120a7211 */ /* 0x001fc800078008ff */
[----:B------:R-:W-:Y:S02]  /*0800*/  LEA.HI.X.SX32 R11, R18, R0, 0x1, P0 ;  /* 0x00000000120b7211 */ /* 0x000fe400000f0eff */
[----:B------:R0:W4:Y:S04]  /*0810*/  LDG.E.U16 R18, [R14.64] ;  /* 0x000000040e127981 */ /* 0x000128000c1e1500 */
[----:B------:R5:W-:Y:S04]  /*0820*/  STL [R1+0x34], R17 ;  /* 0x0000341101007387 */ /* 0x000be80000100800 */
[----:B-----5:R5:W4:Y:S04]  /*0830*/  LDG.E.U16 R17, [R10.64] ;  /* 0x000000040a117981 */ /* 0x020b28000c1e1500 */
[----:B------:R0:W-:Y:S02]  /*0840*/  STL [R1+0x30], R16 ;  /* 0x0000301001007387 */ /* 0x0001e40000100800 */
[----:B0-----:R-:W-:-:S05]  /*0850*/  IMAD R16, R19, 0x2, R16 ;  /* 0x0000000213107824 */ /* 0x001fca00078e0210 */
[----:B------:R0:W-:Y:S01]  /*0860*/  STL [R1+0x4c], R16 ;  /* 0x00004c1001007387 */ /* 0x0001e20000100800 */
[----:B-1----:R-:W-:Y:S02]  /*0870*/  LEA R12, P0, R20, R26, 0x1 ;  /* 0x0000001a140c7211 */ /* 0x002fe400078008ff */
[----:B0-----:R-:W-:-:S05]  /*0880*/  LEA R16, R19, R16, 0x1 ;  /* 0x0000001013107211 */ /* 0x001fca00078e08ff */
[----:B------:R0:W-:Y:S01]  /*0890*/  STL [R1+0xbc], R16 ;  /* 0x0000bc1001007387 */ /* 0x0001e20000100800 */
[----:B------:R-:W-:Y:S02]  /*08a0*/  LEA.HI.X.SX32 R13, R20, R0, 0x1, P0 ;  /* 0x00000000140d7211 */ /* 0x000fe400000f0eff */
[-C--:B-----5:R-:W-:Y:S02]  /*08b0*/  LEA R10, P0, R24, R26.reuse, 0x1 ;  /* 0x0000001a180a7211 */ /* 0x0a0fe400078008ff */
[----:B------:R-:W-:Y:S01]  /*08c0*/  LEA R14, P1, R22, R26, 0x1 ;  /* 0x0000001a160e7211 */ /* 0x000fe200078208ff */
[----:B------:R1:W5:Y:S01]  /*08d0*/  LDG.E.U16 R21, [R12.64] ;  /* 0x000000040c157981 */ /* 0x000362000c1e1500 */
[----:B0-----:R-:W-:-:S05]  /*08e0*/  IMAD R16, R19, 0x2, R16 ;  /* 0x0000000213107824 */ /* 0x001fca00078e0210 */
[----:B------:R0:W-:Y:S01]  /*08f0*/  STL [R1+0x28], R16 ;  /* 0x0000281001007387 */ /* 0x0001e20000100800 */
[----:B------:R-:W-:Y:S02]  /*0900*/  LEA.HI.X.SX32 R11, R24, R0, 0x1, P0 ;  /* 0x00000000180b7211 */ /* 0x000fe400000f0eff */
[----:B0-----:R-:W-:-:S05]  /*0910*/  LEA R16, R19, R16, 0x1 ;  /* 0x0000001013107211 */ /* 0x001fca00078e08ff */
[----:B------:R0:W-:Y:S01]  /*0920*/  STL [R1+0x1c], R16 ;  /* 0x00001c1001007387 */ /* 0x0001e20000100800 */
[----:B------:R-:W-:Y:S02]  /*0930*/  LEA.HI.X.SX32 R15, R22, R0, 0x1, P1 ;  /* 0x00000000160f7211 */ /* 0x000fe400008f0eff */
[C---:B-1----:R-:W-:Y:S01]  /*0940*/  LEA R12, P0, R2.reuse, R26, 0x1 ;  /* 0x0000001a020c7211 */ /* 0x042fe200078008ff */
[----:B------:R1:W5:Y:S01]  /*0950*/  LDG.E.U16 R22, [R10.64] ;  /* 0x000000040a167981 */ /* 0x000362000c1e1500 */
[C---:B0-----:R-:W-:Y:S02]  /*0960*/  IMAD R16, R19.reuse, 0x2, R16 ;  /* 0x0000000213107824 */ /* 0x041fe400078e0210 */
[----:B------:R-:W-:Y:S01]  /*0970*/  LEA.HI.X.SX32 R13, R2, R0, 0x1, P0 ;  /* 0x00000000020d7211 */ /* 0x000fe200000f0eff */
[----:B------:R0:W5:Y:S02]  /*0980*/  LDG.E.U16 R20, [R14.64] ;  /* 0x000000040e147981 */ /* 0x000164000c1e1500 */
[----:B-1----:R-:W-:-:S02]  /*0990*/  LEA R10, R19, R16, 0x1 ;  /* 0x00000010130a7211 */ /* 0x002fc400078e08ff */
[----:B------:R-:W-:-:S04]  /*09a0*/  LEA R2, P0, R3, R26, 0x1 ;  /* 0x0000001a03027211 */ /* 0x000fc800078008ff */
[----:B------:R-:W-:Y:S01]  /*09b0*/  LEA.HI.X.SX32 R3, R3, R0, 0x1, P0 ;  /* 0x0000000003037211 */ /* 0x000fe200000f0eff */
[----:B0-----:R0:W5:Y:S04]  /*09c0*/  LDG.E.U16 R15, [R12.64] ;  /* 0x000000040c0f7981 */ /* 0x001168000c1e1500 */
[----:B--2---:R-:W-:Y:S04]  /*09d0*/  STL [R1+0x450], R27 ;  /* 0x0004501b01007387 */ /* 0x004fe80000100800 */
[----:B------:R1:W-:Y:S04]  /*09e0*/  STL [R1+0x44], R16 ;  /* 0x0000441001007387 */ /* 0x0003e80000100800 */
[----:B---3--:R-:W-:Y:S04]  /*09f0*/  STL [R1+0x44c], R23 ;  /* 0x00044c1701007387 */ /* 0x008fe80000100800 */
[----:B------:R2:W-:Y:S01]  /*0a00*/  STL [R1+0xb8], R10 ;  /* 0x0000b80a01007387 */ /* 0x0005e20000100800 */
[----:B-1----:R-:W-:-:S05]  /*0a10*/  IMAD R16, R19, 0x2, R10 ;  /* 0x0000000213107824 */ /* 0x002fca00078e020a */
[----:B------:R-:W-:Y:S01]  /*0a20*/  STL [R1+0x14], R16 ;  /* 0x0000141001007387 */ /* 0x000fe20000100800 */
[----:B--2---:R-:W-:-:S03]  /*0a30*/  LEA R10, P0, R4, R26, 0x1 ;  /* 0x0000001a040a7211 */ /* 0x004fc600078008ff */
[----:B----4-:R1:W-:Y:S01]  /*0a40*/  STL [R1+0x118], R18 ;  /* 0x0001181201007387 */ /* 0x0103e20000100800 */
[----:B------:R-:W-:-:S03]  /*0a50*/  LEA.HI.X.SX32 R11, R4, R0, 0x1, P0 ;  /* 0x00000000040b7211 */ /* 0x000fc600000f0eff */
[----:B-1----:R1:W2:Y:S04]  /*0a60*/  LDG.E.U16 R18, [R2.64] ;  /* 0x0000000402127981 */ /* 0x0022a8000c1e1500 */
[----:B------:R3:W-:Y:S04]  /*0a70*/  STL [R1+0x448], R17 ;  /* 0x0004481101007387 */ /* 0x0007e80000100800 */
[----:B---3--:R3:W4:Y:S01]  /*0a80*/  LDG.E.U16 R17, [R10.64] ;  /* 0x000000040a117981 */ /* 0x008722000c1e1500 */
[----:B------:R-:W-:-:S05]  /*0a90*/  LEA R14, R19, R16, 0x1 ;  /* 0x00000010130e7211 */ /* 0x000fca00078e08ff */
[----:B------:R-:W-:Y:S01]  /*0aa0*/  IMAD R4, R19, 0x2, R14 ;  /* 0x0000000213047824 */ /* 0x000fe200078e020e */
[----:B------:R3:W-:Y:S01]  /*0ab0*/  STL [R1+0x10], R14 ;  /* 0x0000100e01007387 */ /* 0x0007e20000100800 */
[CC--:B0-----:R-:W-:Y:S02]  /*0ac0*/  LEA R12, P1, R5.reuse, R26.reuse, 0x1 ;  /* 0x0000001a050c7211 */ /* 0x0c1fe400078208ff */
[C---:B-1----:R-:W-:Y:S02]  /*0ad0*/  LEA R2, P0, R6.reuse, R26, 0x1 ;  /* 0x0000001a06027211 */ /* 0x042fe400078008ff */
[----:B------:R-:W-:Y:S02]  /*0ae0*/  LEA.HI.X.SX32 R13, R5, R0, 0x1, P1 ;  /* 0x00000000050d7211 */ /* 0x000fe400008f0eff */
[----:B---3--:R-:W-:Y:S01]  /*0af0*/  LEA R14, R19, R4, 0x1 ;  /* 0x00000004130e7211 */ /* 0x008fe200078e08ff */
[----:B------:R0:W-:Y:S01]  /*0b00*/  STL [R1+0x18], R4 ;  /* 0x0000180401007387 */ /* 0x0001e20000100800 */
[----:B------:R-:W-:-:S03]  /*0b10*/  LEA.HI.X.SX32 R3, R6, R0, 0x1, P0 ;  /* 0x0000000006037211 */ /* 0x000fc600000f0eff */
[C---:B------:R-:W-:Y:S01]  /*0b20*/  IMAD R27, R19.reuse, 0x2, R14 ;  /* 0x00000002131b7824 */ /* 0x040fe200078e020e */
[----:B------:R-:W3:Y:S04]  /*0b30*/  LDG.E.U16 R12, [R12.64] ;  /* 0x000000040c0c7981 */ /* 0x000ee8000c1e1500 */
[----:B------:R-:W-:Y:S01]  /*0b40*/  LEA R24, R19, R27, 0x1 ;  /* 0x0000001b13187211 */ /* 0x000fe200078e08ff */
[----:B-----5:R1:W-:Y:S01]  /*0b50*/  STL [R1+0x444], R21 ;  /* 0x0004441501007387 */ /* 0x0203e20000100800 */
[----:B0-----:R-:W-:-:S03]  /*0b60*/  LEA R4, P0, R7, R26, 0x1 ;  /* 0x0000001a07047211 */ /* 0x001fc600078008ff */
[----:B------:R0:W5:Y:S01]  /*0b70*/  LDG.E.U16 R16, [R2.64] ;  /* 0x0000000402107981 */ /* 0x000162000c1e1500 */
[----:B------:R-:W-:Y:S01]  /*0b80*/  LEA.HI.X.SX32 R5, R7, R0, 0x1, P0 ;  /* 0x0000000007057211 */ /* 0x000fe200000f0eff */
[----:B------:R-:W-:Y:S02]  /*0b90*/  IMAD R10, R19, 0x2, R24 ;  /* 0x00000002130a7824 */ /* 0x000fe400078e0218 */
[----:B------:R0:W-:Y:S04]  /*0ba0*/  STL [R1+0xb4], R14 ;  /* 0x0000b40e01007387 */ /* 0x0001e80000100800 */
[----:B-1----:R-:W5:Y:S01]  /*0bb0*/  LDL.LU R21, [R1] ;  /* 0x0000000001157983 */ /* 0x002f620000300800 */
[-C--:B0-----:R-:W-:Y:S02]  /*0bc0*/  LEA R2, P0, R8, R26.reuse, 0x1 ;  /* 0x0000001a08027211 */ /* 0x081fe400078008ff */
[----:B------:R-:W-:-:S02]  /*0bd0*/  LEA R6, P1, R9, R26, 0x1 ;  /* 0x0000001a09067211 */ /* 0x000fc400078208ff */
[----:B------:R-:W-:Y:S01]  /*0be0*/  LEA.HI.X.SX32 R3, R8, R0, 0x1, P0 ;  /* 0x0000000008037211 */ /* 0x000fe200000f0eff */
[----:B------:R-:W-:Y:S01]  /*0bf0*/  STL [R1+0x440], R22 ;  /* 0x0004401601007387 */ /* 0x000fe20000100800 */
[----:B------:R-:W-:-:S03]  /*0c00*/  LEA R8, P0, R25, R26, 0x1 ;  /* 0x0000001a19087211 */ /* 0x000fc600078008ff */
[----:B------:R-:W-:Y:S04]  /*0c10*/  STL [R1+0x1dac], R27 ;  /* 0x001dac1b01007387 */ /* 0x000fe80000100800 */
[----:B------:R-:W-:Y:S04]  /*0c20*/  STL [R1+0x1da8], R24 ;  /* 0x001da81801007387 */ /* 0x000fe80000100800 */
[----:B------:R-:W-:Y:S01]  /*0c30*/  STL [R1+0x114], R20 ;  /* 0x0001141401007387 */ /* 0x000fe20000100800 */
[----:B------:R-:W-:-:S03]  /*0c40*/  LEA.HI.X.SX32 R7, R9, R0, 0x1, P1 ;  /* 0x0000000009077211 */ /* 0x000fc600008f0eff */
[----:B------:R0:W-:Y:S01]  /*0c50*/  STL [R1+0xc], R10 ;  /* 0x00000c0a01007387 */ /* 0x0001e20000100800 */
[----:B------:R-:W-:Y:S02]  /*0c60*/  LEA.HI.X.SX32 R9, R25, R0, 0x1, P0 ;  /* 0x0000000019097211 */ /* 0x000fe400000f0eff */
[----:B------:R-:W-:Y:S01]  /*0c70*/  MOV R25, c[0x0][0x198] ;  /* 0x0000660000197a02 */ /* 0x000fe20000000f00 */
[----:B------:R1:W-:Y:S04]  /*0c80*/  STL [R1+0x43c], R15 ;  /* 0x00043c0f01007387 */ /* 0x0003e80000100800 */
[----:B------:R1:W5:Y:S01]  /*0c90*/  LDG.E.U16 R14, [R2.64] ;  /* 0x00000004020e7981 */ /* 0x000362000c1e1500 */
[----:B0-----:R-:W-:-:S03]  /*0ca0*/  LEA R10, R19, R10, 0x1 ;  /* 0x0000000a130a7211 */ /* 0x001fc600078e08ff */
[----:B-1----:R0:W5:Y:S04]  /*0cb0*/  LDG.E.U16 R15, [R4.64] ;  /* 0x00000004040f7981 */ /* 0x002168000c1e1500 */
[----:B------:R-:W-:Y:S01]  /*0cc0*/  STL [R1+0xb0], R10 ;  /* 0x0000b00a01007387 */ /* 0x000fe20000100800 */
[----:B0-----:R-:W-:-:S03]  /*0cd0*/  IMAD R5, R19, 0x2, R10 ;  /* 0x0000000213057824 */ /* 0x001fc600078e020a */
[----:B------:R0:W5:Y:S01]  /*0ce0*/  LDG.E.U16 R4, [R6.64] ;  /* 0x0000000406047981 */ /* 0x000162000c1e1500 */
[----:B------:R-:W-:-:S05]  /*0cf0*/  IMAD R3, R25, 0x2, R5 ;  /* 0x0000000219037824 */ /* 0x000fca00078e0205 */
[C---:B------:R-:W-:Y:S01]  /*0d00*/  LEA R23, R25.reuse, R3, 0x1 ;  /* 0x0000000319177211 */ /* 0x040fe200078e08ff */
[----:B--2---:R1:W-:Y:S04]  /*0d10*/  STL [R1+0x438], R18 ;  /* 0x0004381201007387 */ /* 0x0043e80000100800 */
[----:B-1----:R-:W2:Y:S04]  /*0d20*/  LDL.LU R18, [R1+0x8] ;  /* 0x0000080001127983 */ /* 0x002ea80000300800 */
[----:B------:R-:W-:Y:S04]  /*0d30*/  STL [R1+0x1da4], R5 ;  /* 0x001da40501007387 */ /* 0x000fe80000100800 */
[----:B----4-:R1:W-:Y:S04]  /*0d40*/  STL [R1+0x434], R17 ;  /* 0x0004341101007387 */ /* 0x0103e80000100800 */
[----:B------:R-:W4:Y:S04]  /*0d50*/  LDL.LU R22, [R1+0x24] ;  /* 0x0000240001167983 */ /* 0x000f280000300800 */
[----:B-1----:R-:W4:Y:S04]  /*0d60*/  LDL.LU R17, [R1+0x20] ;  /* 0x0000200001117983 */ /* 0x002f280000300800 */
[----:B------:R1:W-:Y:S04]  /*0d70*/  STL [R1+0x1db0], R3 ;  /* 0x001db00301007387 */ /* 0x0003e80000100800 */
[----:B-1----:R1:W4:Y:S01]  /*0d80*/  LDG.E.U16 R3, [R8.64] ;  /* 0x0000000408037981 */ /* 0x002322000c1e1500 */
[----:B------:R-:W-:-:S03]  /*0d90*/  IMAD R2, R25, 0x2, R23 ;  /* 0x0000000219027824 */ /* 0x000fc600078e0217 */
[----:B---3--:R3:W-:Y:S01]  /*0da0*/  STL [R1+0x110], R12 ;  /* 0x0001100c01007387 */ /* 0x0087e20000100800 */
[----:B------:R-:W-:-:S03]  /*0db0*/  LEA R10, P0, R28, R26, 0x1 ;  /* 0x0000001a1c0a7211 */ /* 0x000fc600078008ff */
[----:B------:R-:W4:Y:S04]  /*0dc0*/  LDL.LU R20, [R1+0x2c] ;  /* 0x00002c0001147983 */ /* 0x000f280000300800 */
[----:B------:R-:W-:Y:S04]  /*0dd0*/  STL [R1+0x1db4], R23 ;  /* 0x001db41701007387 */ /* 0x000fe80000100800 */
[----:B-----5:R-:W-:Y:S01]  /*0de0*/  STL [R1+0x430], R16 ;  /* 0x0004301001007387 */ /* 0x020fe20000100800 */
[----:B------:R-:W-:-:S03]  /*0df0*/  LEA.HI.X.SX32 R11, R28, R0, 0x1, P0 ;  /* 0x000000001c0b7211 */ /* 0x000fc600000f0eff */
[----:B------:R5:W-:Y:S01]  /*0e00*/  STL [R1+0xac], R2 ;  /* 0x0000ac0201007387 */ /* 0x000be20000100800 */
[----:B---3--:R-:W-:Y:S01]  /*0e10*/  LEA R12, P0, R21, R26, 0x1 ;  /* 0x0000001a150c7211 */ /* 0x008fe200078008ff */
[----:B------:R-:W-:Y:S02]  /*0e20*/  IMAD R19, R19, 0x2, R29 ;  /* 0x0000000213137824 */ /* 0x000fe400078e021d */
[----:B------:R3:W4:Y:S01]  /*0e30*/  LDG.E.U16 R27, [R10.64] ;  /* 0x000000040a1b7981 */ /* 0x000722000c1e1500 */
[----:B-----5:R-:W-:-:S04]  /*0e40*/  LEA R2, R25, R2, 0x1 ;  /* 0x0000000219027211 */ /* 0x020fc800078e08ff */
[----:B0-----:R-:W-:Y:S02]  /*0e50*/  LEA R7, R25, R2, 0x1 ;  /* 0x0000000219077211 */ /* 0x001fe400078e08ff */
[----:B------:R-:W-:Y:S02]  /*0e60*/  LEA.HI.X.SX32 R13, R21, R0, 0x1, P0 ;  /* 0x00000000150d7211 */ /* 0x000fe400000f0eff */
[-C--:B---3--:R-:W-:Y:S01]  /*0e70*/  LEA R10, P0, R19, R26.reuse, 0x1 ;  /* 0x0000001a130a7211 */ /* 0x088fe200078008ff */
[----:B------:R-:W-:Y:S01]  /*0e80*/  IMAD R16, R25, 0x2, R7 ;  /* 0x0000000219107824 */ /* 0x000fe200078e0207 */
[----:B-1----:R-:W-:Y:S01]  /*0e90*/  LEA R8, P1, R29, R26, 0x1 ;  /* 0x0000001a1d087211 */ /* 0x002fe200078208ff */
[----:B------:R-:W3:Y:S01]  /*0ea0*/  LDL.LU R21, [R1+0x38] ;  /* 0x0000380001157983 */ /* 0x000ee20000300800 */
[-C--:B------:R-:W-:Y:S02]  /*0eb0*/  LEA.HI.X.SX32 R11, R19, R0.reuse, 0x1, P0 ;  /* 0x00000000130b7211 */ /* 0x080fe400000f0eff */
[----:B------:R-:W-:Y:S01]  /*0ec0*/  LEA.HI.X.SX32 R9, R29, R0, 0x1, P1 ;  /* 0x000000001d097211 */ /* 0x000fe200008f0eff */
[----:B------:R2:W5:Y:S04]  /*0ed0*/  LDG.E.U16 R23, [R12.64] ;  /* 0x000000040c177981 */ /* 0x000568000c1e1500 */
[----:B------:R0:W5:Y:S04]  /*0ee0*/  LDG.E.U16 R24, [R8.64] ;  /* 0x0000000408187981 */ /* 0x000168000c1e1500 */
[----:B------:R-:W-:Y:S04]  /*0ef0*/  STL [R1+0x42c], R15 ;  /* 0x00042c0f01007387 */ /* 0x000fe80000100800 */
[----:B------:R1:W-:Y:S04]  /*0f00*/  STL [R1+0x1db8], R2 ;  /* 0x001db80201007387 */ /* 0x0003e80000100800 */
[----:B------:R-:W5:Y:S04]  /*0f10*/  LDL.LU R5, [R1+0x58] ;  /* 0x0000580001057983 */ /* 0x000f680000300800 */
[----:B------:R-:W-:Y:S01]  /*0f20*/  STL [R1+0x428], R14 ;  /* 0x0004280e01007387 */ /* 0x000fe20000100800 */
[----:B-1----:R-:W-:-:S03]  /*0f30*/  LEA R2, R25, R16, 0x1 ;  /* 0x0000001019027211 */ /* 0x002fc600078e08ff */
[----:B------:R-:W-:Y:S04]  /*0f40*/  STL [R1+0x1dbc], R7 ;  /* 0x001dbc0701007387 */ /* 0x000fe80000100800 */
[----:B------:R-:W5:Y:S04]  /*0f50*/  LDL.LU R19, [R1+0x48] ;  /* 0x0000480001137983 */ /* 0x000f680000300800 */
[----:B------:R-:W-:Y:S04]  /*0f60*/  STL [R1+0x10c], R4 ;  /* 0x00010c0401007387 */ /* 0x000fe80000100800 */
[----:B------:R-:W-:Y:S04]  /*0f70*/  STL [R1+0xa8], R2 ;  /* 0x0000a80201007387 */ /* 0x000fe80000100800 */
[----:B------:R1:W5:Y:S01]  /*0f80*/  LDG.E.U16 R28, [R10.64] ;  /* 0x000000040a1c7981 */ /* 0x000362000c1e1500 */
[----:B--2---:R-:W-:-:S04]  /*0f90*/  LEA R12, P0, R18, R26, 0x1 ;  /* 0x0000001a120c7211 */ /* 0x004fc800078008ff */
[----:B------:R-:W-:Y:S02]  /*0fa0*/  LEA.HI.X.SX32 R13, R18, R0, 0x1, P0 ;  /* 0x00000000120d7211 */ /* 0x000fe400000f0eff */
[----:B------:R-:W2:Y:S04]  /*0fb0*/  LDL.LU R18, [R1+0x50] ;  /* 0x0000500001127983 */ /* 0x000ea80000300800 */
[----:B----4-:R4:W-:Y:S04]  /*0fc0*/  STL [R1+0x424], R3 ;  /* 0x0004240301007387 */ /* 0x0109e80000100800 */
[----:B----4-:R4:W2:Y:S01]  /*0fd0*/  LDG.E.U16 R3, [R12.64] ;  /* 0x000000040c037981 */ /* 0x0108a2000c1e1500 */
[----:B------:R-:W-:Y:S01]  /*0fe0*/  IMAD R4, R25, 0x2, R2 ;  /* 0x0000000219047824 */ /* 0x000fe200078e0202 */
[----:B-1----:R-:W-:-:S04]  /*0ff0*/  LEA R10, P0, R22, R26, 0x1 ;  /* 0x0000001a160a7211 */ /* 0x002fc800078008ff */
[----:B0-----:R-:W-:Y:S02]  /*1000*/  LEA R9, R25, R4, 0x1 ;  /* 0x0000000419097211 */ /* 0x001fe400078e08ff */
[----:B------:R-:W-:-:S03]  /*1010*/  LEA.HI.X.SX32 R11, R22, R0, 0x1, P0 ;  /* 0x00000000160b7211 */ /* 0x000fc600000f0eff */
[----:B------:R-:W-:Y:S01]  /*1020*/  IMAD R6, R25, 0x2, R9 ;  /* 0x0000000219067824 */ /* 0x000fe200078e0209 */
[-C--:B------:R-:W-:Y:S01]  /*1030*/  LEA R14, P1, R17, R26.reuse, 0x1 ;  /* 0x0000001a110e7211 */ /* 0x080fe200078208ff */
[----:B------:R3:W2:Y:S01]  /*1040*/  LDG.E.U16 R7, [R10.64] ;  /* 0x000000040a077981 */ /* 0x0006a2000c1e1500 */
[C---:B----4-:R-:W-:Y:S02]  /*1050*/  LEA R12, P0, R20.reuse, R26, 0x1 ;  /* 0x0000001a140c7211 */ /* 0x050fe400078008ff */
[----:B------:R-:W-:Y:S01]  /*1060*/  LEA R2, R25, R6, 0x1 ;  /* 0x0000000619027211 */ /* 0x000fe200078e08ff */
[----:B------:R0:W-:Y:S01]  /*1070*/  STL [R1+0x420], R27 ;  /* 0x0004201b01007387 */ /* 0x0001e20000100800 */
[-C--:B------:R-:W-:Y:S02]  /*1080*/  LEA.HI.X.SX32 R15, R17, R0.reuse, 0x1, P1 ;  /* 0x00000000110f7211 */ /* 0x080fe400008f0eff */
[----:B------:R-:W-:-:S05]  /*1090*/  LEA.HI.X.SX32 R13, R20, R0, 0x1, P0 ;  /* 0x00000000140d7211 */ /* 0x000fca00000f0eff */
[----:B------:R1:W4:Y:S04]  /*10a0*/  LDG.E.U16 R29, [R12.64] ;  /* 0x000000040c1d7981 */ /* 0x000328000c1e1500 */
[----:B0-----:R-:W4:Y:S01]  /*10b0*/  LDL.LU R27, [R1+0x5c] ;  /* 0x00005c00011b7983 */ /* 0x001f220000300800 */
[----:B---3--:R-:W-:-:S03]  /*10c0*/  LEA R10, P0, R21, R26, 0x1 ;  /* 0x0000001a150a7211 */ /* 0x008fc600078008ff */
[----:B------:R-:W3:Y:S04]  /*10d0*/  LDL.LU R17, [R1+0x40] ;  /* 0x0000400001117983 */ /* 0x000ee80000300800 */
[----:B------:R-:W-:Y:S01]  /*10e0*/  STL [R1+0xa4], R2 ;  /* 0x0000a40201007387 */ /* 0x000fe20000100800 */
[----:B------:R-:W-:-:S03]  /*10f0*/  LEA.HI.X.SX32 R11, R21, R0, 0x1, P0 ;  /* 0x00000000150b7211 */ /* 0x000fc600000f0eff */
[----:B------:R-:W3:Y:S04]  /*1100*/  LDL.LU R22, [R1+0x3c] ;  /* 0x00003c0001167983 */ /* 0x000ee80000300800 */
[----:B-----5:R0:W-:Y:S04]  /*1110*/  STL [R1+0x41c], R23 ;  /* 0x00041c1701007387 */ /* 0x0201e80000100800 */
[----:B------:R5:W-:Y:S04]  /*1120*/  STL [R1+0x108], R24 ;  /* 0x0001081801007387 */ /* 0x000be80000100800 */
[----:B0-----:R0:W3:Y:S04]  /*1130*/  LDG.E.U16 R23, [R14.64] ;  /* 0x000000040e177981 */ /* 0x0010e8000c1e1500 */
[----:B-----5:R-:W5:Y:S01]  /*1140*/  LDL.LU R24, [R1+0x54] ;  /* 0x0000540001187983 */ /* 0x020f620000300800 */
[----:B0-----:R-:W-:-:S04]  /*1150*/  LEA R14, P0, R5, R26, 0x1 ;  /* 0x0000001a050e7211 */ /* 0x001fc800078008ff */
[----:B------:R-:W-:-:S05]  /*1160*/  LEA.HI.X.SX32 R15, R5, R0, 0x1, P0 ;  /* 0x00000000050f7211 */ /* 0x000fca00000f0eff */
[----:B------:R4:W5:Y:S04]  /*1170*/  LDG.E.U16 R5, [R14.64] ;  /* 0x000000040e057981 */ /* 0x000968000c1e1500 */
[----:B------:R0:W-:Y:S04]  /*1180*/  STL [R1+0x418], R28 ;  /* 0x0004181c01007387 */ /* 0x0001e80000100800 */
[----:B0-----:R-:W5:Y:S04]  /*1190*/  LDL.LU R28, [R1+0x34] ;  /* 0x00003400011c7983 */ /* 0x001f680000300800 */
[----:B--2---:R0:W-:Y:S04]  /*11a0*/  STL [R1+0x414], R3 ;  /* 0x0004140301007387 */ /* 0x0041e80000100800 */
[----:B0-----:R0:W2:Y:S01]  /*11b0*/  LDG.E.U16 R3, [R10.64] ;  /* 0x000000040a037981 */ /* 0x0010a2000c1e1500 */
[----:B------:R-:W-:-:S05]  /*11c0*/  IMAD R8, R25, 0x2, R2 ;  /* 0x0000000219087824 */ /* 0x000fca00078e0202 */
[----:B------:R-:W-:-:S05]  /*11d0*/  LEA R20, R25, R8, 0x1 ;  /* 0x0000000819147211 */ /* 0x000fca00078e08ff */
[----:B------:R-:W-:Y:S01]  /*11e0*/  IMAD R21, R25, 0x2, R20 ;  /* 0x0000000219157824 */ /* 0x000fe200078e0214 */
[----:B-1----:R-:W-:-:S04]  /*11f0*/  LEA R12, P1, R19, R26, 0x1 ;  /* 0x0000001a130c7211 */ /* 0x002fc800078208ff */
[----:B------:R-:W-:Y:S02]  /*1200*/  LEA R2, R25, R21, 0x1 ;  /* 0x0000001519027211 */ /* 0x000fe400078e08ff */
[----:B------:R-:W-:Y:S02]  /*1210*/  LEA.HI.X.SX32 R13, R19, R0, 0x1, P1 ;  /* 0x00000000130d7211 */ /* 0x000fe400008f0eff */
[C---:B0-----:R-:W-:Y:S01]  /*1220*/  LEA R10, P0, R18.reuse, R26, 0x1 ;  /* 0x0000001a120a7211 */ /* 0x041fe200078008ff */
[C---:B------:R-:W-:Y:S01]  /*1230*/  IMAD R19, R25.reuse, 0x2, R2 ;  /* 0x0000000219137824 */ /* 0x040fe200078e0202 */
[----:B------:R-:W-:Y:S02]  /*1240*/  STL [R1+0xa0], R2 ;  /* 0x0000a00201007387 */ /* 0x000fe40000100800 */
[----:B------:R-:W-:Y:S02]  /*1250*/  LEA.HI.X.SX32 R11, R18, R0, 0x1, P0 ;  /* 0x00000000120b7211 */ /* 0x000fe400000f0eff */
[----:B------:R0:W-:Y:S01]  /*1260*/  STL [R1+0x410], R7 ;  /* 0x0004100701007387 */ /* 0x0001e20000100800 */
[----:B------:R-:W-:-:S02]  /*1270*/  LEA R18, R25, R19, 0x1 ;  /* 0x0000001319127211 */ /* 0x000fc400078e08ff */
[C---:B----4-:R-:W-:Y:S01]  /*1280*/  LEA R14, P0, R27.reuse, R26, 0x1 ;  /* 0x0000001a1b0e7211 */ /* 0x050fe200078008ff */
[----:B0-----:R-:W4:Y:S03]  /*1290*/  LDL.LU R7, [R1+0x30] ;  /* 0x0000300001077983 */ /* 0x001f260000300800 */
[----:B------:R-:W-:-:S05]  /*12a0*/  LEA.HI.X.SX32 R15, R27, R0, 0x1, P0 ;  /* 0x000000001b0f7211 */ /* 0x000fca00000f0eff */
[----:B------:R0:W4:Y:S04]  /*12b0*/  LDG.E.U16 R14, [R14.64] ;  /* 0x000000040e0e7981 */ /* 0x000128000c1e1500 */
[----:B---3--:R1:W-:Y:S04]  /*12c0*/  STL [R1+0x104], R23 ;  /* 0x0001041701007387 */ /* 0x0083e80000100800 */
[----:B------:R-:W3:Y:S04]  /*12d0*/  LDL.LU R2, [R1+0x4c] ;  /* 0x00004c0001027983 */ /* 0x000ee80000300800 */
[----:B------:R0:W-:Y:S04]  /*12e0*/  STL [R1+0x40c], R29 ;  /* 0x00040c1d01007387 */ /* 0x0001e80000100800 */
[----:B-1----:R1:W3:Y:S04]  /*12f0*/  LDG.E.U16 R23, [R12.64] ;  /* 0x000000040c177981 */ /* 0x0022e8000c1e1500 */
[----:B0-----:R-:W4:Y:S01]  /*1300*/  LDL.LU R29, [R1+0x28] ;  /* 0x00002800011d7983 */ /* 0x001f220000300800 */
[----:B-1----:R-:W-:-:S04]  /*1310*/  LEA R12, P1, R17, R26, 0x1 ;  /* 0x0000001a110c7211 */ /* 0x002fc800078208ff */
[----:B------:R-:W-:-:S05]  /*1320*/  LEA.HI.X.SX32 R13, R17, R0, 0x1, P1 ;  /* 0x00000000110d7211 */ /* 0x000fca00008f0eff */
[----:B------:R0:W4:Y:S04]  /*1330*/  LDG.E.U16 R15, [R12.64] ;  /* 0x000000040c0f7981 */ /* 0x000128000c1e1500 */
[----:B--2---:R1:W-:Y:S02]  /*1340*/  STL [R1+0x408], R3 ;  /* 0x0004080301007387 */ /* 0x0043e40000100800 */
[----:B-1----:R-:W-:-:S05]  /*1350*/  IMAD R3, R25, 0x2, R18 ;  /* 0x0000000219037824 */ /* 0x002fca00078e0212 */
[----:B------:R-:W-:Y:S04]  /*1360*/  STL [R1+0x48], R3 ;  /* 0x0000480301007387 */ /* 0x000fe80000100800 */
[----:B-----5:R1:W-:Y:S04]  /*1370*/  STL [R1+0x404], R5 ;  /* 0x0004040501007387 */ /* 0x0203e80000100800 */
[----:B-1----:R1:W2:Y:S02]  /*1380*/  LDG.E.U16 R5, [R10.64] ;  /* 0x000000040a057981 */ /* 0x0022a4000c1e1500 */
[----:B-1----:R-:W-:-:S04]  /*1390*/  LEA R10, P0, R22, R26, 0x1 ;  /* 0x0000001a160a7211 */ /* 0x002fc800078008ff */
[----:B------:R-:W-:Y:S02]  /*13a0*/  LEA.HI.X.SX32 R11, R22, R0, 0x1, P0 ;  /* 0x00000000160b7211 */ /* 0x000fe400000f0eff */
[----:B0-----:R-:W-:-:S04]  /*13b0*/  LEA R12, P0, R24, R26, 0x1 ;  /* 0x0000001a180c7211 */ /* 0x001fc800078008ff */
[----:B------:R4:W5:Y:S01]  /*13c0*/  LDG.E.U16 R11, [R10.64] ;  /* 0x000000040a0b7981 */ /* 0x000962000c1e1500 */
[----:B------:R-:W-:-:S06]  /*13d0*/  LEA.HI.X.SX32 R13, R24, R0, 0x1, P0 ;  /* 0x00000000180d7211 */ /* 0x000fcc00000f0eff */
[----:B------:R0:W5:Y:S01]  /*13e0*/  LDG.E.U16 R13, [R12.64] ;  /* 0x000000040c0d7981 */ /* 0x000162000c1e1500 */
[----:B------:R-:W-:-:S05]  /*13f0*/  LEA R3, R25, R3, 0x1 ;  /* 0x0000000319037211 */ /* 0x000fca00078e08ff */
[C---:B------:R-:W-:Y:S01]  /*1400*/  IMAD R17, R25.reuse, 0x2, R3 ;  /* 0x0000000219117824 */ /* 0x040fe200078e0203 */
[----:B---3--:R1:W-:Y:S04]  /*1410*/  STL [R1+0x100], R23 ;  /* 0x0001001701007387 */ /* 0x0083e80000100800 */
[----:B------:R-:W-:Y:S01]  /*1420*/  LEA R22, R25, R17, 0x1 ;  /* 0x0000001119167211 */ /* 0x000fe200078e08ff */
[----:B-1----:R-:W3:Y:S04]  /*1430*/  LDL.LU R23, [R1+0x1c] ;  /* 0x00001c0001177983 */ /* 0x002ee80000300800 */
[----:B------:R1:W-:Y:S04]  /*1440*/  STL [R1+0x9c], R3 ;  /* 0x00009c0301007387 */ /* 0x0003e80000100800 */
[----:B-1----:R-:W3:Y:S04]  /*1450*/  LDL.LU R3, [R1+0x44] ;  /* 0x0000440001037983 */ /* 0x002ee80000300800 */
[----:B------:R-:W3:Y:S01]  /*1460*/  LDL.LU R27, [R1+0x14] ;  /* 0x00001400011b7983 */ /* 0x000ee20000300800 */
[----:B----4-:R-:W-:-:S03]  /*1470*/  LEA R10, P0, R7, R26, 0x1 ;  /* 0x0000001a070a7211 */ /* 0x010fc600078008ff */
[----:B--2---:R1:W-:Y:S04]  /*1480*/  STL [R1+0x400], R5 ;  /* 0x0004000501007387 */ /* 0x0043e80000100800 */
[----:B------:R-:W-:Y:S04]  /*1490*/  STL [R1+0xfc], R15 ;  /* 0x0000fc0f01007387 */ /* 0x000fe80000100800 */
[----:B------:R2:W-:Y:S01]  /*14a0*/  STL [R1+0x3fc], R14 ;  /* 0x0003fc0e01007387 */ /* 0x0005e20000100800 */
[----:B-1----:R-:W-:-:S05]  /*14b0*/  IMAD R5, R25, 0x2, R22 ;  /* 0x0000000219057824 */ /* 0x002fca00078e0216 */
[----:B------:R1:W-:Y:S01]  /*14c0*/  STL [R1+0x50], R5 ;  /* 0x0000500501007387 */ /* 0x0003e20000100800 */
[----:B--2---:R-:W-:-:S03]  /*14d0*/  LEA R14, P1, R28, R26, 0x1 ;  /* 0x0000001a1c0e7211 */ /* 0x004fc600078208ff */
[----:B------:R-:W2:Y:S01]  /*14e0*/  LDL.LU R24, [R1+0x10] ;  /* 0x0000100001187983 */ /* 0x000ea20000300800 */
[----:B------:R-:W-:Y:S02]  /*14f0*/  LEA.HI.X.SX32 R15, R28, R0, 0x1, P1 ;  /* 0x000000001c0f7211 */ /* 0x000fe400008f0eff */
[----:B-1----:R-:W-:-:S04]  /*1500*/  LEA R5, R25, R5, 0x1 ;  /* 0x0000000519057211 */ /* 0x002fc800078e08ff */
[----:B------:R1:W4:Y:S04]  /*1510*/  LDG.E.U16 R15, [R14.64] ;  /* 0x000000040e0f7981 */ /* 0x000328000c1e1500 */
[----:B------:R0:W-:Y:S01]  /*1520*/  STL [R1+0x98], R5 ;  /* 0x0000980501007387 */ /* 0x0001e20000100800 */
[----:B------:R-:W-:-:S03]  /*1530*/  IMAD R28, R25, 0x2, R5 ;  /* 0x00000002191c7824 */ /* 0x000fc600078e0205 */
[----:B-----5:R5:W-:Y:S04]  /*1540*/  STL [R1+0x3f8], R11 ;  /* 0x0003f80b01007387 */ /* 0x020be80000100800 */
[----:B0-----:R-:W2:Y:S01]  /*1550*/  LDL.LU R5, [R1+0x18] ;  /* 0x0000180001057983 */ /* 0x001ea20000300800 */
[----:B-----5:R-:W-:Y:S02]  /*1560*/  LEA.HI.X.SX32 R11, R7, R0, 0x1, P0 ;  /* 0x00000000070b7211 */ /* 0x020fe400000f0eff */
[C---:B------:R-:W-:Y:S01]  /*1570*/  LEA R12, P0, R2.reuse, R26, 0x1 ;  /* 0x0000001a020c7211 */ /* 0x040fe200078008ff */
[----:B------:R-:W5:Y:S04]  /*1580*/  LDL.LU R7, [R1+0x1dbc] ;  /* 0x001dbc0001077983 */ /* 0x000f680000300800 */
[----:B------:R-:W-:Y:S04]  /*1590*/  STL [R1+0x34], R28 ;  /* 0x0000341c01007387 */ /* 0x000fe80000100800 */
[----:B------:R3:W2:Y:S04]  /*15a0*/  LDG.E.U16 R11, [R10.64] ;  /* 0x000000040a0b7981 */ /* 0x0006a8000c1e1500 */
[----:B------:R0:W-:Y:S02]  /*15b0*/  STL [R1+0x3f4], R13 ;  /* 0x0003f40d01007387 */ /* 0x0001e40000100800 */
[----:B0-----:R-:W-:-:S06]  /*15c0*/  LEA.HI.X.SX32 R13, R2, R0, 0x1, P0 ;  /* 0x00000000020d7211 */ /* 0x001fcc00000f0eff */
[----:B------:R-:W5:Y:S01]  /*15d0*/  LDG.E.U16 R13, [R12.64] ;  /* 0x000000040c0d7981 */ /* 0x000f62000c1e1500 */
[----:B------:R-:W-:-:S05]  /*15e0*/  LEA R28, R25, R28, 0x1 ;  /* 0x0000001c191c7211 */ /* 0x000fca00078e08ff */
[----:B------:R0:W-:Y:S02]  /*15f0*/  STL [R1+0x2c], R28 ;  /* 0x00002c1c01007387 */ /* 0x0001e40000100800 */
[----:B0-----:R-:W-:Y:S01]  /*1600*/  IMAD R28, R25, 0x2, R28 ;  /* 0x00000002191c7824 */ /* 0x001fe200078e021c */
[-C--:B-1----:R-:W-:Y:S02]  /*1610*/  LEA R14, P1, R29, R26.reuse, 0x1 ;  /* 0x0000001a1d0e7211 */ /* 0x082fe400078208ff */
[----:B---3--:R-:W-:Y:S01]  /*1620*/  LEA R10, P0, R23, R26, 0x1 ;  /* 0x0000001a170a7211 */ /* 0x008fe200078008ff */
[----:B----4-:R0:W-:Y:S04]  /*1630*/  STL [R1+0xf8], R15 ;  /* 0x0000f80f01007387 */ /* 0x0101e80000100800 */
[----:B------:R-:W3:Y:S04]  /*1640*/  LDL.LU R2, [R1+0x1db8] ;  /* 0x001db80001027983 */ /* 0x000ee80000300800 */
[----:B------:R1:W-:Y:S01]  /*1650*/  STL [R1+0x40], R28 ;  /* 0x0000401c01007387 */ /* 0x0003e20000100800 */
[----:B0-----:R-:W-:-:S02]  /*1660*/  LEA.HI.X.SX32 R15, R29, R0, 0x1, P1 ;  /* 0x000000001d0f7211 */ /* 0x001fc400008f0eff */
[----:B-1----:R-:W-:Y:S01]  /*1670*/  LEA R28, R25, R28, 0x1 ;  /* 0x0000001c191c7211 */ /* 0x002fe200078e08ff */
[----:B--2---:R0:W-:Y:S04]  /*1680*/  STL [R1+0x3f0], R11 ;  /* 0x0003f00b01007387 */ /* 0x0041e80000100800 */
[----:B------:R1:W-:Y:S04]  /*1690*/  STL [R1+0x94], R28 ;  /* 0x0000941c01007387 */ /* 0x0003e80000100800 */
[----:B------:R-:W2:Y:S01]  /*16a0*/  LDL.LU R29, [R1+0xc] ;  /* 0x00000c00011d7983 */ /* 0x000ea20000300800 */
[----:B0-----:R-:W-:-:S03]  /*16b0*/  LEA.HI.X.SX32 R11, R23, R0, 0x1, P0 ;  /* 0x00000000170b7211 */ /* 0x001fc600000f0eff */
[----:B------:R-:W4:Y:S01]  /*16c0*/  LDL.LU R23, [R1+0x1db4] ;  /* 0x001db40001177983 */ /* 0x000f220000300800 */
[----:B-1----:R-:W-:-:S03]  /*16d0*/  IMAD R28, R25, 0x2, R28 ;  /* 0x00000002191c7824 */ /* 0x002fc600078e021c */
[----:B------:R0:W2:Y:S04]  /*16e0*/  LDG.E.U16 R11, [R10.64] ;  /* 0x000000040a0b7981 */ /* 0x0000a8000c1e1500 */
[----:B------:R-:W-:Y:S04]  /*16f0*/  STL [R1+0x28], R28 ;  /* 0x0000281c01007387 */ /* 0x000fe80000100800 */
[----:B-----5:R1:W-:Y:S04]  /*1700*/  STL [R1+0x3ec], R13 ;  /* 0x0003ec0d01007387 */ /* 0x0203e80000100800 */
[----:B-1----:R1:W5:Y:S01]  /*1710*/  LDG.E.U16 R13, [R14.64] ;  /* 0x000000040e0d7981 */ /* 0x002362000c1e1500 */
[----:B------:R-:W-:-:S05]  /*1720*/  LEA R12, R25, R28, 0x1 ;  /* 0x0000001c190c7211 */ /* 0x000fca00078e08ff */
[----:B------:R0:W-:Y:S01]  /*1730*/  STL [R1+0x24], R12 ;  /* 0x0000240c01007387 */ /* 0x0001e20000100800 */
[----:B------:R-:W-:Y:S01]  /*1740*/  IMAD R28, R25, 0x2, R12 ;  /* 0x00000002191c7824 */ /* 0x000fe200078e020c */
[----:B-1----:R-:W-:-:S04]  /*1750*/  LEA R14, P0, R3, R26, 0x1 ;  /* 0x0000001a030e7211 */ /* 0x002fc800078008ff */
[----:B------:R-:W-:Y:S02]  /*1760*/  LEA.HI.X.SX32 R15, R3, R0, 0x1, P0 ;  /* 0x00000000030f7211 */ /* 0x000fe400000f0eff */
[CC--:B0-----:R-:W-:Y:S02]  /*1770*/  LEA R12, P1, R27.reuse, R26.reuse, 0x1 ;  /* 0x0000001a1b0c7211 */ /* 0x0c1fe400078208ff */
[----:B------:R-:W-:Y:S02]  /*1780*/  LEA R10, P0, R24, R26, 0x1 ;  /* 0x0000001a180a7211 */ /* 0x000fe400078008ff */
[----:B------:R0:W2:Y:S04]  /*1790*/  LDG.E.U16 R15, [R14.64] ;  /* 0x000000040e0f7981 */ /* 0x0000a8000c1e1500 */
[----:B-----5:R1:W-:Y:S04]  /*17a0*/  STL [R1+0xf4], R13 ;  /* 0x0000f40d01007387 */ /* 0x0203e80000100800 */
[----:B------:R-:W5:Y:S04]  /*17b0*/  LDL.LU R3, [R1+0x1db0] ;  /* 0x001db00001037983 */ /* 0x000f680000300800 */
[----:B------:R0:W-:Y:S01]  /*17c0*/  STL [R1+0x3c], R28 ;  /* 0x00003c1c01007387 */ /* 0x0001e20000100800 */
[----:B-1----:R-:W-:-:S03]  /*17d0*/  LEA.HI.X.SX32 R13, R27, R0, 0x1, P1 ;  /* 0x000000001b0d7211 */ /* 0x002fc600008f0eff */
[----:B------:R-:W3:Y:S04]  /*17e0*/  LDL.LU R27, [R1+0x1dac] ;  /* 0x001dac00011b7983 */ /* 0x000ee80000300800 */
[----:B------:R3:W4:Y:S01]  /*17f0*/  LDG.E.U16 R13, [R12.64] ;  /* 0x000000040c0d7981 */ /* 0x000722000c1e1500 */
[----:B0-----:R-:W-:-:S03]  /*1800*/  LEA R28, R25, R28, 0x1 ;  /* 0x0000001c191c7211 */ /* 0x001fc600078e08ff */
[----:B--2---:R0:W-:Y:S04]  /*1810*/  STL [R1+0x3e8], R11 ;  /* 0x0003e80b01007387 */ /* 0x0041e80000100800 */
[----:B------:R1:W-:Y:S01]  /*1820*/  STL [R1+0x90], R28 ;  /* 0x0000901c01007387 */ /* 0x0003e20000100800 */
[----:B0-----:R-:W-:-:S03]  /*1830*/  LEA.HI.X.SX32 R11, R24, R0, 0x1, P0 ;  /* 0x00000000180b7211 */ /* 0x001fc600000f0eff */
[----:B------:R-:W2:Y:S04]  /*1840*/  LDL.LU R24, [R1+0x1da8] ;  /* 0x001da80001187983 */ /* 0x000ea80000300800 */
[----:B------:R2:W5:Y:S01]  /*1850*/  LDG.E.U16 R11, [R10.64] ;  /* 0x000000040a0b7981 */ /* 0x000562000c1e1500 */
[----:B-1----:R-:W-:Y:S01]  /*1860*/  IMAD R28, R25, 0x2, R28 ;  /* 0x00000002191c7824 */ /* 0x002fe200078e021c */
[----:B------:R-:W-:-:S04]  /*1870*/  LEA R14, P0, R5, R26, 0x1 ;  /* 0x0000001a050e7211 */ /* 0x000fc800078008ff */
[----:B------:R0:W-:Y:S04]  /*1880*/  STL [R1+0x20], R28 ;  /* 0x0000201c01007387 */ /* 0x0001e80000100800 */
[----:B------:R1:W-:Y:S01]  /*1890*/  STL [R1+0x3e4], R15 ;  /* 0x0003e40f01007387 */ /* 0x0003e20000100800 */
[----:B0-----:R-:W-:Y:S02]  /*18a0*/  LEA R28, R25, R28, 0x1 ;  /* 0x0000001c191c7211 */ /* 0x001fe400078e08ff */
[----:B-1----:R-:W-:-:S03]  /*18b0*/  LEA.HI.X.SX32 R15, R5, R0, 0x1, P0 ;  /* 0x00000000050f7211 */ /* 0x002fc600000f0eff */
[----:B------:R0:W-:Y:S04]  /*18c0*/  STL [R1+0x1c], R28 ;  /* 0x00001c1c01007387 */ /* 0x0001e80000100800 */
[----:B------:R-:W5:Y:S01]  /*18d0*/  LDG.E.U16 R15, [R14.64] ;  /* 0x000000040e0f7981 */ /* 0x000f62000c1e1500 */
[----:B0-----:R-:W-:-:S05]  /*18e0*/  IMAD R28, R25, 0x2, R28 ;  /* 0x00000002191c7824 */ /* 0x001fca00078e021c */
[----:B------:R-:W-:-:S05]  /*18f0*/  LEA R5, R25, R28, 0x1 ;  /* 0x0000001c19057211 */ /* 0x000fca00078e08ff */
[----:B------:R-:W-:Y:S01]  /*1900*/  IMAD R25, R25, 0x2, R5 ;  /* 0x0000000219197824 */ /* 0x000fe200078e0205 */
[C---:B---3--:R-:W-:Y:S01]  /*1910*/  LEA R12, P1, R27.reuse, R26, 0x1 ;  /* 0x0000001a1b0c7211 */ /* 0x048fe200078208ff */
[----:B----4-:R0:W-:Y:S03]  /*1920*/  STL [R1+0xf0], R13 ;  /* 0x0000f00d01007387 */ /* 0x0101e60000100800 */
[----:B0-----:R-:W-:-:S05]  /*1930*/  LEA.HI.X.SX32 R13, R27, R0, 0x1, P1 ;  /* 0x000000001b0d7211 */ /* 0x001fca00008f0eff */
[----:B------:R0:W3:Y:S01]  /*1940*/  LDG.E.U16 R27, [R12.64] ;  /* 0x000000040c1b7981 */ /* 0x0000e2000c1e1500 */
[----:B--2---:R-:W-:-:S03]  /*1950*/  LEA R10, P0, R24, R26, 0x1 ;  /* 0x0000001a180a7211 */ /* 0x004fc600078008ff */
[----:B-----5:R1:W-:Y:S04]  /*1960*/  STL [R1+0x3e0], R11 ;  /* 0x0003e00b01007387 */ /* 0x0203e80000100800 */
[----:B------:R2:W-:Y:S01]  /*1970*/  STL [R1+0x8c], R5 ;  /* 0x00008c0501007387 */ /* 0x0005e20000100800 */
[----:B-1----:R-:W-:-:S03]  /*1980*/  LEA.HI.X.SX32 R11, R24, R0, 0x1, P0 ;  /* 0x00000000180b7211 */ /* 0x002fc600000f0eff */
[----:B--2---:R-:W2:Y:S01]  /*1990*/  LDL.LU R5, [R1+0x1da4] ;  /* 0x001da40001057983 */ /* 0x004ea20000300800 */
[----:B0-----:R-:W-:-:S04]  /*19a0*/  LEA R12, P0, R29, R26, 0x1 ;  /* 0x0000001a1d0c7211 */ /* 0x001fc800078008ff */
[----:B------:R-:W-:Y:S02]  /*19b0*/  LEA.HI.X.SX32 R13, R29, R0, 0x1, P0 ;  /* 0x000000001d0d7211 */ /* 0x000fe400000f0eff */
[----:B------:R0:W4:Y:S04]  /*19c0*/  LDG.E.U16 R29, [R10.64] ;  /* 0x000000040a1d7981 */ /* 0x000128000c1e1500 */
[----:B------:R1:W5:Y:S01]  /*19d0*/  LDG.E.U16 R13, [R12.64] ;  /* 0x000000040c0d7981 */ /* 0x000362000c1e1500 */
[----:B------:R-:W-:-:S03]  /*19e0*/  MOV R24, c[0x0][0x198] ;  /* 0x0000660000187a02 */ /* 0x000fc60000000f00 */
[----:B------:R0:W-:Y:S02]  /*19f0*/  STL [R1+0x14], R25 ;  /* 0x0000141901007387 */ /* 0x0001e40000100800 */
[----:B0-----:R-:W-:-:S05]  /*1a00*/  IMAD R25, R24, 0x2, R25 ;  /* 0x0000000218197824 */ /* 0x001fca00078e0219 */
[----:B------:R0:W-:Y:S04]  /*1a10*/  STL [R1+0x10], R25 ;  /* 0x0000101901007387 */ /* 0x0001e80000100800 */
[----:B------:R-:W-:Y:S01]  /*1a20*/  STL [R1+0x3dc], R15 ;  /* 0x0003dc0f01007387 */ /* 0x000fe20000100800 */
[----:B0-----:R-:W-:Y:S02]  /*1a30*/  LEA R25, R24, R25, 0x1 ;  /* 0x0000001918197211 */ /* 0x001fe400078e08ff */
[----:B------:R-:W-:-:S04]  /*1a40*/  LEA R10, P0, R3, R26, 0x1 ;  /* 0x0000001a030a7211 */ /* 0x000fc800078008ff */
[----:B------:R-:W-:-:S06]  /*1a50*/  LEA.HI.X.SX32 R11, R3, R0, 0x1, P0 ;  /* 0x00000000030b7211 */ /* 0x000fcc00000f0eff */
[----:B------:R0:W5:Y:S01]  /*1a60*/  LDG.E.U16 R11, [R10.64] ;  /* 0x000000040a0b7981 */ /* 0x000162000c1e1500 */
[----:B-1----:R-:W-:-:S03]  /*1a70*/  LEA R12, P0, R23, R26, 0x1 ;  /* 0x0000001a170c7211 */ /* 0x002fc600078008ff */
[----:B---3--:R1:W-:Y:S02]  /*1a80*/  STL [R1+0xec], R27 ;  /* 0x0000ec1b01007387 */ /* 0x0083e40000100800 */
[----:B-1----:R-:W-:-:S05]  /*1a90*/  IMAD R27, R24, 0x2, R25 ;  /* 0x00000002181b7824 */ /* 0x002fca00078e0219 */
[----:B------:R1:W-:Y:S01]  /*1aa0*/  STL [R1+0x88], R27 ;  /* 0x0000881b01007387 */ /* 0x0003e20000100800 */
[----:B--2---:R-:W-:-:S04]  /*1ab0*/  LEA R14, P1, R5, R26, 0x1 ;  /* 0x0000001a050e7211 */ /* 0x004fc800078208ff */
[----:B------:R-:W-:Y:S02]  /*1ac0*/  LEA.HI.X.SX32 R15, R5, R0, 0x1, P1 ;  /* 0x00000000050f7211 */ /* 0x000fe400008f0eff */
[----:B-1----:R-:W-:-:S05]  /*1ad0*/  LEA R27, R24, R27, 0x1 ;  /* 0x0000001b181b7211 */ /* 0x002fca00078e08ff */
[----:B------:R-:W-:Y:S04]  /*1ae0*/  STL [R1+0xc], R27 ;  /* 0x00000c1b01007387 */ /* 0x000fe80000100800 */
[----:B----4-:R1:W-:Y:S04]  /*1af0*/  STL [R1+0x3d8], R29 ;  /* 0x0003d81d01007387 */ /* 0x0103e80000100800 */
[----:B-1----:R1:W2:Y:S04]  /*1b00*/  LDG.E.U16 R29, [R14.64] ;  /* 0x000000040e1d7981 */ /* 0x0022a8000c1e1500 */
[----:B-----5:R3:W-:Y:S01]  /*1b10*/  STL [R1+0x3d4], R13 ;  /* 0x0003d40d01007387 */ /* 0x0207e20000100800 */
[----:B------:R-:W-:Y:S01]  /*1b20*/  IMAD R5, R24, 0x2, R27 ;  /* 0x0000000218057824 */ /* 0x000fe200078e021b */
[----:B---3--:R-:W-:-:S05]  /*1b30*/  LEA.HI.X.SX32 R13, R23, R0, 0x1, P0 ;  /* 0x00000000170d7211 */ /* 0x008fca00000f0eff */
[----:B------:R3:W4:Y:S01]  /*1b40*/  LDG.E.U16 R27, [R12.64] ;  /* 0x000000040c1b7981 */ /* 0x000722000c1e1500 */
[----:B-1----:R-:W-:-:S04]  /*1b50*/  LEA R14, P1, R2, R26, 0x1 ;  /* 0x0000001a020e7211 */ /* 0x002fc800078208ff */
[----:B------:R-:W-:-:S05]  /*1b60*/  LEA.HI.X.SX32 R15, R2, R0, 0x1, P1 ;  /* 0x00000000020f7211 */ /* 0x000fca00008f0eff */
[----:B------:R1:W5:Y:S01]  /*1b70*/  LDG.E.U16 R23, [R14.64] ;  /* 0x000000040e177981 */ /* 0x000362000c1e1500 */
[----:B------:R-:W-:-:S03]  /*1b80*/  LEA R3, R24, R5, 0x1 ;  /* 0x0000000518037211 */ /* 0x000fc600078e08ff */
[----:B------:R0:W-:Y:S01]  /*1b90*/  STL [R1+0x8], R5 ;  /* 0x0000080501007387 */ /* 0x0001e20000100800 */
[----:B------:R-:W-:-:S03]  /*1ba0*/  LEA R2, P0, R7, R26, 0x1 ;  /* 0x0000001a07027211 */ /* 0x000fc600078008ff */
[----:B------:R1:W-:Y:S01]  /*1bb0*/  STL [R1+0x30], R3 ;  /* 0x0000300301007387 */ /* 0x0003e20000100800 */
[----:B0-----:R-:W-:-:S05]  /*1bc0*/  IMAD R5, R24, 0x2, R3 ;  /* 0x0000000218057824 */ /* 0x001fca00078e0203 */
[----:B------:R0:W-:Y:S01]  /*1bd0*/  STL [R1+0x84], R5 ;  /* 0x0000840501007387 */ /* 0x0001e20000100800 */
[----:B-1----:R-:W-:Y:S02]  /*1be0*/  LEA.HI.X.SX32 R3, R7, R0, 0x1, P0 ;  /* 0x0000000007037211 */ /* 0x002fe400000f0eff */
[----:B------:R-:W-:Y:S02]  /*1bf0*/  LEA R10, P0, R16, R26, 0x1 ;  /* 0x0000001a100a7211 */ /* 0x000fe400078008ff */
[----:B0-----:R-:W-:-:S05]  /*1c00*/  LEA R5, R24, R5, 0x1 ;  /* 0x0000000518057211 */ /* 0x001fca00078e08ff */
[----:B------:R-:W-:Y:S01]  /*1c10*/  STL [R1], R5 ;  /* 0x0000000501007387 */ /* 0x000fe20000100800 */
[C---:B---3--:R-:W-:Y:S02]  /*1c20*/  LEA R12, P1, R4.reuse, R26, 0x1 ;  /* 0x0000001a040c7211 */ /* 0x048fe400078208ff */
[----:B------:R-:W-:Y:S02]  /*1c30*/  MOV R15, R25 ;  /* 0x00000019000f7202 */ /* 0x000fe40000000f00 */
[----:B------:R-:W-:Y:S02]  /*1c40*/  LEA.HI.X.SX32 R13, R4, R0, 0x1, P1 ;  /* 0x00000000040d7211 */ /* 0x000fe400008f0eff */
[----:B------:R-:W-:-:S03]  /*1c50*/  LEA R4, P1, R8, R26, 0x1 ;  /* 0x0000001a08047211 */ /* 0x000fc600078208ff */
[----:B------:R0:W3:Y:S04]  /*1c60*/  LDG.E.U16 R12, [R12.64] ;  /* 0x000000040c0c7981 */ /* 0x0000e8000c1e1500 */
[----:B--2---:R1:W-:Y:S04]  /*1c70*/  STL [R1+0xe8], R29 ;  /* 0x0000e81d01007387 */ /* 0x0043e80000100800 */
[----:B------:R2:W-:Y:S01]  /*1c80*/  STL [R1+0x3d0], R11 ;  /* 0x0003d00b01007387 */ /* 0x0005e20000100800 */
[----:B-1----:R-:W-:Y:S01]  /*1c90*/  IMAD R29, R24, 0x2, R5 ;  /* 0x00000002181d7824 */ /* 0x002fe200078e0205 */
[----:B--2---:R-:W-:-:S03]  /*1ca0*/  LEA.HI.X.SX32 R11, R16, R0, 0x1, P0 ;  /* 0x00000000100b7211 */ /* 0x004fc600000f0eff */
[C---:B------:R-:W-:Y:S01]  /*1cb0*/  IMAD R5, R24.reuse, 0x2, R29 ;  /* 0x0000000218057824 */ /* 0x040fe200078e021d */
[----:B------:R1:W-:Y:S04]  /*1cc0*/  STL [R1+0x1d98], R29 ;  /* 0x001d981d01007387 */ /* 0x0003e80000100800 */
[----:B------:R2:W3:Y:S01]  /*1cd0*/  LDG.E.U16 R14, [R10.64] ;  /* 0x000000040a0e7981 */ /* 0x0004e2000c1e1500 */
[----:B------:R-:W-:-:S03]  /*1ce0*/  LEA R5, R24, R5, 0x1 ;  /* 0x0000000518057211 */ /* 0x000fc600078e08ff */
[----:B-1----:R1:W3:Y:S04]  /*1cf0*/  LDG.E.U16 R29, [R2.64] ;  /* 0x00000004021d7981 */ /* 0x0022e8000c1e1500 */
[----:B------:R-:W-:Y:S04]  /*1d00*/  STL [R1+0x80], R5 ;  /* 0x0000800501007387 */ /* 0x000fe80000100800 */
[----:B----4-:R4:W-:Y:S01]  /*1d10*/  STL [R1+0x3cc], R27 ;  /* 0x0003cc1b01007387 */ /* 0x0109e20000100800 */
[----:B-1----:R-:W-:-:S04]  /*1d20*/  LEA R2, P0, R9, R26, 0x1 ;  /* 0x0000001a09027211 */ /* 0x002fc800078008ff */
[----:B------:R-:W-:Y:S01]  /*1d30*/  LEA.HI.X.SX32 R3, R9, R0, 0x1, P0 ;  /* 0x0000000009037211 */ /* 0x000fe200000f0eff */
[----:B----4-:R-:W-:Y:S01]  /*1d40*/  IMAD R27, R24, 0x2, R5 ;  /* 0x00000002181b7824 */ /* 0x010fe200078e0205 */
[----:B--2---:R-:W-:-:S03]  /*1d50*/  LEA R10, P0, R6, R26, 0x1 ;  /* 0x0000001a060a7211 */ /* 0x004fc600078008ff */
[----:B0-----:R0:W2:Y:S01]  /*1d60*/  LDG.E.U16 R13, [R2.64] ;  /* 0x00000004020d7981 */ /* 0x0010a2000c1e1500 */
[----:B------:R-:W-:-:S03]  /*1d70*/  LEA R25, R24, R27, 0x1 ;  /* 0x0000001b18197211 */ /* 0x000fc600078e08ff */
[----:B------:R1:W-:Y:S01]  /*1d80*/  STL [R1+0x1d8c], R27 ;  /* 0x001d8c1b01007387 */ /* 0x0003e20000100800 */
[-C--:B------:R-:W-:Y:S02]  /*1d90*/  LEA.HI.X.SX32 R11, R6, R0.reuse, 0x1, P0 ;  /* 0x00000000060b7211 */ /* 0x080fe400000f0eff */
[----:B------:R-:W-:Y:S01]  /*1da0*/  LEA.HI.X.SX32 R5, R8, R0, 0x1, P1 ;  /* 0x0000000008057211 */ /* 0x000fe200008f0eff */
[----:B------:R-:W-:Y:S01]  /*1db0*/  STL [R1+0x1d90], R25 ;  /* 0x001d901901007387 */ /* 0x000fe20000100800 */
[----:B-1----:R-:W-:Y:S01]  /*1dc0*/  IMAD.MOV.U32 R27, RZ, RZ, R28 ;  /* 0x000000ffff1b7224 */ /* 0x002fe200078e001c */
[----:B------:R-:W-:Y:S02]  /*1dd0*/  LEA R28, R24, R25, 0x1 ;  /* 0x00000019181c7211 */ /* 0x000fe400078e08ff */
[----:B------:R1:W4:Y:S01]  /*1de0*/  LDG.E.U16 R10, [R10.64] ;  /* 0x000000040a0a7981 */ /* 0x000322000c1e1500 */
[----:B0-----:R-:W-:-:S03]  /*1df0*/  LEA R2, P0, R20, R26, 0x1 ;  /* 0x0000001a14027211 */ /* 0x001fc600078008ff */
[----:B------:R-:W-:Y:S04]  /*1e00*/  STL [R1+0x1d94], R28 ;  /* 0x001d941c01007387 */ /* 0x000fe80000100800 */
[----:B-----5:R0:W-:Y:S04]  /*1e10*/  STL [R1+0xe4], R23 ;  /* 0x0000e41701007387 */ /* 0x0201e80000100800 */
[----:B-1----:R1:W5:Y:S01]  /*1e20*/  LDG.E.U16 R11, [R4.64] ;  /* 0x00000004040b7981 */ /* 0x002362000c1e1500 */
[----:B------:R-:W-:-:S03]  /*1e30*/  LEA.HI.X.SX32 R3, R20, R0, 0x1, P0 ;  /* 0x0000000014037211 */ /* 0x000fc600000f0eff */
[----:B0-----:R-:W2:Y:S04]  /*1e40*/  LDL.LU R23, [R1+0x48] ;  /* 0x0000480001177983 */ /* 0x001ea80000300800 */
[----:B------:R0:W2:Y:S01]  /*1e50*/  LDG.E.U16 R25, [R2.64] ;  /* 0x0000000402197981 */ /* 0x0000a2000c1e1500 */
[----:B------:R-:W-:-:S05]  /*1e60*/  IMAD R7, R24, 0x2, R28 ;  /* 0x0000000218077824 */ /* 0x000fca00078e021c */
[C---:B------:R-:W-:Y:S01]  /*1e70*/  LEA R16, R24.reuse, R7, 0x1 ;  /* 0x0000000718107211 */ /* 0x040fe200078e08ff */
[----:B------:R0:W-:Y:S04]  /*1e80*/  STL [R1+0x78], R7 ;  /* 0x0000780701007387 */ /* 0x0001e80000100800 */
[C---:B------:R-:W-:Y:S01]  /*1e90*/  IMAD R9, R24.reuse, 0x2, R16 ;  /* 0x0000000218097824 */ /* 0x040fe200078e0210 */
[----:B------:R-:W-:Y:S04]  /*1ea0*/  STL [R1+0x1d9c], R16 ;  /* 0x001d9c1001007387 */ /* 0x000fe80000100800 */
[----:B------:R-:W-:-:S02]  /*1eb0*/  LEA R24, R24, R9, 0x1 ;  /* 0x0000000918187211 */ /* 0x000fc400078e08ff */
[-C--:B-1----:R-:W-:Y:S02]  /*1ec0*/  LEA R4, P1, R19, R26.reuse, 0x1 ;  /* 0x0000001a13047211 */ /* 0x082fe400078208ff */
[----:B------:R-:W-:Y:S02]  /*1ed0*/  LEA R6, P0, R21, R26, 0x1 ;  /* 0x0000001a15067211 */ /* 0x000fe400078008ff */
[-C--:B------:R-:W-:Y:S02]  /*1ee0*/  LEA.HI.X.SX32 R5, R19, R0.reuse, 0x1, P1 ;  /* 0x0000000013057211 */ /* 0x080fe400008f0eff */
[----:B0-----:R-:W-:Y:S02]  /*1ef0*/  LEA.HI.X.SX32 R7, R21, R0, 0x1, P0 ;  /* 0x0000000015077211 */ /* 0x001fe400000f0eff */
[C---:B------:R-:W-:Y:S01]  /*1f00*/  LEA R2, P0, R18.reuse, R26, 0x1 ;  /* 0x0000001a12027211 */ /* 0x040fe200078008ff */
[----:B------:R0:W4:Y:S03]  /*1f10*/  LDG.E.U16 R28, [R4.64] ;  /* 0x00000004041c7981 */ /* 0x000126000c1e1500 */
[----:B------:R-:W-:Y:S01]  /*1f20*/  LEA.HI.X.SX32 R3, R18, R0, 0x1, P0 ;  /* 0x0000000012037211 */ /* 0x000fe200000f0eff */
[----:B------:R1:W4:Y:S02]  /*1f30*/  LDG.E.U16 R20, [R6.64] ;  /* 0x0000000406147981 */ /* 0x000324000c1e1500 */
[----:B-1----:R-:W-:-:S04]  /*1f40*/  LEA R6, P1, R17, R26, 0x1 ;  /* 0x0000001a11067211 */ /* 0x002fc800078208ff */
[----:B------:R-:W-:-:S05]  /*1f50*/  LEA.HI.X.SX32 R7, R17, R0, 0x1, P1 ;  /* 0x0000000011077211 */ /* 0x000fca00008f0eff */
[----:B------:R1:W4:Y:S04]  /*1f60*/  LDG.E.U16 R18, [R6.64] ;  /* 0x0000000406127981 */ /* 0x000328000c1e1500 */
[----:B---3--:R3:W-:Y:S04]  /*1f70*/  STL [R1+0x3c8], R29 ;  /* 0x0003c81d01007387 */ /* 0x0087e80000100800 */
[----:B------:R0:W-:Y:S01]  /*1f80*/  STL [R1+0x3c4], R14 ;  /* 0x0003c40e01007387 */ /* 0x0001e20000100800 */
[----:B---3--:R-:W-:-:S03]  /*1f90*/  IMAD.MOV.U32 R29, RZ, RZ, R15 ;  /* 0x000000ffff1d7224 */ /* 0x008fc600078e000f */
[----:B0-----:R-:W1:Y:S04]  /*1fa0*/  LDL.LU R14, [R1+0x50] ;  /* 0x00005000010e7983 */ /* 0x001e680000300800 */
[----:B------:R-:W3:Y:S04]  /*1fb0*/  LDL.LU R15, [R1+0x34] ;  /* 0x00003400010f7983 */ /* 0x000ee80000300800 */
[----:B------:R0:W-:Y:S02]  /*1fc0*/  STL [R1+0x1d88], R9 ;  /* 0x001d880901007387 */ /* 0x0001e40000100800 */
[----:B0-----:R-:W-:-:S05]  /*1fd0*/  MOV R9, c[0x0][0x198] ;  /* 0x0000660000097a02 */ /* 0x001fca0000000f00 */
[C---:B------:R-:W-:Y:S01]  /*1fe0*/  IMAD R8, R9.reuse, 0x2, R24 ;  /* 0x0000000209087824 */ /* 0x040fe200078e0218 */
[----:B------:R0:W-:Y:S04]  /*1ff0*/  STL [R1+0x1da0], R24 ;  /* 0x001da01801007387 */ /* 0x0001e80000100800 */
[C---:B------:R-:W-:Y:S01]  /*2000*/  LEA R19, R9.reuse, R8, 0x1 ;  /* 0x0000000809137211 */ /* 0x040fe200078e08ff */
[----:B------:R5:W-:Y:S04]  /*2010*/  STL [R1+0xe0], R12 ;  /* 0x0000e00c01007387 */ /* 0x000be80000100800 */
[----:B------:R2:W-:Y:S04]  /*2020*/  STL [R1+0x70], R8 ;  /* 0x0000700801007387 */ /* 0x0005e80000100800 */
[----:B0-----:R0:W3:Y:S04]  /*2030*/  LDG.E.U16 R24, [R2.64] ;  /* 0x0000000402187981 */ /* 0x0010e8000c1e1500 */
[----:B-----5:R-:W5:Y:S01]  /*2040*/  LDL.LU R12, [R1+0x2c] ;  /* 0x00002c00010c7983 */ /* 0x020f620000300800 */
[----:B--2---:R-:W-:-:S03]  /*2050*/  IMAD R8, R9, 0x2, R19 ;  /* 0x0000000209087824 */ /* 0x004fc600078e0213 */
[----:B------:R-:W-:Y:S01]  /*2060*/  STL [R1+0x3c0], R13 ;  /* 0x0003c00d01007387 */ /* 0x000fe20000100800 */
[----:B------:R-:W-:-:S03]  /*2070*/  IMAD R21, R9, 0x2, R8 ;  /* 0x0000000209157824 */ /* 0x000fc600078e0208 */
[----:B------:R-:W2:Y:S04]  /*2080*/  LDL.LU R16, [R1+0x40] ;  /* 0x0000400001107983 */ /* 0x000ea80000300800 */
[----:B------:R-:W-:Y:S01]  /*2090*/  STL [R1+0xdc], R11 ;  /* 0x0000dc0b01007387 */ /* 0x000fe20000100800 */
[----:B------:R-:W-:-:S03]  /*20a0*/  LEA R4, R9, R21, 0x1 ;  /* 0x0000001509047211 */ /* 0x000fc600078e08ff */
[----:B----4-:R4:W-:Y:S02]  /*20b0*/  STL [R1+0x3bc], R10 ;  /* 0x0003bc0a01007387 */ /* 0x0109e40000100800 */
[----:B----4-:R-:W-:-:S04]  /*20c0*/  LEA R10, P0, R23, R26, 0x1 ;  /* 0x0000001a170a7211 */ /* 0x010fc800078008ff */
[----:B------:R-:W-:Y:S02]  /*20d0*/  LEA.HI.X.SX32 R11, R23, R0, 0x1, P0 ;  /* 0x00000000170b7211 */ /* 0x000fe400000f0eff */
[----:B------:R-:W4:Y:S04]  /*20e0*/  LDL.LU R23, [R1+0x28] ;  /* 0x0000280001177983 */ /* 0x000f280000300800 */
[----:B------:R-:W-:Y:S04]  /*20f0*/  STL [R1+0x68], R4 ;  /* 0x0000680401007387 */ /* 0x000fe80000100800 */
[----:B------:R0:W-:Y:S04]  /*2100*/  STL [R1+0x3b8], R25 ;  /* 0x0003b81901007387 */ /* 0x0001e80000100800 */
[----:B0-----:R3:W2:Y:S01]  /*2110*/  LDG.E.U16 R25, [R10.64] ;  /* 0x000000040a197981 */ /* 0x0016a2000c1e1500 */
[----:B------:R-:W-:Y:S01]  /*2120*/  LEA R2, P0, R22, R26, 0x1 ;  /* 0x0000001a16027211 */ /* 0x000fe200078008ff */
[----:B------:R-:W-:-:S03]  /*2130*/  IMAD R4, R9, 0x2, R4 ;  /* 0x0000000209047824 */ /* 0x000fc600078e0204 */
[----:B------:R-:W-:Y:S02]  /*2140*/  LEA.HI.X.SX32 R3, R22, R0, 0x1, P0 ;  /* 0x0000000016037211 */ /* 0x000fe400000f0eff */
[C---:B------:R-:W-:Y:S01]  /*2150*/  LEA R22, R9.reuse, R4, 0x1 ;  /* 0x0000000409167211 */ /* 0x040fe200078e08ff */
[----:B------:R0:W-:Y:S01]  /*2160*/  STL [R1+0x3b4], R20 ;  /* 0x0003b41401007387 */ /* 0x0001e20000100800 */
[----:B------:R-:W-:Y:S01]  /*2170*/  MOV R13, R27 ;  /* 0x0000001b000d7202 */ /* 0x000fe20000000f00 */
[----:B------:R-:W-:Y:S01]  /*2180*/  IMAD.MOV.U32 R27, RZ, RZ, R29 ;  /* 0x000000ffff1b7224 */ /* 0x000fe200078e001d */
[C---:B------:R-:W-:Y:S01]  /*2190*/  LEA R5, R9.reuse, R22, 0x1 ;  /* 0x0000001609057211 */ /* 0x040fe200078e08ff */
[----:B0-----:R-:W4:Y:S04]  /*21a0*/  LDL.LU R20, [R1+0x24] ;  /* 0x0000240001147983 */ /* 0x001f280000300800 */
[----:B------:R-:W4:Y:S01]  /*21b0*/  LDL.LU R29, [R1+0x3c] ;  /* 0x00003c00011d7983 */ /* 0x000f220000300800 */
[----:B------:R-:W-:-:S03]  /*21c0*/  IMAD R17, R9, 0x2, R5 ;  /* 0x0000000209117824 */ /* 0x000fc600078e0205 */
[----:B------:R0:W-:Y:S04]  /*21d0*/  STL [R1+0xd8], R28 ;  /* 0x0000d81c01007387 */ /* 0x0001e80000100800 */
[----:B0-----:R-:W4:Y:S01]  /*21e0*/  LDL.LU R28, [R1+0x20] ;  /* 0x00002000011c7983 */ /* 0x001f220000300800 */
[----:B-1----:R-:W-:-:S04]  /*21f0*/  LEA R6, P0, R14, R26, 0x1 ;  /* 0x0000001a0e067211 */ /* 0x002fc800078008ff */
[----:B------:R-:W-:Y:S02]  /*2200*/  LEA.HI.X.SX32 R7, R14, R0, 0x1, P0 ;  /* 0x000000000e077211 */ /* 0x000fe400000f0eff */
[----:B---3--:R-:W-:-:S04]  /*2210*/  LEA R10, P1, R15, R26, 0x1 ;  /* 0x0000001a0f0a7211 */ /* 0x008fc800078208ff */
[----:B------:R-:W-:Y:S01]  /*2220*/  LEA.HI.X.SX32 R11, R15, R0, 0x1, P1 ;  /* 0x000000000f0b7211 */ /* 0x000fe200008f0eff */
[----:B------:R0:W-:Y:S04]  /*2230*/  STL [R1+0x3b0], R24 ;  /* 0x0003b01801007387 */ /* 0x0001e80000100800 */
[----:B------:R1:W-:Y:S04]  /*2240*/  STL [R1+0x7c], R17 ;  /* 0x00007c1101007387 */ /* 0x0003e80000100800 */
[----:B0-----:R0:W3:Y:S02]  /*2250*/  LDG.E.U16 R24, [R2.64] ;  /* 0x0000000402187981 */ /* 0x0010e4000c1e1500 */
[----:B0-----:R-:W-:-:S02]  /*2260*/  LEA R2, R9, R17, 0x1 ;  /* 0x0000001109027211 */ /* 0x001fc400078e08ff */
[----:B-1----:R4:W3:Y:S04]  /*2270*/  LDG.E.U16 R17, [R10.64] ;  /* 0x000000040a117981 */ /* 0x0028e8000c1e1500 */
[----:B--2---:R0:W-:Y:S04]  /*2280*/  STL [R1+0x3ac], R25 ;  /* 0x0003ac1901007387 */ /* 0x0041e80000100800 */
[----:B0-----:R-:W2:Y:S04]  /*2290*/  LDL.LU R25, [R1+0x1c] ;  /* 0x00001c0001197983 */ /* 0x001ea80000300800 */
[----:B------:R0:W-:Y:S04]  /*22a0*/  STL [R1+0xd4], R18 ;  /* 0x0000d41201007387 */ /* 0x0001e80000100800 */
[----:B0-----:R0:W2:Y:S01]  /*22b0*/  LDG.E.U16 R18, [R6.64] ;  /* 0x0000000406127981 */ /* 0x0010a2000c1e1500 */
[----:B-----5:R-:W-:Y:S01]  /*22c0*/  LEA R14, P0, R12, R26, 0x1 ;  /* 0x0000001a0c0e7211 */ /* 0x020fe200078008ff */
[----:B0-----:R-:W-:-:S04]  /*22d0*/  IMAD R7, R9, 0x2, R2 ;  /* 0x0000000209077824 */ /* 0x001fc800078e0202 */
[----:B------:R-:W-:Y:S01]  /*22e0*/  IMAD R6, R9, 0x2, R7 ;  /* 0x0000000209067824 */ /* 0x000fe200078e0207 */
[----:B------:R-:W-:Y:S02]  /*22f0*/  LEA.HI.X.SX32 R15, R12, R0, 0x1, P0 ;  /* 0x000000000c0f7211 */ /* 0x000fe400000f0eff */
[CC--:B------:R-:W-:Y:S02]  /*2300*/  LEA R12, P0, R16.reuse, R26.reuse, 0x1 ;  /* 0x0000001a100c7211 */ /* 0x0c0fe400078008ff */
[C---:B----4-:R-:W-:Y:S02]  /*2310*/  LEA R10, P1, R23.reuse, R26, 0x1 ;  /* 0x0000001a170a7211 */ /* 0x050fe400078208ff */
[----:B------:R-:W-:Y:S02]  /*2320*/  MOV R3, R13 ;  /* 0x0000000d00037202 */ /* 0x000fe40000000f00 */
[-C--:B------:R-:W-:Y:S02]  /*2330*/  LEA.HI.X.SX32 R13, R16, R0.reuse, 0x1, P0 ;  /* 0x00000000100d7211 */ /* 0x080fe400000f0eff */
[----:B------:R-:W-:Y:S01]  /*2340*/  LEA.HI.X.SX32 R11, R23, R0, 0x1, P1 ;  /* 0x00000000170b7211 */ /* 0x000fe200008f0eff */
[----:B------:R0:W4:Y:S04]  /*2350*/  LDG.E.U16 R16, [R14.64] ;  /* 0x000000040e107981 */ /* 0x000128000c1e1500 */
[----:B---3--:R1:W-:Y:S04]  /*2360*/  STL [R1+0x3a8], R24 ;  /* 0x0003a81801007387 */ /* 0x0083e80000100800 */
[----:B-1----:R-:W3:Y:S04]  /*2370*/  LDL.LU R24, [R1+0x14] ;  /* 0x0000140001187983 */ /* 0x002ee80000300800 */
[----:B------:R1:W-:Y:S04]  /*2380*/  STL [R1+0x54], R6 ;  /* 0x0000540601007387 */ /* 0x0003e80000100800 */
[----:B------:R-:W5:Y:S01]  /*2390*/  LDL.LU R23, [R1+0x10] ;  /* 0x0000100001177983 */ /* 0x000f620000300800 */
[----:B-1----:R-:W-:-:S05]  /*23a0*/  LEA R6, R9, R6, 0x1 ;  /* 0x0000000609067211 */ /* 0x002fca00078e08ff */
[----:B------:R-:W-:Y:S04]  /*23b0*/  STL [R1+0x74], R6 ;  /* 0x0000740601007387 */ /* 0x000fe80000100800 */
[----:B--2---:R1:W-:Y:S02]  /*23c0*/  STL [R1+0x3a4], R18 ;  /* 0x0003a41201007387 */ /* 0x0043e40000100800 */
[----:B-1----:R-:W-:Y:S02]  /*23d0*/  IMAD R18, R9, 0x2, R6 ;  /* 0x0000000209127824 */ /* 0x002fe400078e0206 */
[----:B------:R1:W2:Y:S04]  /*23e0*/  LDG.E.U16 R6, [R12.64] ;  /* 0x000000040c067981 */ /* 0x0002a8000c1e1500 */
[----:B------:R0:W-:Y:S04]  /*23f0*/  STL [R1+0xd0], R17 ;  /* 0x0000d01101007387 */ /* 0x0001e80000100800 */
[----:B0-----:R0:W3:Y:S01]  /*2400*/  LDG.E.U16 R17, [R10.64] ;  /* 0x000000040a117981 */ /* 0x0010e2000c1e1500 */
[----:B------:R-:W-:-:S04]  /*2410*/  LEA R14, P0, R20, R26, 0x1 ;  /* 0x0000001a140e7211 */ /* 0x000fc800078008ff */
[----:B------:R-:W-:Y:S02]  /*2420*/  LEA.HI.X.SX32 R15, R20, R0, 0x1, P0 ;  /* 0x00000000140f7211 */ /* 0x000fe400000f0eff */
[----:B------:R-:W-:Y:S01]  /*2430*/  LEA R20, R9, R18, 0x1 ;  /* 0x0000001209147211 */ /* 0x000fe200078e08ff */
[----:B----4-:R4:W-:Y:S01]  /*2440*/  STL [R1+0x3a0], R16 ;  /* 0x0003a01001007387 */ /* 0x0109e20000100800 */
[----:B-1----:R-:W-:-:S03]  /*2450*/  LEA R12, P0, R29, R26, 0x1 ;  /* 0x0000001a1d0c7211 */ /* 0x002fc600078008ff */
[----:B----4-:R-:W4:Y:S01]  /*2460*/  LDL.LU R16, [R1+0xc] ;  /* 0x00000c0001107983 */ /* 0x010f220000300800 */
[----:B------:R-:W-:Y:S02]  /*2470*/  LEA.HI.X.SX32 R13, R29, R0, 0x1, P0 ;  /* 0x000000001d0d7211 */ /* 0x000fe400000f0eff */
[----:B0-----:R-:W-:-:S03]  /*2480*/  LEA R10, P1, R28, R26, 0x1 ;  /* 0x0000001a1c0a7211 */ /* 0x001fc600078208ff */
[----:B------:R0:W4:Y:S01]  /*2490*/  LDG.E.U16 R12, [R12.64] ;  /* 0x000000040c0c7981 */ /* 0x000122000c1e1500 */
[----:B------:R-:W-:-:S05]  /*24a0*/  LEA.HI.X.SX32 R11, R28, R0, 0x1, P1 ;  /* 0x000000001c0b7211 */ /* 0x000fca00008f0eff */
[----:B0-----:R0:W4:Y:S02]  /*24b0*/  LDG.E.U16 R13, [R10.64] ;  /* 0x000000040a0d7981 */ /* 0x001124000c1e1500 */
[----:B0-----:R-:W-:Y:S02]  /*24c0*/  IMAD.MOV.U32 R11, RZ, RZ, R3 ;  /* 0x000000ffff0b7224 */ /* 0x001fe400078e0003 */
[----:B--2---:R0:W-:Y:S02]  /*24d0*/  STL [R1+0x39c], R6 ;  /* 0x00039c0601007387 */ /* 0x0041e40000100800 */
[----:B0-----:R-:W-:-:S05]  /*24e0*/  IMAD R6, R9, 0x2, R20 ;  /* 0x0000000209067824 */ /* 0x001fca00078e0214 */
[----:B------:R-:W-:Y:S04]  /*24f0*/  STL [R1+0x50], R6 ;  /* 0x0000500601007387 */ /* 0x000fe80000100800 */
[----:B------:R-:W2:Y:S04]  /*2500*/  LDL.LU R29, [R1+0x8] ;  /* 0x00000800011d7983 */ /* 0x000ea80000300800 */
[----:B---3--:R0:W-:Y:S04]  /*2510*/  STL [R1+0xcc], R17 ;  /* 0x0000cc1101007387 */ /* 0x0081e80000100800 */
[----:B0-----:R0:W3:Y:S02]  /*2520*/  LDG.E.U16 R17, [R14.64] ;  /* 0x000000040e117981 */ /* 0x0010e4000c1e1500 */
[----:B0-----:R-:W-:-:S04]  /*2530*/  LEA R14, P0, R25, R26, 0x1 ;  /* 0x0000001a190e7211 */ /* 0x001fc800078008ff */
[----:B------:R-:W-:Y:S02]  /*2540*/  LEA.HI.X.SX32 R15, R25, R0, 0x1, P0 ;  /* 0x00000000190f7211 */ /* 0x000fe400000f0eff */
[----:B------:R-:W-:-:S04]  /*2550*/  LEA R10, P0, R3, R26, 0x1 ;  /* 0x0000001a030a7211 */ /* 0x000fc800078008ff */
[----:B------:R-:W-:Y:S01]  /*2560*/  LEA.HI.X.SX32 R11, R11, R0, 0x1, P0 ;  /* 0x000000000b0b7211 */ /* 0x000fe200000f0eff */
[----:B------:R5:W2:Y:S05]  /*2570*/  LDG.E.U16 R15, [R14.64] ;  /* 0x000000040e0f7981 */ /* 0x000aaa000c1e1500 */
[----:B------:R-:W2:Y:S01]  /*2580*/  LDG.E.U16 R11, [R10.64] ;  /* 0x000000040a0b7981 */ /* 0x000ea2000c1e1500 */
[----:B------:R-:W-:-:S05]  /*2590*/  LEA R6, R9, R6, 0x1 ;  /* 0x0000000609067211 */ /* 0x000fca00078e08ff */
[----:B------:R-:W-:Y:S01]  /*25a0*/  STL [R1+0x6c], R6 ;  /* 0x00006c0601007387 */ /* 0x000fe20000100800 */
[----:B-----5:R-:W-:-:S03]  /*25b0*/  LEA R14, P0, R23, R26, 0x1 ;  /* 0x0000001a170e7211 */ /* 0x020fc600078008ff */
[----:B---3--:R0:W-:Y:S04]  /*25c0*/  STL [R1+0x398], R17 ;  /* 0x0003981101007387 */ /* 0x0081e80000100800 */
[----:B------:R-:W3:Y:S04]  /*25d0*/  LDL.LU R28, [R1+0x30] ;  /* 0x00003000011c7983 */ /* 0x000ee80000300800 */
[----:B------:R-:W5:Y:S01]  /*25e0*/  LDL.LU R25, [R1] ;  /* 0x0000000001197983 */ /* 0x000f620000300800 */
[----:B0-----:R-:W-:-:S03]  /*25f0*/  IMAD R17, R9, 0x2, R6 ;  /* 0x0000000209117824 */ /* 0x001fc600078e0206 */
[----:B----4-:R-:W-:Y:S02]  /*2600*/  STL [R1+0xc8], R13 ;  /* 0x0000c80d01007387 */ /* 0x010fe40000100800 */
[C---:B------:R-:W-:Y:S02]  /*2610*/  LEA R6, R9.reuse, R17, 0x1 ;  /* 0x0000001109067211 */ /* 0x040fe400078e08ff */
[----:B------:R0:W-:Y:S02]  /*2620*/  STL [R1+0x394], R12 ;  /* 0x0003940c01007387 */ /* 0x0001e40000100800 */
[----:B------:R-:W-:Y:S02]  /*2630*/  LEA R3, R9, R6, 0x1 ;  /* 0x0000000609037211 */ /* 0x000fe400078e08ff */
[----:B0-----:R-:W-:-:S03]  /*2640*/  LEA R12, P1, R24, R26, 0x1 ;  /* 0x0000001a180c7211 */ /* 0x001fc600078208ff */
[----:B------:R0:W-:Y:S01]  /*2650*/  STL [R1+0x4c], R3 ;  /* 0x00004c0301007387 */ /* 0x0001e20000100800 */
[----:B------:R-:W-:-:S03]  /*2660*/  LEA.HI.X.SX32 R13, R24, R0, 0x1, P1 ;  /* 0x00000000180d7211 */ /* 0x000fc600008f0eff */
[----:B------:R-:W4:Y:S01]  /*2670*/  LDL.LU R24, [R1+0x1da0] ;  /* 0x001da00001187983 */ /* 0x000f220000300800 */
[----:B0-----:R-:W-:-:S03]  /*2680*/  IMAD R3, R9, 0x2, R3 ;  /* 0x0000000209037824 */ /* 0x001fc600078e0203 */
[----:B--2---:R0:W-:Y:S04]  /*2690*/  STL [R1+0x390], R15 ;  /* 0x0003900f01007387 */ /* 0x0041e80000100800 */
[----:B------:R1:W2:Y:S04]  /*26a0*/  LDG.E.U16 R13, [R12.64] ;  /* 0x000000040c0d7981 */ /* 0x0002a8000c1e1500 */
[----:B------:R-:W-:Y:S01]  /*26b0*/  STL [R1+0x58], R3 ;  /* 0x0000580301007387 */ /* 0x000fe20000100800 */
[----:B0-----:R-:W-:-:S03]  /*26c0*/  LEA.HI.X.SX32 R15, R23, R0, 0x1, P0 ;  /* 0x00000000170f7211 */ /* 0x001fc600000f0eff */
[----:B------:R0:W-:Y:S01]  /*26d0*/  STL [R1+0x38c], R11 ;  /* 0x00038c0b01007387 */ /* 0x0001e20000100800 */
[----:B------:R-:W-:-:S03]  /*26e0*/  LEA R10, P0, R27, R26, 0x1 ;  /* 0x0000001a1b0a7211 */ /* 0x000fc600078008ff */
[----:B------:R1:W3:Y:S01]  /*26f0*/  LDG.E.U16 R15, [R14.64] ;  /* 0x000000040e0f7981 */ /* 0x0002e2000c1e1500 */
[----:B0-----:R-:W-:-:S04]  /*2700*/  MOV R11, R27 ;  /* 0x0000001b000b7202 */ /* 0x001fc80000000f00 */
[----:B------:R-:W-:-:S06]  /*2710*/  LEA.HI.X.SX32 R11, R11, R0, 0x1, P0 ;  /* 0x000000000b0b7211 */ /* 0x000fcc00000f0eff */
[----:B------:R-:W4:Y:S01]  /*2720*/  LDG.E.U16 R11, [R10.64] ;  /* 0x000000040a0b7981 */ /* 0x000f22000c1e1500 */
[----:B------:R-:W-:-:S05]  /*2730*/  LEA R3, R9, R3, 0x1 ;  /* 0x0000000309037211 */ /* 0x000fca00078e08ff */
[----:B------:R-:W-:-:S04]  /*2740*/  IMAD R23, R9, 0x2, R3 ;  /* 0x0000000209177824 */ /* 0x000fc800078e0203 */
[----:B------:R-:W-:Y:S01]  /*2750*/  IMAD R27, R9, 0x2, R23 ;  /* 0x00000002091b7824 */ /* 0x000fe200078e0217 */
[CC--:B-1----:R-:W-:Y:S02]  /*2760*/  LEA R12, P1, R16.reuse, R26.reuse, 0x1 ;  /* 0x0000001a100c7211 */ /* 0x0c2fe400078208ff */
[----:B------:R-:W-:Y:S01]  /*2770*/  LEA R14, P0, R29, R26, 0x1 ;  /* 0x0000001a1d0e7211 */ /* 0x000fe200078008ff */
[----:B--2---:R0:W-:Y:S04]  /*2780*/  STL [R1+0x388], R13 ;  /* 0x0003880d01007387 */ /* 0x0041e80000100800 */
[----:B------:R1:W-:Y:S01]  /*2790*/  STL [R1+0x48], R27 ;  /* 0x0000481b01007387 */ /* 0x0003e20000100800 */
[----:B0-----:R-:W-:-:S03]  /*27a0*/  LEA.HI.X.SX32 R13, R16, R0, 0x1, P1 ;  /* 0x00000000100d7211 */ /* 0x001fc600008f0eff */
[----:B------:R-:W2:Y:S01]  /*27b0*/  LDL.LU R16, [R1+0x1d9c] ;  /* 0x001d9c0001107983 */ /* 0x000ea20000300800 */
[----:B-1----:R-:W-:-:S03]  /*27c0*/  LEA R27, R9, R27, 0x1 ;  /* 0x0000001b091b7211 */ /* 0x002fc600078e08ff */
[----:B---3--:R0:W-:Y:S04]  /*27d0*/  STL [R1+0x384], R15 ;  /* 0x0003840f01007387 */ /* 0x0081e80000100800 */
[----:B------:R1:W-:Y:S01]  /*27e0*/  STL [R1+0x64], R27 ;  /* 0x0000641b01007387 */ /* 0x0003e20000100800 */
[----:B0-----:R-:W-:-:S03]  /*27f0*/  LEA.HI.X.SX32 R15, R29, R0, 0x1, P0 ;  /* 0x000000001d0f7211 */ /* 0x001fc600000f0eff */
[----:B------:R-:W3:Y:S01]  /*2800*/  LDL.LU R29, [R1+0x1d98] ;  /* 0x001d9800011d7983 */ /* 0x000ee20000300800 */
[----:B-1----:R-:W-:-:S03]  /*2810*/  IMAD R27, R9, 0x2, R27 ;  /* 0x00000002091b7824 */ /* 0x002fc600078e021b */
[----:B------:R3:W2:Y:S04]  /*2820*/  LDG.E.U16 R15, [R14.64] ;  /* 0x000000040e0f7981 */ /* 0x0006a8000c1e1500 */
[----:B------:R-:W-:Y:S04]  /*2830*/  STL [R1+0x18], R27 ;  /* 0x0000181b01007387 */ /* 0x000fe80000100800 */
[----:B----4-:R0:W-:Y:S04]  /*2840*/  STL [R1+0x380], R11 ;  /* 0x0003800b01007387 */ /* 0x0101e80000100800 */
[----:B0-----:R0:W4:Y:S01]  /*2850*/  LDG.E.U16 R11, [R12.64] ;  /* 0x000000040c0b7981 */ /* 0x001122000c1e1500 */
[----:B------:R-:W-:-:S02]  /*2860*/  LEA R10, R9, R27, 0x1 ;  /* 0x0000001b090a7211 */ /* 0x000fc400078e08ff */
[----:B0-----:R-:W-:-:S03]  /*2870*/  LEA R12, P0, R28, R26, 0x1 ;  /* 0x0000001a1c0c7211 */ /* 0x001fc600078008ff */
[----:B------:R-:W-:Y:S01]  /*2880*/  IMAD R27, R9, 0x2, R10 ;  /* 0x00000002091b7824 */ /* 0x000fe200078e020a */
[----:B------:R-:W-:-:S05]  /*2890*/  LEA.HI.X.SX32 R13, R28, R0, 0x1, P0 ;  /* 0x000000001c0d7211 */ /* 0x000fca00000f0eff */
[----:B------:R0:W2:Y:S01]  /*28a0*/  LDG.E.U16 R12, [R12.64] ;  /* 0x000000040c0c7981 */ /* 0x0000a2000c1e1500 */
[----:B---3--:R-:W-:-:S03]  /*28b0*/  LEA R14, P0, R29, R26, 0x1 ;  /* 0x0000001a1d0e7211 */ /* 0x008fc600078008ff */
[----:B----4-:R-:W-:Y:S04]  /*28c0*/  STL [R1+0x37c], R11 ;  /* 0x00037c0b01007387 */ /* 0x010fe80000100800 */
[----:B------:R5:W-:Y:S04]  /*28d0*/  STL [R1+0x8], R10 ;  /* 0x0000080a01007387 */ /* 0x000be80000100800 */
[----:B------:R-:W3:Y:S01]  /*28e0*/  LDL.LU R28, [R1+0x1d94] ;  /* 0x001d9400011c7983 */ /* 0x000ee20000300800 */
[----:B-----5:R-:W-:-:S03]  /*28f0*/  LEA R10, P1, R25, R26, 0x1 ;  /* 0x0000001a190a7211 */ /* 0x020fc600078208ff */
[----:B------:R1:W-:Y:S01]  /*2900*/  STL [R1+0x44], R27 ;  /* 0x0000441b01007387 */ /* 0x0003e20000100800 */
[----:B------:R-:W-:-:S03]  /*2910*/  LEA.HI.X.SX32 R11, R25, R0, 0x1, P1 ;  /* 0x00000000190b7211 */ /* 0x000fc600008f0eff */
[----:B------:R-:W4:Y:S04]  /*2920*/  LDL.LU R25, [R1+0x1d90] ;  /* 0x001d900001197983 */ /* 0x000f280000300800 */
[----:B--2---:R2:W-:Y:S01]  /*2930*/  STL [R1+0x378], R15 ;  /* 0x0003780f01007387 */ /* 0x0045e20000100800 */
[----:B-1----:R-:W-:-:S03]  /*2940*/  LEA R27, R9, R27, 0x1 ;  /* 0x0000001b091b7211 */ /* 0x002fc600078e08ff */
[----:B------:R1:W5:Y:S01]  /*2950*/  LDG.E.U16 R10, [R10.64] ;  /* 0x000000040a0a7981 */ /* 0x000362000c1e1500 */
[----:B--2---:R-:W-:-:S03]  /*2960*/  IMAD R15, R9, 0x2, R29 ;  /* 0x00000002090f7824 */ /* 0x004fc600078e021d */
[----:B------:R2:W-:Y:S01]  /*2970*/  STL [R1+0x5c], R27 ;  /* 0x00005c1b01007387 */ /* 0x0005e20000100800 */
[----:B------:R-:W-:Y:S01]  /*2980*/  LEA R9, R9, R27, 0x1 ;  /* 0x0000001b09097211 */ /* 0x000fe200078e08ff */
[----:B0-----:R-:W-:Y:S01]  /*2990*/  IMAD.MOV.U32 R13, RZ, RZ, R15 ;  /* 0x000000ffff0d7224 */ /* 0x001fe200078e000f */
[----:B------:R-:W-:Y:S01]  /*29a0*/  LEA.HI.X.SX32 R15, R29, R0, 0x1, P0 ;  /* 0x000000001d0f7211 */ /* 0x000fe200000f0eff */
[----:B--2---:R-:W2:Y:S05]  /*29b0*/  LDL.LU R27, [R1+0x1d8c] ;  /* 0x001d8c00011b7983 */ /* 0x004eaa0000300800 */
[----:B------:R4:W3:Y:S01]  /*29c0*/  LDG.E.U16 R15, [R14.64] ;  /* 0x000000040e0f7981 */ /* 0x0008e2000c1e1500 */
[----:B------:R-:W-:-:S03]  /*29d0*/  MOV R29, c[0x0][0x198] ;  /* 0x00006600001d7a02 */ /* 0x000fc60000000f00 */
[----:B------:R0:W-:Y:S01]  /*29e0*/  STL [R1+0x2c], R9 ;  /* 0x00002c0901007387 */ /* 0x0001e20000100800 */
[----:B-1----:R-:W-:-:S03]  /*29f0*/  MOV R11, R13 ;  /* 0x0000000d000b7202 */ /* 0x002fc60000000f00 */
[----:B------:R1:W-:Y:S01]  /*2a00*/  STL [R1+0x374], R12 ;  /* 0x0003740c01007387 */ /* 0x0003e20000100800 */
[----:B0-----:R-:W-:-:S05]  /*2a10*/  IMAD R9, R29, 0x2, R9 ;  /* 0x000000021d097824 */ /* 0x001fca00078e0209 */
[----:B------:R0:W-:Y:S01]  /*2a20*/  STL [R1+0x28], R9 ;  /* 0x0000280901007387 */ /* 0x0001e20000100800 */
[----:B------:R-:W-:Y:S01]  /*2a30*/  IMAD.MOV.U32 R13, RZ, RZ, R11 ;  /* 0x000000ffff0d7224 */ /* 0x000fe200078e000b */
[----:B-1----:R-:W-:Y:S02]  /*2a40*/  LEA R12, P0, R11, R26, 0x1 ;  /* 0x0000001a0b0c7211 */ /* 0x002fe400078008ff */
[----:B0-----:R-:W-:Y:S02]  /*2a50*/  LEA R9, R29, R9, 0x1 ;  /* 0x000000091d097211 */ /* 0x001fe400078e08ff */
[----:B------:R-:W-:-:S06]  /*2a60*/  LEA.HI.X.SX32 R13, R13, R0, 0x1, P0 ;  /* 0x000000000d0d7211 */ /* 0x000fcc00000f0eff */
[----:B------:R-:W3:Y:S01]  /*2a70*/  LDG.E.U16 R13, [R12.64] ;  /* 0x000000040c0d7981 */ /* 0x000ee2000c1e1500 */
[----:B----4-:R-:W-:-:S03]  /*2a80*/  LEA R14, P0, R25, R26, 0x1 ;  /* 0x0000001a190e7211 */ /* 0x010fc600078008ff */
[----:B-----5:R-:W-:Y:S04]  /*2a90*/  STL [R1+0x370], R10 ;  /* 0x0003700a01007387 */ /* 0x020fe80000100800 */
[----:B------:R0:W-:Y:S02]  /*2aa0*/  STL [R1+0x40], R9 ;  /* 0x0000400901007387 */ /* 0x0001e40000100800 */
[----:B0-----:R-:W-:Y:S01]  /*2ab0*/  IMAD R9, R29, 0x2, R9 ;  /* 0x000000021d097824 */ /* 0x001fe200078e0209 */
[----:B--2---:R-:W-:-:S04]  /*2ac0*/  LEA R10, P1, R27, R26, 0x1 ;  /* 0x0000001a1b0a7211 */ /* 0x004fc800078208ff */
[-C--:B------:R-:W-:Y:S02]  /*2ad0*/  LEA.HI.X.SX32 R11, R27, R0.reuse, 0x1, P1 ;  /* 0x000000001b0b7211 */ /* 0x080fe400008f0eff */
[----:B------:R-:W-:Y:S01]  /*2ae0*/  LEA R27, R29, R9, 0x1 ;  /* 0x000000091d1b7211 */ /* 0x000fe200078e08ff */
[----:B---3--:R0:W-:Y:S04]  /*2af0*/  STL [R1+0x36c], R15 ;  /* 0x00036c0f01007387 */ /* 0x0081e80000100800 */
[----:B------:R1:W-:Y:S01]  /*2b00*/  STL [R1+0x1f0], R9 ;  /* 0x0001f00901007387 */ /* 0x0003e20000100800 */
[----:B0-----:R-:W-:-:S03]  /*2b10*/  LEA.HI.X.SX32 R15, R25, R0, 0x1, P0 ;  /* 0x00000000190f7211 */ /* 0x001fc600000f0eff */
[----:B------:R0:W2:Y:S04]  /*2b20*/  LDG.E.U16 R25, [R10.64] ;  /* 0x000000040a197981 */ /* 0x0000a8000c1e1500 */
[----:B-1----:R-:W3:Y:S04]  /*2b30*/  LDL.LU R9, [R1+0x1d88] ;  /* 0x001d880001097983 */ /* 0x002ee80000300800 */
[----:B------:R1:W-:Y:S02]  /*2b40*/  STL [R1+0x24], R27 ;  /* 0x0000241b01007387 */ /* 0x0003e40000100800 */
[----:B-1----:R-:W-:-:S05]  /*2b50*/  IMAD R27, R29, 0x2, R27 ;  /* 0x000000021d1b7824 */ /* 0x002fca00078e021b */
[----:B------:R1:W-:Y:S02]  /*2b60*/  STL [R1+0x20], R27 ;  /* 0x0000201b01007387 */ /* 0x0003e40000100800 */
[----:B-1----:R-:W-:Y:S02]  /*2b70*/  LEA R27, R29, R27, 0x1 ;  /* 0x0000001b1d1b7211 */ /* 0x002fe400078e08ff */
[----:B------:R-:W4:Y:S01]  /*2b80*/  LDG.E.U16 R29, [R14.64] ;  /* 0x000000040e1d7981 */ /* 0x000f22000c1e1500 */
[----:B0-----:R-:W-:-:S04]  /*2b90*/  LEA R10, P0, R28, R26, 0x1 ;  /* 0x0000001a1c0a7211 */ /* 0x001fc800078008ff */
[----:B------:R-:W-:Y:S01]  /*2ba0*/  LEA.HI.X.SX32 R11, R28, R0, 0x1, P0 ;  /* 0x000000001c0b7211 */ /* 0x000fe200000f0eff */
[----:B------:R-:W-:Y:S01]  /*2bb0*/  IMAD.MOV.U32 R28, RZ, RZ, c[0x0][0x198] ;  /* 0x00006600ff1c7624 */ /* 0x000fe200078e00ff */
[----:B------:R-:W-:Y:S04]  /*2bc0*/  STL [R1+0x368], R13 ;  /* 0x0003680d01007387 */ /* 0x000fe80000100800 */
[----:B--2---:R0:W-:Y:S02]  /*2bd0*/  STL [R1+0x364], R25 ;  /* 0x0003641901007387 */ /* 0x0041e40000100800 */
[----:B0-----:R-:W-:-:S05]  /*2be0*/  LEA R25, R28, R27, 0x1 ;  /* 0x0000001b1c197211 */ /* 0x001fca00078e08ff */
[----:B------:R-:W-:Y:S04]  /*2bf0*/  STL [R1+0x1e4], R25 ;  /* 0x0001e41901007387 */ /* 0x000fe80000100800 */
[----:B----4-:R0:W-:Y:S04]  /*2c00*/  STL [R1+0x360], R29 ;  /* 0x0003601d01007387 */ /* 0x0101e80000100800 */
[----:B0-----:R-:W2:Y:S01]  /*2c10*/  LDG.E.U16 R29, [R10.64] ;  /* 0x000000040a1d7981 */ /* 0x001ea2000c1e1500 */
[-C--:B------:R-:W-:Y:S02]  /*2c20*/  LEA R12, P1, R16, R26.reuse, 0x1 ;  /* 0x0000001a100c7211 */ /* 0x080fe400078208ff */
[----:B---3--:R-:W-:Y:S01]  /*2c30*/  LEA R14, P0, R9, R26, 0x1 ;  /* 0x0000001a090e7211 */ /* 0x008fe200078008ff */
[----:B------:R-:W-:Y:S01]  /*2c40*/  IMAD R25, R28, 0x2, R25 ;  /* 0x000000021c197824 */ /* 0x000fe200078e0219 */
[----:B------:R-:W-:-:S02]  /*2c50*/  LEA.HI.X.SX32 R13, R16, R0, 0x1, P1 ;  /* 0x00000000100d7211 */ /* 0x000fc400008f0eff */
[----:B------:R-:W-:Y:S02]  /*2c60*/  LEA.HI.X.SX32 R15, R9, R0, 0x1, P0 ;  /* 0x00000000090f7211 */ /* 0x000fe400000f0eff */
[----:B------:R0:W-:Y:S04]  /*2c70*/  STL [R1+0x1c], R25 ;  /* 0x00001c1901007387 */ /* 0x0001e80000100800 */
[----:B------:R1:W3:Y:S01]  /*2c80*/  LDG.E.U16 R16, [R12.64] ;  /* 0x000000040c107981 */ /* 0x0002e2000c1e1500 */
[----:B0-----:R-:W-:-:S03]  /*2c90*/  LEA R25, R28, R25, 0x1 ;  /* 0x000000191c197211 */ /* 0x001fc600078e08ff */
[----:B--2---:R0:W-:Y:S04]  /*2ca0*/  STL [R1+0x35c], R29 ;  /* 0x00035c1d01007387 */ /* 0x0041e80000100800 */
[----:B0-----:R-:W2:Y:S01]  /*2cb0*/  LDG.E.U16 R29, [R14.64] ;  /* 0x000000040e1d7981 */ /* 0x001ea2000c1e1500 */
[----:B------:R-:W-:Y:S01]  /*2cc0*/  IMAD R9, R28, 0x2, R25 ;  /* 0x000000021c097824 */ /* 0x000fe200078e0219 */
[----:B------:R-:W-:-:S04]  /*2cd0*/  LEA R10, P0, R24, R26, 0x1 ;  /* 0x0000001a180a7211 */ /* 0x000fc800078008ff */
[----:B------:R-:W-:Y:S02]  /*2ce0*/  LEA R9, R28, R9, 0x1 ;  /* 0x000000091c097211 */ /* 0x000fe400078e08ff */
[----:B-1----:R-:W-:-:S03]  /*2cf0*/  LEA R12, P1, R19, R26, 0x1 ;  /* 0x0000001a130c7211 */ /* 0x002fc600078208ff */
[----:B------:R0:W-:Y:S01]  /*2d00*/  STL [R1+0x1e0], R9 ;  /* 0x0001e00901007387 */ /* 0x0001e20000100800 */
[-C--:B------:R-:W-:Y:S02]  /*2d10*/  LEA.HI.X.SX32 R11, R24, R0.reuse, 0x1, P0 ;  /* 0x00000000180b7211 */ /* 0x080fe400000f0eff */
[----:B------:R-:W-:Y:S01]  /*2d20*/  LEA.HI.X.SX32 R13, R19, R0, 0x1, P1 ;  /* 0x00000000130d7211 */ /* 0x000fe200008f0eff */
[----:B------:R-:W4:Y:S04]  /*2d30*/  LDL.LU R24, [R1+0x54] ;  /* 0x0000540001187983 */ /* 0x000f280000300800 */
[----:B------:R-:W5:Y:S01]  /*2d40*/  LDG.E.U16 R19, [R10.64] ;  /* 0x000000040a137981 */ /* 0x000f62000c1e1500 */
[----:B0-----:R-:W-:-:S05]  /*2d50*/  IMAD R9, R28, 0x2, R9 ;  /* 0x000000021c097824 */ /* 0x001fca00078e0209 */
[----:B------:R-:W-:Y:S04]  /*2d60*/  STL [R1+0x10], R9 ;  /* 0x0000100901007387 */ /* 0x000fe80000100800 */
[----:B---3--:R-:W-:Y:S04]  /*2d70*/  STL [R1+0x358], R16 ;  /* 0x0003581001007387 */ /* 0x008fe80000100800 */
[----:B--2---:R0:W-:Y:S04]  /*2d80*/  STL [R1+0x354], R29 ;  /* 0x0003541d01007387 */ /* 0x0041e80000100800 */
[----:B0-----:R-:W2:Y:S01]  /*2d90*/  LDG.E.U16 R29, [R12.64] ;  /* 0x000000040c1d7981 */ /* 0x001ea2000c1e1500 */
[----:B------:R-:W-:-:S02]  /*2da0*/  LEA R16, R28, R9, 0x1 ;  /* 0x000000091c107211 */ /* 0x000fc400078e08ff */
[----:B------:R-:W-:-:S03]  /*2db0*/  LEA R14, P0, R8, R26, 0x1 ;  /* 0x0000001a080e7211 */ /* 0x000fc600078008ff */
[----:B------:R0:W-:Y:S01]  /*2dc0*/  STL [R1+0x14], R16 ;  /* 0x0000141001007387 */ /* 0x0001e20000100800 */
[----:B------:R-:W-:Y:S02]  /*2dd0*/  LEA.HI.X.SX32 R15, R8, R0, 0x1, P0 ;  /* 0x00000000080f7211 */ /* 0x000fe400000f0eff */
[----:B------:R-:W-:Y:S01]  /*2de0*/  LEA R8, P0, R21, R26, 0x1 ;  /* 0x0000001a15087211 */ /* 0x000fe200078008ff */
[----:B0-----:R-:W-:-:S03]  /*2df0*/  IMAD R16, R28, 0x2, R16 ;  /* 0x000000021c107824 */ /* 0x001fc600078e0210 */
[----:B------:R-:W-:Y:S02]  /*2e00*/  LEA.HI.X.SX32 R9, R21, R0, 0x1, P0 ;  /* 0x0000000015097211 */ /* 0x000fe400000f0eff */
[----:B------:R0:W-:Y:S04]  /*2e10*/  STL [R1+0x34], R16 ;  /* 0x0000341001007387 */ /* 0x0001e80000100800 */
[----:B-----5:R1:W-:Y:S01]  /*2e20*/  STL [R1+0x350], R19 ;  /* 0x0003501301007387 */ /* 0x0203e20000100800 */
[----:B0-----:R-:W-:-:S03]  /*2e30*/  LEA R16, R28, R16, 0x1 ;  /* 0x000000101c107211 */ /* 0x001fc600078e08ff */
[----:B-1----:R0:W3:Y:S04]  /*2e40*/  LDG.E.U16 R19, [R14.64] ;  /* 0x000000040e137981 */ /* 0x0020e8000c1e1500 */
[----:B------:R-:W-:Y:S04]  /*2e50*/  STL [R1+0x1d8], R16 ;  /* 0x0001d81001007387 */ /* 0x000fe80000100800 */
[----:B--2---:R1:W-:Y:S04]  /*2e60*/  STL [R1+0x34c], R29 ;  /* 0x00034c1d01007387 */ /* 0x0043e80000100800 */
[----:B-1----:R1:W2:Y:S01]  /*2e70*/  LDG.E.U16 R29, [R8.64] ;  /* 0x00000004081d7981 */ /* 0x0022a2000c1e1500 */
[----:B------:R-:W-:Y:S01]  /*2e80*/  LEA R10, P1, R4, R26, 0x1 ;  /* 0x0000001a040a7211 */ /* 0x000fe200078208ff */
[----:B------:R-:W-:-:S03]  /*2e90*/  IMAD R16, R28, 0x2, R16 ;  /* 0x000000021c107824 */ /* 0x000fc600078e0210 */
[----:B------:R-:W-:Y:S02]  /*2ea0*/  LEA.HI.X.SX32 R11, R4, R0, 0x1, P1 ;  /* 0x00000000040b7211 */ /* 0x000fe400008f0eff */
[----:B------:R-:W-:Y:S02]  /*2eb0*/  LEA R4, R28, R16, 0x1 ;  /* 0x000000101c047211 */ /* 0x000fe400078e08ff */
[----:B------:R-:W-:Y:S01]  /*2ec0*/  LEA R12, P0, R22, R26, 0x1 ;  /* 0x0000001a160c7211 */ /* 0x000fe200078008ff */
[----:B------:R-:W-:Y:S02]  /*2ed0*/  STL [R1+0xc], R16 ;  /* 0x00000c1001007387 */ /* 0x000fe40000100800 */
[----:B0-----:R-:W-:Y:S01]  /*2ee0*/  IMAD R14, R28, 0x2, R4 ;  /* 0x000000021c0e7824 */ /* 0x001fe200078e0204 */
[----:B------:R-:W-:Y:S01]  /*2ef0*/  LEA.HI.X.SX32 R13, R22, R0, 0x1, P0 ;  /* 0x00000000160d7211 */ /* 0x000fe200000f0eff */
[----:B------:R-:W-:Y:S01]  /*2f00*/  STL [R1+0x4], R4 ;  /* 0x0000040401007387 */ /* 0x000fe20000100800 */
[----:B-1----:R-:W-:-:S03]  /*2f10*/  LEA R8, P0, R5, R26, 0x1 ;  /* 0x0000001a05087211 */ /* 0x002fc600078008ff */
[----:B------:R-:W5:Y:S04]  /*2f20*/  LDL.LU R21, [R1+0x50] ;  /* 0x0000500001157983 */ /* 0x000f680000300800 */
[----:B------:R0:W-:Y:S01]  /*2f30*/  STL [R1+0x30], R14 ;  /* 0x0000300e01007387 */ /* 0x0001e20000100800 */
[----:B------:R-:W-:-:S03]  /*2f40*/  LEA.HI.X.SX32 R9, R5, R0, 0x1, P0 ;  /* 0x0000000005097211 */ /* 0x000fc600000f0eff */
[----:B---3--:R1:W-:Y:S04]  /*2f50*/  STL [R1+0x348], R19 ;  /* 0x0003481301007387 */ /* 0x0083e80000100800 */
[----:B------:R3:W5:Y:S01]  /*2f60*/  LDG.E.U16 R15, [R10.64] ;  /* 0x000000040a0f7981 */ /* 0x000762000c1e1500 */
[----:B0-----:R-:W-:-:S03]  /*2f70*/  LEA R14, R28, R14, 0x1 ;  /* 0x0000000e1c0e7211 */ /* 0x001fc600078e08ff */
[----:B-1----:R4:W5:Y:S04]  /*2f80*/  LDG.E.U16 R19, [R12.64] ;  /* 0x000000040c137981 */ /* 0x002968000c1e1500 */
[----:B------:R-:W-:Y:S04]  /*2f90*/  STL [R1+0x1d0], R14 ;  /* 0x0001d00e01007387 */ /* 0x000fe80000100800 */
[----:B--2---:R0:W-:Y:S02]  /*2fa0*/  STL [R1+0x344], R29 ;  /* 0x0003441d01007387 */ /* 0x0041e40000100800 */
[----:B0-----:R-:W-:-:S02]  /*2fb0*/  IMAD R29, R28, 0x2, R14 ;  /* 0x000000021c1d7824 */ /* 0x001fc400078e020e */
[----:B------:R0:W2:Y:S01]  /*2fc0*/  LDG.E.U16 R14, [R8.64] ;  /* 0x00000004080e7981 */ /* 0x0000a2000c1e1500 */
[----:B------:R-:W-:Y:S02]  /*2fd0*/  LEA R4, P1, R2, R26, 0x1 ;  /* 0x0000001a02047211 */ /* 0x000fe400078208ff */
[----:B------:R-:W-:Y:S02]  /*2fe0*/  LEA R16, R28, R29, 0x1 ;  /* 0x0000001d1c107211 */ /* 0x000fe400078e08ff */
[----:B------:R-:W-:Y:S02]  /*2ff0*/  LEA.HI.X.SX32 R5, R2, R0, 0x1, P1 ;  /* 0x0000000002057211 */ /* 0x000fe400008f0eff */
[C---:B---3--:R-:W-:Y:S01]  /*3000*/  LEA R10, P0, R7.reuse, R26, 0x1 ;  /* 0x0000001a070a7211 */ /* 0x048fe200078008ff */
[----:B------:R-:W-:Y:S02]  /*3010*/  IMAD R2, R28, 0x2, R16 ;  /* 0x000000021c027824 */ /* 0x000fe400078e0210 */
[----:B------:R1:W3:Y:S01]  /*3020*/  LDG.E.U16 R22, [R4.64] ;  /* 0x0000000404167981 */ /* 0x0002e2000c1e1500 */
[----:B------:R-:W-:-:S02]  /*3030*/  LEA.HI.X.SX32 R11, R7, R0, 0x1, P0 ;  /* 0x00000000070b7211 */ /* 0x000fc400000f0eff */
[----:B----4-:R-:W-:Y:S02]  /*3040*/  LEA R12, P0, R24, R26, 0x1 ;  /* 0x0000001a180c7211 */ /* 0x010fe400078008ff */
[----:B------:R-:W-:Y:S01]  /*3050*/  LEA R2, R28, R2, 0x1 ;  /* 0x000000021c027211 */ /* 0x000fe200078e08ff */
[----:B------:R-:W-:Y:S01]  /*3060*/  STL [R1+0x1d78], R29 ;  /* 0x001d781d01007387 */ /* 0x000fe20000100800 */
[----:B-1----:R-:W-:-:S03]  /*3070*/  LEA R4, P1, R18, R26, 0x1 ;  /* 0x0000001a12047211 */ /* 0x002fc600078208ff */
[----:B------:R-:W-:Y:S01]  /*3080*/  STL [R1+0x1d74], R16 ;  /* 0x001d741001007387 */ /* 0x000fe20000100800 */
[-C--:B------:R-:W-:Y:S01]  /*3090*/  LEA.HI.X.SX32 R13, R24, R0.reuse, 0x1, P0 ;  /* 0x00000000180d7211 */ /* 0x080fe200000f0eff */
[----:B------:R-:W-:Y:S01]  /*30a0*/  IMAD.MOV.U32 R24, RZ, RZ, R27 ;  /* 0x000000ffff187224 */ /* 0x000fe200078e001b */
[----:B------:R-:W-:Y:S01]  /*30b0*/  LEA.HI.X.SX32 R5, R18, R0, 0x1, P1 ;  /* 0x0000000012057211 */ /* 0x000fe200008f0eff */
[----:B------:R-:W4:Y:S01]  /*30c0*/  LDL.LU R27, [R1+0x4c] ;  /* 0x00004c00011b7983 */ /* 0x000f220000300800 */
[----:B------:R-:W-:-:S03]  /*30d0*/  LEA R18, R28, R2, 0x1 ;  /* 0x000000021c127211 */ /* 0x000fc600078e08ff */
[----:B------:R-:W-:Y:S01]  /*30e0*/  STL [R1+0x1c8], R2 ;  /* 0x0001c80201007387 */ /* 0x000fe20000100800 */
[----:B0-----:R-:W-:-:S03]  /*30f0*/  LEA R8, P0, R20, R26, 0x1 ;  /* 0x0000001a14087211 */ /* 0x001fc600078008ff */
[----:B-----5:R-:W-:Y:S04]  /*3100*/  STL [R1+0x340], R15 ;  /* 0x0003400f01007387 */ /* 0x020fe80000100800 */
[----:B------:R0:W-:Y:S01]  /*3110*/  STL [R1+0x33c], R19 ;  /* 0x00033c1301007387 */ /* 0x0001e20000100800 */
[----:B------:R-:W-:-:S03]  /*3120*/  LEA.HI.X.SX32 R9, R20, R0, 0x1, P0 ;  /* 0x0000000014097211 */ /* 0x000fc600000f0eff */
[----:B------:R1:W-:Y:S04]  /*3130*/  STL [R1+0x1d70], R18 ;  /* 0x001d701201007387 */ /* 0x0003e80000100800 */
[----:B------:R5:W3:Y:S01]  /*3140*/  LDG.E.U16 R7, [R10.64] ;  /* 0x000000040a077981 */ /* 0x000ae2000c1e1500 */
[----:B0-----:R-:W-:-:S03]  /*3150*/  IMAD R19, R28, 0x2, R18 ;  /* 0x000000021c137824 */ /* 0x001fc600078e0212 */
[----:B------:R0:W3:Y:S01]  /*3160*/  LDG.E.U16 R15, [R12.64] ;  /* 0x000000040c0f7981 */ /* 0x0000e2000c1e1500 */
[----:B-1----:R-:W-:-:S03]  /*3170*/  MOV R18, c[0x0][0x198] ;  /* 0x0000660000127a02 */ /* 0x002fc60000000f00 */
[----:B------:R1:W3:Y:S01]  /*3180*/  LDG.E.U16 R16, [R8.64] ;  /* 0x0000000408107981 */ /* 0x0002e2000c1e1500 */
[----:B-----5:R-:W-:Y:S01]  /*3190*/  LEA R10, P0, R21, R26, 0x1 ;  /* 0x0000001a150a7211 */ /* 0x020fe200078008ff */
[----:B------:R-:W-:-:S03]  /*31a0*/  IMAD R28, R18, 0x2, R19 ;  /* 0x00000002121c7824 */ /* 0x000fc600078e0213 */
[----:B------:R-:W-:-:S05]  /*31b0*/  LEA.HI.X.SX32 R11, R21, R0, 0x1, P0 ;  /* 0x00000000150b7211 */ /* 0x000fca00000f0eff */
[----:B0-----:R0:W5:Y:S04]  /*31c0*/  LDG.E.U16 R12, [R10.64] ;  /* 0x000000040a0c7981 */ /* 0x001168000c1e1500 */
[----:B--2---:R2:W-:Y:S04]  /*31d0*/  STL [R1+0x338], R14 ;  /* 0x0003380e01007387 */ /* 0x0045e80000100800 */
[----:B--2---:R2:W5:Y:S02]  /*31e0*/  LDG.E.U16 R14, [R4.64] ;  /* 0x00000004040e7981 */ /* 0x004564000c1e1500 */
[----:B--2---:R-:W-:-:S04]  /*31f0*/  LEA R4, P1, R17, R26, 0x1 ;  /* 0x0000001a11047211 */ /* 0x004fc800078208ff */
[----:B------:R-:W-:Y:S01]  /*3200*/  LEA.HI.X.SX32 R5, R17, R0, 0x1, P1 ;  /* 0x0000000011057211 */ /* 0x000fe200008f0eff */
[----:B------:R-:W-:Y:S04]  /*3210*/  STL [R1+0x1d7c], R19 ;  /* 0x001d7c1301007387 */ /* 0x000fe80000100800 */
[----:B------:R2:W5:Y:S04]  /*3220*/  LDG.E.U16 R13, [R4.64] ;  /* 0x00000004040d7981 */ /* 0x000568000c1e1500 */
[----:B------:R-:W-:Y:S04]  /*3230*/  STL [R1+0x1d6c], R28 ;  /* 0x001d6c1c01007387 */ /* 0x000fe80000100800 */
[----:B------:R-:W5:Y:S01]  /*3240*/  LDL.LU R20, [R1+0x48] ;  /* 0x0000480001147983 */ /* 0x000f620000300800 */
[----:B-1----:R-:W-:-:S02]  /*3250*/  LEA R8, P0, R6, R26, 0x1 ;  /* 0x0000001a06087211 */ /* 0x002fc400078008ff */
[----:B------:R-:W-:Y:S02]  /*3260*/  LEA R2, R18, R28, 0x1 ;  /* 0x0000001c12027211 */ /* 0x000fe400078e08ff */
[----:B------:R-:W-:-:S03]  /*3270*/  LEA.HI.X.SX32 R9, R6, R0, 0x1, P0 ;  /* 0x0000000006097211 */ /* 0x000fc600000f0eff */
[C---:B------:R-:W-:Y:S01]  /*3280*/  IMAD R17, R18.reuse, 0x2, R2 ;  /* 0x0000000212117824 */ /* 0x040fe200078e0202 */
[----:B------:R1:W-:Y:S04]  /*3290*/  STL [R1+0x1c4], R2 ;  /* 0x0001c40201007387 */ /* 0x0003e80000100800 */
[----:B------:R0:W5:Y:S04]  /*32a0*/  LDG.E.U16 R21, [R8.64] ;  /* 0x0000000408157981 */ /* 0x000168000c1e1500 */
[----:B------:R-:W5:Y:S01]  /*32b0*/  LDL.LU R29, [R1+0x18] ;  /* 0x00001800011d7983 */ /* 0x000f620000300800 */
[----:B-1----:R-:W-:-:S03]  /*32c0*/  LEA R2, R18, R17, 0x1 ;  /* 0x0000001112027211 */ /* 0x002fc600078e08ff */
[----:B---3--:R1:W-:Y:S02]  /*32d0*/  STL [R1+0x334], R22 ;  /* 0x0003341601007387 */ /* 0x0083e40000100800 */
[C---:B--2---:R-:W-:Y:S01]  /*32e0*/  IMAD R4, R18.reuse, 0x2, R2 ;  /* 0x0000000212047824 */ /* 0x044fe200078e0202 */
[----:B----4-:R-:W-:Y:S01]  /*32f0*/  LEA R6, P0, R27, R26, 0x1 ;  /* 0x0000001a1b067211 */ /* 0x010fe200078008ff */
[----:B-1----:R-:W2:Y:S03]  /*3300*/  LDL.LU R22, [R1+0x8] ;  /* 0x0000080001167983 */ /* 0x002ea60000300800 */
[----:B------:R-:W-:Y:S01]  /*3310*/  LEA R5, R18, R4, 0x1 ;  /* 0x0000000412057211 */ /* 0x000fe200078e08ff */
[----:B------:R-:W-:Y:S04]  /*3320*/  STL [R1+0x1d80], R17 ;  /* 0x001d801101007387 */ /* 0x000fe80000100800 */
[----:B------:R1:W-:Y:S04]  /*3330*/  STL [R1+0x330], R7 ;  /* 0x0003300701007387 */ /* 0x0003e80000100800 */
[----:B------:R3:W-:Y:S01]  /*3340*/  STL [R1+0x1d84], R2 ;  /* 0x001d840201007387 */ /* 0x0007e20000100800 */
[----:B0-----:R-:W-:-:S02]  /*3350*/  LEA R10, P1, R3, R26, 0x1 ;  /* 0x0000001a030a7211 */ /* 0x001fc400078208ff */
[-C--:B-1----:R-:W-:Y:S01]  /*3360*/  LEA.HI.X.SX32 R7, R27, R0.reuse, 0x1, P0 ;  /* 0x000000001b077211 */ /* 0x082fe200000f0eff */
[----:B---3--:R-:W3:Y:S04]  /*3370*/  LDL.LU R2, [R1+0x44] ;  /* 0x0000440001027983 */ /* 0x008ee80000300800 */
[----:B------:R-:W-:Y:S04]  /*3380*/  STL [R1+0x32c], R15 ;  /* 0x00032c0f01007387 */ /* 0x000fe80000100800 */
[----:B------:R-:W3:Y:S01]  /*3390*/  LDL.LU R17, [R1+0x2c] ;  /* 0x00002c0001117983 */ /* 0x000ee20000300800 */
[----:B------:R-:W-:-:S03]  /*33a0*/  LEA.HI.X.SX32 R11, R3, R0, 0x1, P1 ;  /* 0x00000000030b7211 */ /* 0x000fc600008f0eff */
[----:B------:R0:W3:Y:S04]  /*33b0*/  LDG.E.U16 R28, [R6.64] ;  /* 0x00000004061c7981 */ /* 0x0000e8000c1e1500 */
[----:B------:R1:W3:Y:S04]  /*33c0*/  LDG.E.U16 R9, [R10.64] ;  /* 0x000000040a097981 */ /* 0x0002e8000c1e1500 */
[----:B-----5:R5:W-:Y:S04]  /*33d0*/  STL [R1+0x324], R14 ;  /* 0x0003240e01007387 */ /* 0x020be80000100800 */
[----:B------:R-:W4:Y:S04]  /*33e0*/  LDL.LU R27, [R1+0x28] ;  /* 0x00002800011b7983 */ /* 0x000f280000300800 */
[----:B------:R-:W-:Y:S01]  /*33f0*/  STL [R1+0x1bc], R5 ;  /* 0x0001bc0501007387 */ /* 0x000fe20000100800 */
[----:B-----5:R-:W-:-:S03]  /*3400*/  LEA R14, P0, R23, R26, 0x1 ;  /* 0x0000001a170e7211 */ /* 0x020fc600078008ff */
[----:B------:R5:W-:Y:S04]  /*3410*/  STL [R1+0x320], R16 ;  /* 0x0003201001007387 */ /* 0x000be80000100800 */
[----:B------:R-:W4:Y:S01]  /*3420*/  LDL.LU R19, [R1+0x40] ;  /* 0x0000400001137983 */ /* 0x000f220000300800 */
[----:B------:R-:W-:-:S03]  /*3430*/  LEA.HI.X.SX32 R15, R23, R0, 0x1, P0 ;  /* 0x00000000170f7211 */ /* 0x000fc600000f0eff */
[----:B-----5:R-:W5:Y:S04]  /*3440*/  LDL.LU R16, [R1+0x24] ;  /* 0x0000240001107983 */ /* 0x020f680000300800 */
[----:B------:R-:W-:Y:S04]  /*3450*/  STL [R1+0x318], R13 ;  /* 0x0003180d01007387 */ /* 0x000fe80000100800 */
[----:B------:R1:W-:Y:S04]  /*3460*/  STL [R1+0x31c], R12 ;  /* 0x00031c0c01007387 */ /* 0x0003e80000100800 */
[----:B0-----:R2:W4:Y:S01]  /*3470*/  LDG.E.U16 R7, [R14.64] ;  /* 0x000000040e077981 */ /* 0x001522000c1e1500 */
[----:B-1----:R-:W-:-:S04]  /*3480*/  LEA R12, P0, R20, R26, 0x1 ;  /* 0x0000001a140c7211 */ /* 0x002fc800078008ff */
[----:B------:R-:W-:-:S05]  /*3490*/  LEA.HI.X.SX32 R13, R20, R0, 0x1, P0 ;  /* 0x00000000140d7211 */ /* 0x000fca00000f0eff */
[----:B------:R3:W5:Y:S01]  /*34a0*/  LDG.E.U16 R23, [R12.64] ;  /* 0x000000040c177981 */ /* 0x000762000c1e1500 */
[----:B------:R-:W-:-:S05]  /*34b0*/  IMAD R8, R18, 0x2, R5 ;  /* 0x0000000212087824 */ /* 0x000fca00078e0205 */
[C---:B------:R-:W-:Y:S01]  /*34c0*/  LEA R6, R18.reuse, R8, 0x1 ;  /* 0x0000000812067211 */ /* 0x040fe200078e08ff */
[----:B------:R0:W-:Y:S04]  /*34d0*/  STL [R1+0x314], R21 ;  /* 0x0003141501007387 */ /* 0x0001e80000100800 */
[----:B0-----:R-:W-:-:S05]  /*34e0*/  IMAD R21, R18, 0x2, R6 ;  /* 0x0000000212157824 */ /* 0x001fca00078e0206 */
[----:B------:R-:W-:Y:S02]  /*34f0*/  LEA R3, R18, R21, 0x1 ;  /* 0x0000001512037211 */ /* 0x000fe400078e08ff */
[----:B--2---:R-:W-:-:S03]  /*3500*/  LEA R14, P0, R22, R26, 0x1 ;  /* 0x0000001a160e7211 */ /* 0x004fc600078008ff */
[----:B------:R-:W-:Y:S01]  /*3510*/  IMAD R20, R18, 0x2, R3 ;  /* 0x0000000212147824 */ /* 0x000fe200078e0203 */
[----:B------:R-:W-:Y:S01]  /*3520*/  LEA.HI.X.SX32 R15, R22, R0, 0x1, P0 ;  /* 0x00000000160f7211 */ /* 0x000fe200000f0eff */
[----:B------:R-:W-:-:S03]  /*3530*/  IMAD.MOV.U32 R22, RZ, RZ, R24 ;  /* 0x000000ffff167224 */ /* 0x000fc600078e0018 */
[----:B------:R-:W-:Y:S02]  /*3540*/  LEA R5, R18, R20, 0x1 ;  /* 0x0000001412057211 */ /* 0x000fe400078e08ff */
[CC--:B------:R-:W-:Y:S02]  /*3550*/  LEA R10, P1, R29.reuse, R26.reuse, 0x1 ;  /* 0x0000001a1d0a7211 */ /* 0x0c0fe400078208ff */
[----:B---3--:R-:W-:Y:S02]  /*3560*/  LEA R12, P0, R2, R26, 0x1 ;  /* 0x0000001a020c7211 */ /* 0x008fe400078008ff */
[----:B------:R-:W-:Y:S02]  /*3570*/  LEA R24, R18, R5, 0x1 ;  /* 0x0000000512187211 */ /* 0x000fe400078e08ff */
[-C--:B------:R-:W-:Y:S02]  /*3580*/  LEA.HI.X.SX32 R11, R29, R0.reuse, 0x1, P1 ;  /* 0x000000001d0b7211 */ /* 0x080fe400008f0eff */
[----:B------:R-:W-:Y:S01]  /*3590*/  LEA.HI.X.SX32 R13, R2, R0, 0x1, P0 ;  /* 0x00000000020d7211 */ /* 0x000fe200000f0eff */
[----:B------:R-:W2:Y:S01]  /*35a0*/  LDL.LU R29, [R1+0x20] ;  /* 0x00002000011d7983 */ /* 0x000ea20000300800 */
[----:B------:R-:W-:-:S03]  /*35b0*/  IMAD R2, R18, 0x2, R24 ;  /* 0x0000000212027824 */ /* 0x000fc600078e0218 */
[----:B------:R0:W-:Y:S04]  /*35c0*/  STL [R1+0x1b4], R3 ;  /* 0x0001b40301007387 */ /* 0x0001e80000100800 */
[----:B------:R1:W-:Y:S04]  /*35d0*/  STL [R1+0x310], R28 ;  /* 0x0003101c01007387 */ /* 0x0003e80000100800 */
[----:B0-----:R0:W3:Y:S04]  /*35e0*/  LDG.E.U16 R3, [R10.64] ;  /* 0x000000040a037981 */ /* 0x0010e8000c1e1500 */
[----:B-1----:R-:W2:Y:S04]  /*35f0*/  LDL.LU R28, [R1+0x1c] ;  /* 0x00001c00011c7983 */ /* 0x002ea80000300800 */
[----:B------:R1:W-:Y:S04]  /*3600*/  STL [R1+0x30c], R9 ;  /* 0x00030c0901007387 */ /* 0x0003e80000100800 */
[----:B------:R-:W-:Y:S04]  /*3610*/  STL [R1+0x130], R2 ;  /* 0x0001300201007387 */ /* 0x000fe80000100800 */
[----:B-1----:R1:W2:Y:S04]  /*3620*/  LDG.E.U16 R9, [R14.64] ;  /* 0x000000040e097981 */ /* 0x0022a8000c1e1500 */
[----:B----4-:R-:W-:Y:S04]  /*3630*/  STL [R1+0x308], R7 ;  /* 0x0003080701007387 */ /* 0x010fe80000100800 */
[----:B-----5:R4:W-:Y:S04]  /*3640*/  STL [R1+0x304], R23 ;  /* 0x0003041701007387 */ /* 0x0209e80000100800 */
[----:B----4-:R-:W4:Y:S01]  /*3650*/  LDG.E.U16 R23, [R12.64] ;  /* 0x000000040c177981 */ /* 0x010f22000c1e1500 */
[----:B0-----:R-:W-:-:S02]  /*3660*/  LEA R10, P1, R17, R26, 0x1 ;  /* 0x0000001a110a7211 */ /* 0x001fc400078208ff */
[----:B-1----:R-:W-:Y:S02]  /*3670*/  LEA R14, P0, R27, R26, 0x1 ;  /* 0x0000001a1b0e7211 */ /* 0x002fe400078008ff */
[-C--:B------:R-:W-:Y:S02]  /*3680*/  LEA.HI.X.SX32 R11, R17, R0.reuse, 0x1, P1 ;  /* 0x00000000110b7211 */ /* 0x080fe400008f0eff */
[----:B------:R-:W-:-:S03]  /*3690*/  LEA.HI.X.SX32 R15, R27, R0, 0x1, P0 ;  /* 0x000000001b0f7211 */ /* 0x000fc600000f0eff */
[----:B------:R0:W5:Y:S01]  /*36a0*/  LDG.E.U16 R17, [R10.64] ;  /* 0x000000040a117981 */ /* 0x000162000c1e1500 */
[----:B------:R-:W-:Y:S02]  /*36b0*/  LEA R7, R18, R2, 0x1 ;  /* 0x0000000212077211 */ /* 0x000fe400078e08ff */
[----:B0-----:R-:W-:-:S04]  /*36c0*/  LEA R10, P0, R19, R26, 0x1 ;  /* 0x0000001a130a7211 */ /* 0x001fc800078008ff */
[----:B------:R-:W-:-:S06]  /*36d0*/  LEA.HI.X.SX32 R11, R19, R0, 0x1, P0 ;  /* 0x00000000130b7211 */ /* 0x000fcc00000f0eff */
[----:B------:R0:W5:Y:S04]  /*36e0*/  LDG.E.U16 R11, [R10.64] ;  /* 0x000000040a0b7981 */ /* 0x000168000c1e1500 */
[----:B---3--:R-:W-:Y:S04]  /*36f0*/  STL [R1+0x300], R3 ;  /* 0x0003000301007387 */ /* 0x008fe80000100800 */
[----:B------:R-:W3:Y:S04]  /*3700*/  LDL.LU R2, [R1+0x10] ;  /* 0x0000100001027983 */ /* 0x000ee80000300800 */
[----:B--2---:R-:W-:Y:S04]  /*3710*/  STL [R1+0x2fc], R9 ;  /* 0x0002fc0901007387 */ /* 0x004fe80000100800 */
[----:B----4-:R1:W-:Y:S04]  /*3720*/  STL [R1+0x2f8], R23 ;  /* 0x0002f81701007387 */ /* 0x0103e80000100800 */
[----:B-1----:R1:W2:Y:S01]  /*3730*/  LDG.E.U16 R23, [R14.64] ;  /* 0x000000040e177981 */ /* 0x0022a2000c1e1500 */
[----:B------:R-:W-:-:S05]  /*3740*/  IMAD R3, R18, 0x2, R7 ;  /* 0x0000000212037824 */ /* 0x000fca00078e0207 */
[----:B------:R-:W-:Y:S01]  /*3750*/  LEA R27, R18, R3, 0x1 ;  /* 0x00000003121b7211 */ /* 0x000fe200078e08ff */
[----:B-----5:R4:W-:Y:S01]  /*3760*/  STL [R1+0x2f4], R17 ;  /* 0x0002f41101007387 */ /* 0x0209e20000100800 */
[----:B------:R-:W-:-:S03]  /*3770*/  LEA R12, P1, R16, R26, 0x1 ;  /* 0x0000001a100c7211 */ /* 0x000fc600078208ff */
[----:B------:R-:W-:Y:S01]  /*3780*/  IMAD R9, R18, 0x2, R27 ;  /* 0x0000000212097824 */ /* 0x000fe200078e021b */
[C---:B-1----:R-:W-:Y:S02]  /*3790*/  LEA R14, P0, R29.reuse, R26, 0x1 ;  /* 0x0000001a1d0e7211 */ /* 0x042fe400078008ff */
[-C--:B------:R-:W-:Y:S01]  /*37a0*/  LEA.HI.X.SX32 R13, R16, R0.reuse, 0x1, P1 ;  /* 0x00000000100d7211 */ /* 0x080fe200008f0eff */
[----:B----4-:R-:W4:Y:S01]  /*37b0*/  LDL.LU R17, [R1+0x14] ;  /* 0x0000140001117983 */ /* 0x010f220000300800 */
[----:B------:R-:W-:-:S03]  /*37c0*/  LEA.HI.X.SX32 R15, R29, R0, 0x1, P0 ;  /* 0x000000001d0f7211 */ /* 0x000fc600000f0eff */
[----:B------:R-:W-:Y:S04]  /*37d0*/  STL [R1+0x1a8], R9 ;  /* 0x0001a80901007387 */ /* 0x000fe80000100800 */
[----:B------:R-:W5:Y:S04]  /*37e0*/  LDL.LU R19, [R1+0x34] ;  /* 0x0000340001137983 */ /* 0x000f680000300800 */
[----:B------:R-:W3:Y:S01]  /*37f0*/  LDL.LU R29, [R1+0xc] ;  /* 0x00000c00011d7983 */ /* 0x000ee20000300800 */
[----:B0-----:R-:W-:-:S03]  /*3800*/  LEA R10, P0, R22, R26, 0x1 ;  /* 0x0000001a160a7211 */ /* 0x001fc600078008ff */
[----:B------:R0:W3:Y:S04]  /*3810*/  LDG.E.U16 R13, [R12.64] ;  /* 0x000000040c0d7981 */ /* 0x0000e8000c1e1500 */
[----:B------:R1:W3:Y:S04]  /*3820*/  LDG.E.U16 R15, [R14.64] ;  /* 0x000000040e0f7981 */ /* 0x0002e8000c1e1500 */
[----:B--2---:R-:W-:Y:S04]  /*3830*/  STL [R1+0x2f0], R23 ;  /* 0x0002f01701007387 */ /* 0x004fe80000100800 */
[----:B------:R-:W2:Y:S04]  /*3840*/  LDL.LU R16, [R1+0x4] ;  /* 0x0000040001107983 */ /* 0x000ea80000300800 */
[----:B------:R0:W-:Y:S02]  /*3850*/  STL [R1+0x2ec], R11 ;  /* 0x0002ec0b01007387 */ /* 0x0001e40000100800 */
[----:B0-----:R-:W-:-:S04]  /*3860*/  MOV R11, R22 ;  /* 0x00000016000b7202 */ /* 0x001fc80000000f00 */
[----:B------:R-:W-:-:S06]  /*3870*/  LEA.HI.X.SX32 R11, R11, R0, 0x1, P0 ;  /* 0x000000000b0b7211 */ /* 0x000fcc00000f0eff */
[----:B------:R0:W2:Y:S01]  /*3880*/  LDG.E.U16 R11, [R10.64] ;  /* 0x000000040a0b7981 */ /* 0x0000a2000c1e1500 */
[----:B------:R-:W-:-:S05]  /*3890*/  LEA R9, R18, R9, 0x1 ;  /* 0x0000000912097211 */ /* 0x000fca00078e08ff */
[----:B------:R-:W-:Y:S01]  /*38a0*/  IMAD R23, R18, 0x2, R9 ;  /* 0x0000000212177824 */ /* 0x000fe200078e0209 */
[----:B------:R-:W-:-:S03]  /*38b0*/  LEA R12, P1, R28, R26, 0x1 ;  /* 0x0000001a1c0c7211 */ /* 0x000fc600078208ff */
[----:B------:R-:W-:Y:S01]  /*38c0*/  IMAD R22, R18, 0x2, R23 ;  /* 0x0000000212167824 */ /* 0x000fe200078e0217 */
[----:B---3--:R3:W-:Y:S01]  /*38d0*/  STL [R1+0x2e8], R13 ;  /* 0x0002e80d01007387 */ /* 0x0087e20000100800 */
[----:B-1----:R-:W-:-:S03]  /*38e0*/  LEA R14, P0, R25, R26, 0x1 ;  /* 0x0000001a190e7211 */ /* 0x002fc600078008ff */
[----:B------:R-:W-:Y:S02]  /*38f0*/  LEA R22, R18, R22, 0x1 ;  /* 0x0000001612167211 */ /* 0x000fe400078e08ff */
[-C--:B---3--:R-:W-:Y:S01]  /*3900*/  LEA.HI.X.SX32 R13, R28, R0.reuse, 0x1, P1 ;  /* 0x000000001c0d7211 */ /* 0x088fe200008f0eff */
[----:B------:R-:W-:Y:S02]  /*3910*/  IMAD.MOV.U32 R28, RZ, RZ, c[0x0][0x198] ;  /* 0x00006600ff1c7624 */ /* 0x000fe400078e00ff */
[----:B------:R-:W-:Y:S02]  /*3920*/  STL [R1+0x138], R22 ;  /* 0x0001381601007387 */ /* 0x000fe40000100800 */
[----:B------:R-:W-:Y:S02]  /*3930*/  IMAD R28, R28, 0x2, R25 ;  /* 0x000000021c1c7824 */ /* 0x000fe400078e0219 */
[----:B------:R1:W-:Y:S04]  /*3940*/  STL [R1+0x2e4], R15 ;  /* 0x0002e40f01007387 */ /* 0x0003e80000100800 */
[----:B------:R-:W3:Y:S01]  /*3950*/  LDG.E.U16 R13, [R12.64] ;  /* 0x000000040c0d7981 */ /* 0x000ee2000c1e1500 */
[----:B-1----:R-:W-:-:S02]  /*3960*/  LEA.HI.X.SX32 R15, R25, R0, 0x1, P0 ;  /* 0x00000000190f7211 */ /* 0x002fc400000f0eff */
[----:B0-----:R-:W-:-:S04]  /*3970*/  LEA R10, P0, R28, R26, 0x1 ;  /* 0x0000001a1c0a7211 */ /* 0x001fc800078008ff */
[----:B------:R4:W5:Y:S04]  /*3980*/  LDG.E.U16 R15, [R14.64] ;  /* 0x000000040e0f7981 */ /* 0x000968000c1e1500 */
[----:B--2---:R0:W-:Y:S02]  /*3990*/  STL [R1+0x2e0], R11 ;  /* 0x0002e00b01007387 */ /* 0x0041e40000100800 */
[----:B0-----:R-:W-:-:S05]  /*39a0*/  IMAD.MOV.U32 R11, RZ, RZ, R28 ;  /* 0x000000ffff0b7224 */ /* 0x001fca00078e001c */
[----:B------:R-:W-:-:S06]  /*39b0*/  LEA.HI.X.SX32 R11, R11, R0, 0x1, P0 ;  /* 0x000000000b0b7211 */ /* 0x000fcc00000f0eff */
[----:B------:R-:W2:Y:S01]  /*39c0*/  LDG.E.U16 R11, [R10.64] ;  /* 0x000000040a0b7981 */ /* 0x000ea2000c1e1500 */
[----:B------:R-:W-:-:S04]  /*39d0*/  LEA R22, R18, R22, 0x1 ;  /* 0x0000001612167211 */ /* 0x000fc800078e08ff */
[----:B------:R-:W-:-:S04]  /*39e0*/  LEA R25, R18, R22, 0x1 ;  /* 0x0000001612197211 */ /* 0x000fc800078e08ff */
[----:B------:R-:W-:Y:S01]  /*39f0*/  LEA R28, R18, R25, 0x1 ;  /* 0x00000019121c7211 */ /* 0x000fe200078e08ff */
[----:B---3--:R0:W-:Y:S01]  /*3a00*/  STL [R1+0x2dc], R13 ;  /* 0x0002dc0d01007387 */ /* 0x0081e20000100800 */
[----:B------:R-:W-:-:S03]  /*3a10*/  LEA R12, P1, R2, R26, 0x1 ;  /* 0x0000001a020c7211 */ /* 0x000fc600078208ff */
[----:B------:R1:W-:Y:S01]  /*3a20*/  STL [R1+0x18], R28 ;  /* 0x0000181c01007387 */ /* 0x0003e20000100800 */
[----:B----4-:R-:W-:Y:S02]  /*3a30*/  LEA R14, P0, R17, R26, 0x1 ;  /* 0x0000001a110e7211 */ /* 0x010fe400078008ff */
[----:B0-----:R-:W-:Y:S02]  /*3a40*/  LEA.HI.X.SX32 R13, R2, R0, 0x1, P1 ;  /* 0x00000000020d7211 */ /* 0x001fe400008f0eff */
[----:B------:R-:W3:Y:S01]  /*3a50*/  LDL.LU R2, [R1+0x1d84] ;  /* 0x001d840001027983 */ /* 0x000ee20000300800 */
[----:B-1----:R-:W-:-:S03]  /*3a60*/  IMAD R28, R18, 0x2, R28 ;  /* 0x00000002121c7824 */ /* 0x002fc600078e021c */
[----:B-----5:R0:W-:Y:S04]  /*3a70*/  STL [R1+0x2d8], R15 ;  /* 0x0002d80f01007387 */ /* 0x0201e80000100800 */
[----:B------:R1:W-:Y:S01]  /*3a80*/  STL [R1+0x134], R28 ;  /* 0x0001341c01007387 */ /* 0x0003e20000100800 */
[----:B0-----:R-:W-:-:S03]  /*3a90*/  LEA.HI.X.SX32 R15, R17, R0, 0x1, P0 ;  /* 0x00000000110f7211 */ /* 0x001fc600000f0eff */
[----:B------:R-:W4:Y:S01]  /*3aa0*/  LDL.LU R17, [R1+0x1d80] ;  /* 0x001d800001117983 */ /* 0x000f220000300800 */
[----:B-1----:R-:W-:-:S03]  /*3ab0*/  LEA R28, R18, R28, 0x1 ;  /* 0x0000001c121c7211 */ /* 0x002fc600078e08ff */
[----:B------:R-:W5:Y:S04]  /*3ac0*/  LDG.E.U16 R15, [R14.64] ;  /* 0x000000040e0f7981 */ /* 0x000f68000c1e1500 */
[----:B------:R-:W-:Y:S04]  /*3ad0*/  STL [R1+0x10], R28 ;  /* 0x0000101c01007387 */ /* 0x000fe80000100800 */
[----:B--2---:R0:W-:Y:S04]  /*3ae0*/  STL [R1+0x2d4], R11 ;  /* 0x0002d40b01007387 */ /* 0x0041e80000100800 */
[----:B0-----:R0:W2:Y:S01]  /*3af0*/  LDG.E.U16 R11, [R12.64] ;  /* 0x000000040c0b7981 */ /* 0x0010a2000c1e1500 */
[----:B------:R-:W-:-:S05]  /*3b00*/  IMAD R10, R18, 0x2, R28 ;  /* 0x00000002120a7824 */ /* 0x000fca00078e021c */
[----:B------:R-:W-:Y:S01]  /*3b10*/  LEA R28, R18, R10, 0x1 ;  /* 0x0000000a121c7211 */ /* 0x000fe200078e08ff */
[----:B------:R1:W-:Y:S01]  /*3b20*/  STL [R1+0x14], R10 ;  /* 0x0000140a01007387 */ /* 0x0003e20000100800 */
[----:B0-----:R-:W-:-:S04]  /*3b30*/  LEA R12, P0, R19, R26, 0x1 ;  /* 0x0000001a130c7211 */ /* 0x001fc800078008ff */
[----:B------:R-:W-:Y:S02]  /*3b40*/  LEA.HI.X.SX32 R13, R19, R0, 0x1, P0 ;  /* 0x00000000130d7211 */ /* 0x000fe400000f0eff */
[----:B-1----:R-:W-:-:S03]  /*3b50*/  LEA R10, P1, R29, R26, 0x1 ;  /* 0x0000001a1d0a7211 */ /* 0x002fc600078208ff */
[----:B------:R0:W3:Y:S04]  /*3b60*/  LDG.E.U16 R12, [R12.64] ;  /* 0x000000040c0c7981 */ /* 0x0000e8000c1e1500 */
[----:B--2---:R1:W-:Y:S04]  /*3b70*/  STL [R1+0x2d0], R11 ;  /* 0x0002d00b01007387 */ /* 0x0043e80000100800 */
[----:B------:R-:W2:Y:S04]  /*3b80*/  LDL.LU R19, [R1+0x1d7c] ;  /* 0x001d7c0001137983 */ /* 0x000ea80000300800 */
[----:B------:R0:W-:Y:S01]  /*3b90*/  STL [R1+0x1c], R28 ;  /* 0x00001c1c01007387 */ /* 0x0001e20000100800 */
[----:B-1----:R-:W-:-:S03]  /*3ba0*/  LEA.HI.X.SX32 R11, R29, R0, 0x1, P1 ;  /* 0x000000001d0b7211 */ /* 0x002fc600008f0eff */
[----:B------:R-:W2:Y:S01]  /*3bb0*/  LDL.LU R29, [R1+0x1d78] ;  /* 0x001d7800011d7983 */ /* 0x000ea20000300800 */
[----:B0-----:R-:W-:-:S03]  /*3bc0*/  IMAD R28, R18, 0x2, R28 ;  /* 0x00000002121c7824 */ /* 0x001fc600078e021c */
[----:B-----5:R0:W-:Y:S04]  /*3bd0*/  STL [R1+0x2cc], R15 ;  /* 0x0002cc0f01007387 */ /* 0x0201e80000100800 */
[----:B------:R1:W-:Y:S01]  /*3be0*/  STL [R1+0x148], R28 ;  /* 0x0001481c01007387 */ /* 0x0003e20000100800 */
[----:B------:R-:W-:-:S03]  /*3bf0*/  LEA R14, P0, R16, R26, 0x1 ;  /* 0x0000001a100e7211 */ /* 0x000fc600078008ff */
[----:B------:R5:W2:Y:S04]  /*3c00*/  LDG.E.U16 R10, [R10.64] ;  /* 0x000000040a0a7981 */ /* 0x000aa8000c1e1500 */
[----:B0-----:R-:W2:Y:S01]  /*3c10*/  LDL.LU R15, [R1+0x30] ;  /* 0x00003000010f7983 */ /* 0x001ea20000300800 */
[----:B-1----:R-:W-:Y:S01]  /*3c20*/  LEA R28, R18, R28, 0x1 ;  /* 0x0000001c121c7211 */ /* 0x002fe200078e08ff */
[----:B--2---:R-:W-:Y:S01]  /*3c30*/  IMAD.MOV.U32 R13, RZ, RZ, R15 ;  /* 0x000000ffff0d7224 */ /* 0x004fe200078e000f */
[----:B------:R-:W-:Y:S02]  /*3c40*/  LEA.HI.X.SX32 R15, R16, R0, 0x1, P0 ;  /* 0x00000000100f7211 */ /* 0x000fe400000f0eff */
[----:B------:R-:W2:Y:S01]  /*3c50*/  LDL.LU R16, [R1+0x1d74] ;  /* 0x001d740001107983 */ /* 0x000ea20000300800 */
[----:B-----5:R-:W-:-:S03]  /*3c60*/  IMAD.MOV.U32 R11, RZ, RZ, R13 ;  /* 0x000000ffff0b7224 */ /* 0x020fc600078e000d */
[----:B------:R-:W-:Y:S02]  /*3c70*/  STL [R1+0xc], R28 ;  /* 0x00000c1c01007387 */ /* 0x000fe40000100800 */
[----:B------:R-:W-:Y:S02]  /*3c80*/  MOV R13, R11 ;  /* 0x0000000b000d7202 */ /* 0x000fe40000000f00 */
[----:B---3--:R0:W-:Y:S04]  /*3c90*/  STL [R1+0x2c8], R12 ;  /* 0x0002c80c01007387 */ /* 0x0081e80000100800 */
[----:B------:R-:W3:Y:S01]  /*3ca0*/  LDG.E.U16 R15, [R14.64] ;  /* 0x000000040e0f7981 */ /* 0x000ee2000c1e1500 */
[----:B0-----:R-:W-:-:S04]  /*3cb0*/  LEA R12, P0, R11, R26, 0x1 ;  /* 0x0000001a0b0c7211 */ /* 0x001fc800078008ff */
[----:B------:R-:W-:-:S05]  /*3cc0*/  LEA.HI.X.SX32 R13, R13, R0, 0x1, P0 ;  /* 0x000000000d0d7211 */ /* 0x000fca00000f0eff */
[----:B------:R-:W5:Y:S01]  /*3cd0*/  LDG.E.U16 R12, [R12.64] ;  /* 0x000000040c0c7981 */ /* 0x000f62000c1e1500 */
[----:B------:R-:W-:-:S05]  /*3ce0*/  LEA R28, R18, R28, 0x1 ;  /* 0x0000001c121c7211 */ /* 0x000fca00078e08ff */
[----:B------:R0:W-:Y:S04]  /*3cf0*/  STL [R1+0x34], R28 ;  /* 0x0000341c01007387 */ /* 0x0001e80000100800 */
[----:B------:R1:W-:Y:S01]  /*3d00*/  STL [R1+0x2c4], R10 ;  /* 0x0002c40a01007387 */ /* 0x0003e20000100800 */
[----:B0-----:R-:W-:Y:S01]  /*3d10*/  IMAD R28, R18, 0x2, R28 ;  /* 0x00000002121c7824 */ /* 0x001fe200078e021c */
[----:B-1----:R-:W-:-:S04]  /*3d20*/  LEA R10, P1, R29, R26, 0x1 ;  /* 0x0000001a1d0a7211 */ /* 0x002fc800078208ff */
[----:B------:R-:W-:Y:S02]  /*3d30*/  LEA R18, R18, R28, 0x1 ;  /* 0x0000001c12127211 */ /* 0x000fe400078e08ff */
[----:B------:R-:W-:Y:S01]  /*3d40*/  LEA.HI.X.SX32 R11, R29, R0, 0x1, P1 ;  /* 0x000000001d0b7211 */ /* 0x000fe200008f0eff */
[----:B------:R-:W-:Y:S01]  /*3d50*/  IMAD.MOV.U32 R29, RZ, RZ, c[0x0][0x198] ;  /* 0x00006600ff1d7624 */ /* 0x000fe200078e00ff */
[----:B------:R2:W-:Y:S04]  /*3d60*/  STL [R1+0x38], R28 ;  /* 0x0000381c01007387 */ /* 0x0005e80000100800 */
[----:B------:R0:W-:Y:S01]  /*3d70*/  STL [R1+0x13c], R18 ;  /* 0x00013c1201007387 */ /* 0x0001e20000100800 */
[C---:B--2---:R-:W-:Y:S01]  /*3d80*/  LEA R28, R29.reuse, R16, 0x1 ;  /* 0x000000101d1c7211 */ /* 0x044fe200078e08ff */
[----:B------:R-:W-:-:S02]  /*3d90*/  IMAD R29, R29, 0x2, R18 ;  /* 0x000000021d1d7824 */ /* 0x000fc400078e0212 */
[----:B---3--:R-:W-:Y:S04]  /*3da0*/  STL [R1+0x2c0], R15 ;  /* 0x0002c00f01007387 */ /* 0x008fe80000100800 */
[----:B0-----:R-:W2:Y:S04]  /*3db0*/  LDL.LU R18, [R1+0x1d70] ;  /* 0x001d700001127983 */ /* 0x001ea80000300800 */
[----:B-----5:R0:W-:Y:S04]  /*3dc0*/  STL [R1+0x2bc], R12 ;  /* 0x0002bc0c01007387 */ /* 0x0201e80000100800 */
[----:B0-----:R0:W3:Y:S01]  /*3dd0*/  LDG.E.U16 R12, [R10.64] ;  /* 0x000000040a0c7981 */ /* 0x0010e2000c1e1500 */
[----:B------:R-:W-:-:S04]  /*3de0*/  LEA R14, P0, R16, R26, 0x1 ;  /* 0x0000001a100e7211 */ /* 0x000fc800078008ff */
[----:B------:R-:W-:Y:S01]  /*3df0*/  LEA.HI.X.SX32 R15, R16, R0, 0x1, P0 ;  /* 0x00000000100f7211 */ /* 0x000fe200000f0eff */
[----:B------:R-:W-:Y:S01]  /*3e00*/  IMAD.MOV.U32 R16, RZ, RZ, c[0x0][0x198] ;  /* 0x00006600ff107624 */ /* 0x000fe200078e00ff */
[----:B------:R-:W-:-:S04]  /*3e10*/  MOV R13, R28 ;  /* 0x0000001c000d7202 */ /* 0x000fc80000000f00 */
[----:B------:R1:W5:Y:S01]  /*3e20*/  LDG.E.U16 R15, [R14.64] ;  /* 0x000000040e0f7981 */ /* 0x000362000c1e1500 */
[----:B------:R-:W-:Y:S01]  /*3e30*/  LEA R28, R16, R29, 0x1 ;  /* 0x0000001d101c7211 */ /* 0x000fe200078e08ff */
[----:B0-----:R-:W-:Y:S01]  /*3e40*/  IMAD.MOV.U32 R11, RZ, RZ, R13 ;  /* 0x000000ffff0b7224 */ /* 0x001fe200078e000d */
[----:B------:R-:W-:-:S03]  /*3e50*/  LEA R10, P0, R13, R26, 0x1 ;  /* 0x0000001a0d0a7211 */ /* 0x000fc600078008ff */
[----:B------:R0:W-:Y:S01]  /*3e60*/  STL [R1+0x28], R28 ;  /* 0x0000281c01007387 */ /* 0x0001e20000100800 */
[----:B------:R-:W-:-:S06]  /*3e70*/  LEA.HI.X.SX32 R11, R11, R0, 0x1, P0 ;  /* 0x000000000b0b7211 */ /* 0x000fcc00000f0eff */
[----:B------:R1:W4:Y:S01]  /*3e80*/  LDG.E.U16 R11, [R10.64] ;  /* 0x000000040a0b7981 */ /* 0x000322000c1e1500 */
[----:B0-----:R-:W-:-:S05]  /*3e90*/  LEA R28, R16, R28, 0x1 ;  /* 0x0000001c101c7211 */ /* 0x001fca00078e08ff */
[----:B------:R-:W-:Y:S01]  /*3ea0*/  IMAD R16, R16, 0x2, R28 ;  /* 0x0000000210107824 */ /* 0x000fe200078e021c */
[----:B---3--:R2:W-:Y:S04]  /*3eb0*/  STL [R1+0x2b8], R12 ;  /* 0x0002b80c01007387 */ /* 0x0085e80000100800 */
[----:B------:R0:W-:Y:S01]  /*3ec0*/  STL [R1+0x44], R28 ;  /* 0x0000441c01007387 */ /* 0x0001e20000100800 */
[----:B--2---:R-:W-:-:S04]  /*3ed0*/  LEA R12, P1, R18, R26, 0x1 ;  /* 0x0000001a120c7211 */ /* 0x004fc800078208ff */
[----:B------:R-:W-:Y:S01]  /*3ee0*/  LEA.HI.X.SX32 R13, R18, R0, 0x1, P1 ;  /* 0x00000000120d7211 */ /* 0x000fe200008f0eff */
[----:B0-----:R-:W2:Y:S04]  /*3ef0*/  LDL.LU R28, [R1+0x1d6c] ;  /* 0x001d6c00011c7983 */ /* 0x001ea80000300800 */
[----:B------:R0:W3:Y:S01]  /*3f00*/  LDG.E.U16 R12, [R12.64] ;  /* 0x000000040c0c7981 */ /* 0x0000e2000c1e1500 */
[C---:B-1----:R-:W-:Y:S02]  /*3f10*/  LEA R14, P0, R19.reuse, R26, 0x1 ;  /* 0x0000001a130e7211 */ /* 0x042fe400078008ff */
[----:B------:R-:W-:Y:S01]  /*3f20*/  MOV R18, c[0x0][0x198] ;  /* 0x0000660000127a02 */ /* 0x000fe20000000f00 */
[----:B------:R1:W-:Y:S04]  /*3f30*/  STL [R1+0x140], R16 ;  /* 0x0001401001007387 */ /* 0x0003e80000100800 */
[----:B-----5:R5:W-:Y:S01]  /*3f40*/  STL [R1+0x2b4], R15 ;  /* 0x0002b40f01007387 */ /* 0x020be20000100800 */
[----:B-1----:R-:W-:Y:S01]  /*3f50*/  IMAD R16, R18, 0x2, R16 ;  /* 0x0000000212107824 */ /* 0x002fe200078e0210 */
[----:B-----5:R-:W-:-:S02]  /*3f60*/  LEA.HI.X.SX32 R15, R19, R0, 0x1, P0 ;  /* 0x00000000130f7211 */ /* 0x020fc400000f0eff */
[----:B------:R-:W-:-:S04]  /*3f70*/  MOV R19, c[0x0][0x198] ;  /* 0x0000660000137a02 */ /* 0x000fc80000000f00 */
[----:B------:R1:W5:Y:S01]  /*3f80*/  LDG.E.U16 R15, [R14.64] ;  /* 0x000000040e0f7981 */ /* 0x000362000c1e1500 */
[C---:B------:R-:W-:Y:S01]  /*3f90*/  IMAD R10, R19.reuse, 0x2, R16 ;  /* 0x00000002130a7824 */ /* 0x040fe200078e0210 */
[----:B0-----:R-:W-:-:S04]  /*3fa0*/  LEA R13, R19, R16, 0x1 ;  /* 0x00000010130d7211 */ /* 0x001fc800078e08ff */
[----:B------:R-:W-:Y:S04]  /*3fb0*/  STL [R1+0x24], R10 ;  /* 0x0000240a01007387 */ /* 0x000fe80000100800 */
[----:B----4-:R0:W-:Y:S02]  /*3fc0*/  STL [R1+0x2b0], R11 ;  /* 0x0002b00b01007387 */ /* 0x0101e40000100800 */
[C---:B0-----:R-:W-:Y:S01]  /*3fd0*/  IMAD R11, R19.reuse, 0x2, R13 ;  /* 0x00000002130b7824 */ /* 0x041fe200078e020d */
[----:B------:R-:W-:Y:S02]  /*3fe0*/  LEA R13, R19, R13, 0x1 ;  /* 0x0000000d130d7211 */ /* 0x000fe400078e08ff */
[C---:B--2---:R-:W-:Y:S01]  /*3ff0*/  LEA R10, P0, R28.reuse, R26, 0x1 ;  /* 0x0000001a1c0a7211 */ /* 0x044fe200078008ff */
[----:B---3--:R-:W-:Y:S04]  /*4000*/  STL [R1+0x2ac], R12 ;  /* 0x0002ac0c01007387 */ /* 0x008fe80000100800 */
[----:B------:R0:W-:Y:S02]  /*4010*/  STL [R1+0x40], R11 ;  /* 0x0000400b01007387 */ /* 0x0001e40000100800 */
[----:B0-----:R-:W-:-:S06]  /*4020*/  LEA.HI.X.SX32 R11, R28, R0, 0x1, P0 ;  /* 0x000000001c0b7211 */ /* 0x001fcc00000f0eff */
[----:B------:R0:W2:Y:S01]  /*4030*/  LDG.E.U16 R11, [R10.64] ;  /* 0x000000040a0b7981 */ /* 0x0000a2000c1e1500 */
[----:B------:R-:W-:Y:S01]  /*4040*/  LEA R12, P1, R17, R26, 0x1 ;  /* 0x0000001a110c7211 */ /* 0x000fe200078208ff */
[----:B------:R-:W-:-:S03]  /*4050*/  IMAD R28, R19, 0x2, R13 ;  /* 0x00000002131c7824 */ /* 0x000fc600078e020d */
[----:B------:R-:W-:-:S06]  /*4060*/  LEA.HI.X.SX32 R13, R17, R0, 0x1, P1 ;  /* 0x00000000110d7211 */ /* 0x000fcc00008f0eff */
[----:B------:R3:W4:Y:S01]  /*4070*/  LDG.E.U16 R13, [R12.64] ;  /* 0x000000040c0d7981 */ /* 0x000722000c1e1500 */
[C---:B------:R-:W-:Y:S02]  /*4080*/  LEA R17, R19.reuse, R28, 0x1 ;  /* 0x0000001c13117211 */ /* 0x040fe400078e08ff */
[C---:B-1----:R-:W-:Y:S01]  /*4090*/  LEA R14, P0, R2.reuse, R26, 0x1 ;  /* 0x0000001a020e7211 */ /* 0x042fe200078008ff */
[----:B-----5:R1:W-:Y:S04]  /*40a0*/  STL [R1+0x2a8], R15 ;  /* 0x0002a80f01007387 */ /* 0x0203e80000100800 */
[----:B------:R5:W-:Y:S01]  /*40b0*/  STL [R1+0x144], R28 ;  /* 0x0001441c01007387 */ /* 0x000be20000100800 */
[----:B-1----:R-:W-:Y:S01]  /*40c0*/  LEA.HI.X.SX32 R15, R2, R0, 0x1, P0 ;  /* 0x00000000020f7211 */ /* 0x002fe200000f0eff */
[----:B-----5:R-:W-:-:S05]  /*40d0*/  IMAD R28, R19, 0x2, R17 ;  /* 0x00000002131c7824 */ /* 0x020fca00078e0211 */
[----:B------:R-:W-:Y:S02]  /*40e0*/  LEA R2, R19, R28, 0x1 ;  /* 0x0000001c13027211 */ /* 0x000fe400078e08ff */
[-C--:B0-----:R-:W-:Y:S02]  /*40f0*/  LEA R10, P0, R4, R26.reuse, 0x1 ;  /* 0x0000001a040a7211 */ /* 0x081fe400078008ff */
[----:B---3--:R-:W-:Y:S01]  /*4100*/  LEA R12, P1, R8, R26, 0x1 ;  /* 0x0000001a080c7211 */ /* 0x008fe200078208ff */
[----:B--2---:R-:W-:Y:S04]  /*4110*/  STL [R1+0x2a4], R11 ;  /* 0x0002a40b01007387 */ /* 0x004fe80000100800 */
[----:B------:R0:W-:Y:S04]  /*4120*/  STL [R1+0x4], R28 ;  /* 0x0000041c01007387 */ /* 0x0001e80000100800 */
[----:B0-----:R0:W2:Y:S01]  /*4130*/  LDG.E.U16 R28, [R14.64] ;  /* 0x000000040e1c7981 */ /* 0x0010a2000c1e1500 */
[----:B------:R-:W-:-:S03]  /*4140*/  LEA.HI.X.SX32 R11, R4, R0, 0x1, P0 ;  /* 0x00000000040b7211 */ /* 0x000fc600000f0eff */
[----:B----4-:R1:W-:Y:S02]  /*4150*/  STL [R1+0x2a0], R13 ;  /* 0x0002a00d01007387 */ /* 0x0103e40000100800 */
[----:B-1----:R-:W-:Y:S02]  /*4160*/  LEA.HI.X.SX32 R13, R8, R0, 0x1, P1 ;  /* 0x00000000080d7211 */ /* 0x002fe400008f0eff */
[----:B------:R1:W3:Y:S04]  /*4170*/  LDG.E.U16 R8, [R10.64] ;  /* 0x000000040a087981 */ /* 0x0002e8000c1e1500 */
[----:B------:R4:W-:Y:S01]  /*4180*/  STL [R1+0x3c], R2 ;  /* 0x00003c0201007387 */ /* 0x0009e20000100800 */
[----:B0-----:R-:W-:Y:S01]  /*4190*/  LEA R14, P0, R6, R26, 0x1 ;  /* 0x0000001a060e7211 */ /* 0x001fe200078008ff */
[----:B----4-:R-:W-:-:S05]  /*41a0*/  IMAD R2, R19, 0x2, R2 ;  /* 0x0000000213027824 */ /* 0x010fca00078e0202 */
[----:B------:R0:W-:Y:S01]  /*41b0*/  STL [R1+0x18c], R2 ;  /* 0x00018c0201007387 */ /* 0x0001e20000100800 */
[----:B------:R-:W-:-:S05]  /*41c0*/  LEA.HI.X.SX32 R15, R6, R0, 0x1, P0 ;  /* 0x00000000060f7211 */ /* 0x000fca00000f0eff */
[----:B------:R4:W5:Y:S01]  /*41d0*/  LDG.E.U16 R6, [R14.64] ;  /* 0x000000040e067981 */ /* 0x000962000c1e1500 */
[----:B0-----:R-:W-:-:S05]  /*41e0*/  LEA R2, R19, R2, 0x1 ;  /* 0x0000000213027211 */ /* 0x001fca00078e08ff */
[----:B------:R-:W-:Y:S01]  /*41f0*/  IMAD R4, R19, 0x2, R2 ;  /* 0x0000000213047824 */ /* 0x000fe200078e0202 */
[----:B-1----:R-:W-:-:S04]  /*4200*/  LEA R10, P0, R21, R26, 0x1 ;  /* 0x0000001a150a7211 */ /* 0x002fc800078008ff */
[----:B------:R-:W-:Y:S02]  /*4210*/  LEA.HI.X.SX32 R11, R21, R0, 0x1, P0 ;  /* 0x00000000150b7211 */ /* 0x000fe400000f0eff */
[----:B----4-:R-:W-:-:S04]  /*4220*/  LEA R14, P0, R5, R26, 0x1 ;  /* 0x0000001a050e7211 */ /* 0x010fc800078008ff */
[----:B------:R-:W-:-:S05]  /*4230*/  LEA.HI.X.SX32 R15, R5, R0, 0x1, P0 ;  /* 0x00000000050f7211 */ /* 0x000fca00000f0eff */
[----:B------:R0:W2:Y:S04]  /*4240*/  LDG.E.U16 R14, [R14.64] ;  /* 0x000000040e0e7981 */ /* 0x0000a8000c1e1500 */
[----:B--2---:R1:W-:Y:S04]  /*4250*/  STL [R1+0x29c], R28 ;  /* 0x00029c1c01007387 */ /* 0x0043e80000100800 */
[----:B-1----:R1:W2:Y:S04]  /*4260*/  LDG.E.U16 R28, [R12.64] ;  /* 0x000000040c1c7981 */ /* 0x0022a8000c1e1500 */
[----:B------:R0:W-:Y:S02]  /*4270*/  STL [R1], R4 ;  /* 0x0000000401007387 */ /* 0x0001e40000100800 */
[----:B0-----:R-:W-:-:S05]  /*4280*/  LEA R4, R19, R4, 0x1 ;  /* 0x0000000413047211 */ /* 0x001fca00078e08ff */
[----:B------:R0:W-:Y:S01]  /*4290*/  STL [R1+0x30], R4 ;  /* 0x0000300401007387 */ /* 0x0001e20000100800 */
[----:B-1----:R-:W-:Y:S01]  /*42a0*/  LEA R12, P1, R20, R26, 0x1 ;  /* 0x0000001a140c7211 */ /* 0x002fe200078208ff */
[----:B0-----:R-:W-:-:S03]  /*42b0*/  IMAD R4, R19, 0x2, R4 ;  /* 0x0000000213047824 */ /* 0x001fc600078e0204 */
[----:B------:R-:W-:Y:S02]  /*42c0*/  LEA.HI.X.SX32 R13, R20, R0, 0x1, P1 ;  /* 0x00000000140d7211 */ /* 0x000fe400008f0eff */
[----:B------:R-:W-:Y:S04]  /*42d0*/  STL [R1+0x14c], R4 ;  /* 0x00014c0401007387 */ /* 0x000fe80000100800 */
[----:B---3--:R0:W-:Y:S04]  /*42e0*/  STL [R1+0x298], R8 ;  /* 0x0002980801007387 */ /* 0x0081e80000100800 */
[----:B------:R1:W3:Y:S04]  /*42f0*/  LDG.E.U16 R21, [R12.64] ;  /* 0x000000040c157981 */ /* 0x0002e8000c1e1500 */
[----:B0-----:R0:W3:Y:S01]  /*4300*/  LDG.E.U16 R8, [R10.64] ;  /* 0x000000040a087981 */ /* 0x0010e2000c1e1500 */
[----:B------:R-:W-:-:S02]  /*4310*/  LEA R4, R19, R4, 0x1 ;  /* 0x0000000413047211 */ /* 0x000fc400078e08ff */
[----:B0-----:R-:W-:-:S04]  /*4320*/  LEA R10, P0, R24, R26, 0x1 ;  /* 0x0000001a180a7211 */ /* 0x001fc800078008ff */
[----:B------:R-:W-:Y:S02]  /*4330*/  LEA.HI.X.SX32 R11, R24, R0, 0x1, P0 ;  /* 0x00000000180b7211 */ /* 0x000fe400000f0eff */
[----:B-1----:R-:W-:-:S04]  /*4340*/  LEA R12, P0, R3, R26, 0x1 ;  /* 0x0000001a030c7211 */ /* 0x002fc800078008ff */
[----:B------:R-:W-:-:S06]  /*4350*/  LEA.HI.X.SX32 R13, R3, R0, 0x1, P0 ;  /* 0x00000000030d7211 */ /* 0x000fcc00000f0eff */
[----:B------:R0:W3:Y:S04]  /*4360*/  LDG.E.U16 R13, [R12.64] ;  /* 0x000000040c0d7981 */ /* 0x0000e8000c1e1500 */
[----:B--2---:R1:W-:Y:S02]  /*4370*/  STL [R1+0x294], R28 ;  /* 0x0002941c01007387 */ /* 0x0043e40000100800 */
[----:B-1----:R-:W-:-:S05]  /*4380*/  IMAD R28, R19, 0x2, R4 ;  /* 0x00000002131c7824 */ /* 0x002fca00078e0204 */
[----:B------:R-:W-:Y:S01]  /*4390*/  LEA R5, R19, R28, 0x1 ;  /* 0x0000001c13057211 */ /* 0x000fe200078e08ff */
[----:B------:R1:W-:Y:S04]  /*43a0*/  STL [R1+0x1d68], R28 ;  /* 0x001d681c01007387 */ /* 0x0003e80000100800 */
[----:B-----5:R2:W-:Y:S04]  /*43b0*/  STL [R1+0x290], R6 ;  /* 0x0002900601007387 */ /* 0x0205e80000100800 */
[----:B------:R5:W-:Y:S04]  /*43c0*/  STL [R1+0x2c], R5 ;  /* 0x00002c0501007387 */ /* 0x000be80000100800 */
[----:B-1----:R1:W4:Y:S01]  /*43d0*/  LDG.E.U16 R28, [R10.64] ;  /* 0x000000040a1c7981 */ /* 0x002322000c1e1500 */
[----:B--2---:R-:W-:Y:S01]  /*43e0*/  LEA R6, P1, R7, R26, 0x1 ;  /* 0x0000001a07067211 */ /* 0x004fe200078208ff */
[----:B-----5:R-:W-:-:S03]  /*43f0*/  IMAD R5, R19, 0x2, R5 ;  /* 0x0000000213057824 */ /* 0x020fc600078e0205 */
[----:B------:R-:W-:Y:S02]  /*4400*/  LEA.HI.X.SX32 R7, R7, R0, 0x1, P1 ;  /* 0x0000000007077211 */ /* 0x000fe400008f0eff */
[----:B------:R2:W-:Y:S04]  /*4410*/  STL [R1+0x184], R5 ;  /* 0x0001840501007387 */ /* 0x0005e80000100800 */
[----:B------:R5:W4:Y:S04]  /*4420*/  LDG.E.U16 R20, [R6.64] ;  /* 0x0000000406147981 */ /* 0x000b28000c1e1500 */
[----:B------:R-:W4:Y:S01]  /*4430*/  LDL.LU R15, [R1+0x18] ;  /* 0x00001800010f7983 */ /* 0x000f220000300800 */
[----:B--2---:R-:W-:-:S05]  /*4440*/  LEA R5, R19, R5, 0x1 ;  /* 0x0000000513057211 */ /* 0x004fca00078e08ff */
[----:B------:R-:W-:Y:S01]  /*4450*/  IMAD R24, R19, 0x2, R5 ;  /* 0x0000000213187824 */ /* 0x000fe200078e0205 */
[----:B-----5:R-:W-:-:S04]  /*4460*/  LEA R6, P0, R27, R26, 0x1 ;  /* 0x0000001a1b067211 */ /* 0x020fc800078008ff */
[----:B------:R-:W-:Y:S01]  /*4470*/  LEA R3, R19, R24, 0x1 ;  /* 0x0000001813037211 */ /* 0x000fe200078e08ff */
[----:B------:R2:W-:Y:S01]  /*4480*/  STL [R1+0x1d64], R24 ;  /* 0x001d641801007387 */ /* 0x0005e20000100800 */
[----:B------:R-:W-:Y:S02]  /*4490*/  LEA.HI.X.SX32 R7, R27, R0, 0x1, P0 ;  /* 0x000000001b077211 */ /* 0x000fe400000f0eff */
[----:B-1----:R-:W-:-:S04]  /*44a0*/  LEA R10, P0, R23, R26, 0x1 ;  /* 0x0000001a170a7211 */ /* 0x002fc800078008ff */
[----:B------:R1:W5:Y:S04]  /*44b0*/  LDG.E.U16 R7, [R6.64] ;  /* 0x0000000406077981 */ /* 0x000368000c1e1500 */
[----:B--2---:R-:W2:Y:S04]  /*44c0*/  LDL.LU R24, [R1+0x10] ;  /* 0x0000100001187983 */ /* 0x004ea80000300800 */
[----:B---3--:R3:W-:Y:S04]  /*44d0*/  STL [R1+0x28c], R8 ;  /* 0x00028c0801007387 */ /* 0x0087e80000100800 */
[----:B------:R0:W-:Y:S01]  /*44e0*/  STL [R1+0x20], R3 ;  /* 0x0000200301007387 */ /* 0x0001e20000100800 */
[----:B------:R-:W-:-:S02]  /*44f0*/  LEA.HI.X.SX32 R11, R23, R0, 0x1, P0 ;  /* 0x00000000170b7211 */ /* 0x000fc400000f0eff */
[----:B---3--:R-:W-:Y:S01]  /*4500*/  LEA R8, P1, R9, R26, 0x1 ;  /* 0x0000001a09087211 */ /* 0x008fe200078208ff */
[----:B------:R3:W-:Y:S01]  /*4510*/  STL [R1+0x288], R21 ;  /* 0x0002881501007387 */ /* 0x0007e20000100800 */
[----:B0-----:R-:W-:Y:S02]  /*4520*/  IMAD R3, R19, 0x2, R3 ;  /* 0x0000000213037824 */ /* 0x001fe400078e0203 */
[----:B------:R-:W-:Y:S01]  /*4530*/  LEA.HI.X.SX32 R9, R9, R0, 0x1, P1 ;  /* 0x0000000009097211 */ /* 0x000fe200008f0eff */
[----:B------:R2:W2:Y:S04]  /*4540*/  LDG.E.U16 R11, [R10.64] ;  /* 0x000000040a0b7981 */ /* 0x0004a8000c1e1500 */
[----:B---3--:R-:W3:Y:S04]  /*4550*/  LDL.LU R21, [R1+0x14] ;  /* 0x0000140001157983 */ /* 0x008ee80000300800 */
[----:B------:R-:W-:Y:S04]  /*4560*/  STL [R1+0x178], R3 ;  /* 0x0001780301007387 */ /* 0x000fe80000100800 */
[----:B------:R0:W-:Y:S02]  /*4570*/  STL [R1+0x284], R14 ;  /* 0x0002840e01007387 */ /* 0x0001e40000100800 */
[----:B0-----:R-:W-:Y:S01]  /*4580*/  LEA R14, R19, R3, 0x1 ;  /* 0x00000003130e7211 */ /* 0x001fe200078e08ff */
[----:B------:R-:W-:-:S02]  /*4590*/  IMAD R3, R18, 0x2, R23 ;  /* 0x0000000212037824 */ /* 0x000fc400078e0217 */
[----:B------:R0:W3:Y:S01]  /*45a0*/  LDG.E.U16 R23, [R8.64] ;  /* 0x0000000408177981 */ /* 0x0000e2000c1e1500 */
[----:B------:R-:W-:Y:S02]  /*45b0*/  LEA R18, R19, R14, 0x1 ;  /* 0x0000000e13127211 */ /* 0x000fe400078e08ff */
[-C--:B------:R-:W-:Y:S02]  /*45c0*/  LEA R12, P1, R22, R26.reuse, 0x1 ;  /* 0x0000001a160c7211 */ /* 0x080fe400078208ff */
[----:B0-----:R-:W-:Y:S01]  /*45d0*/  LEA R8, P0, R3, R26, 0x1 ;  /* 0x0000001a03087211 */ /* 0x001fe200078008ff */
[----:B------:R-:W-:-:S03]  /*45e0*/  IMAD R27, R19, 0x2, R18 ;  /* 0x00000002131b7824 */ /* 0x000fc600078e0212 */
[----:B------:R-:W-:Y:S02]  /*45f0*/  LEA.HI.X.SX32 R9, R3, R0, 0x1, P0 ;  /* 0x0000000003097211 */ /* 0x000fe400000f0eff */
[----:B-1----:R-:W-:Y:S02]  /*4600*/  LEA R6, P0, R25, R26, 0x1 ;  /* 0x0000001a19067211 */ /* 0x002fe400078008ff */
[----:B------:R-:W-:Y:S02]  /*4610*/  LEA R3, R19, R27, 0x1 ;  /* 0x0000001b13037211 */ /* 0x000fe400078e08ff */
[----:B------:R0:W3:Y:S04]  /*4620*/  LDG.E.U16 R9, [R8.64] ;  /* 0x0000000408097981 */ /* 0x0000e8000c1e1500 */
[----:B----4-:R1:W-:Y:S04]  /*4630*/  STL [R1+0x280], R28 ;  /* 0x0002801c01007387 */ /* 0x0103e80000100800 */
[----:B-1----:R-:W4:Y:S04]  /*4640*/  LDL.LU R28, [R1+0x1c] ;  /* 0x00001c00011c7983 */ /* 0x002f280000300800 */
[----:B------:R1:W-:Y:S04]  /*4650*/  STL [R1+0x27c], R20 ;  /* 0x00027c1401007387 */ /* 0x0003e80000100800 */
[----:B-1----:R-:W4:Y:S04]  /*4660*/  LDL.LU R20, [R1+0xc] ;  /* 0x00000c0001147983 */ /* 0x002f280000300800 */
[----:B------:R1:W-:Y:S02]  /*4670*/  STL [R1+0x278], R13 ;  /* 0x0002780d01007387 */ /* 0x0003e40000100800 */
[----:B-1----:R-:W-:-:S02]  /*4680*/  LEA.HI.X.SX32 R13, R22, R0, 0x1, P1 ;  /* 0x00000000160d7211 */ /* 0x002fc400008f0eff */
[----:B-----5:R1:W-:Y:S04]  /*4690*/  STL [R1+0x274], R7 ;  /* 0x0002740701007387 */ /* 0x0203e80000100800 */
[----:B------:R5:W4:Y:S01]  /*46a0*/  LDG.E.U16 R22, [R12.64] ;  /* 0x000000040c167981 */ /* 0x000b22000c1e1500 */
[C---:B--2---:R-:W-:Y:S02]  /*46b0*/  LEA R10, P1, R24.reuse, R26, 0x1 ;  /* 0x0000001a180a7211 */ /* 0x044fe400078208ff */
[----:B-1----:R-:W-:Y:S02]  /*46c0*/  LEA.HI.X.SX32 R7, R25, R0, 0x1, P0 ;  /* 0x0000000019077211 */ /* 0x002fe400000f0eff */
[C---:B-----5:R-:W-:Y:S01]  /*46d0*/  LEA R12, P0, R15.reuse, R26, 0x1 ;  /* 0x0000001a0f0c7211 */ /* 0x060fe200078008ff */
[----:B------:R-:W-:Y:S03]  /*46e0*/  STL [R1+0x174], R3 ;  /* 0x0001740301007387 */ /* 0x000fe60000100800 */
[-C--:B------:R-:W-:Y:S01]  /*46f0*/  LEA.HI.X.SX32 R13, R15, R0.reuse, 0x1, P0 ;  /* 0x000000000f0d7211 */ /* 0x080fe200000f0eff */
[----:B------:R1:W2:Y:S04]  /*4700*/  LDG.E.U16 R6, [R6.64] ;  /* 0x0000000406067981 */ /* 0x0002a8000c1e1500 */
[----:B---3--:R-:W-:Y:S04]  /*4710*/  STL [R1+0x270], R23 ;  /* 0x0002701701007387 */ /* 0x008fe80000100800 */
[----:B------:R3:W-:Y:S02]  /*4720*/  STL [R1+0x26c], R11 ;  /* 0x00026c0b01007387 */ /* 0x0007e40000100800 */
[----:B---3--:R-:W-:-:S02]  /*4730*/  LEA.HI.X.SX32 R11, R24, R0, 0x1, P1 ;  /* 0x00000000180b7211 */ /* 0x008fc400008f0eff */
[----:B------:R-:W3:Y:S01]  /*4740*/  LDG.E.U16 R24, [R12.64] ;  /* 0x000000040c187981 */ /* 0x000ee2000c1e1500 */
[----:B------:R-:W-:Y:S01]  /*4750*/  MOV R25, c[0x0][0x198] ;  /* 0x0000660000197a02 */ /* 0x000fe20000000f00 */
[----:B------:R-:W-:-:S04]  /*4760*/  IMAD R3, R19, 0x2, R3 ;  /* 0x0000000213037824 */ /* 0x000fc800078e0203 */
[----:B------:R-:W-:-:S05]  /*4770*/  IMAD R19, R25, 0x2, R3 ;  /* 0x0000000219137824 */ /* 0x000fca00078e0203 */
[----:B------:R-:W-:Y:S02]  /*4780*/  LEA R23, R25, R19, 0x1 ;  /* 0x0000001319177211 */ /* 0x000fe400078e08ff */
[----:B0-----:R-:W-:-:S03]  /*4790*/  LEA R8, P0, R21, R26, 0x1 ;  /* 0x0000001a15087211 */ /* 0x001fc600078008ff */
[C---:B------:R-:W-:Y:S01]  /*47a0*/  IMAD R15, R25.reuse, 0x2, R23 ;  /* 0x00000002190f7824 */ /* 0x040fe200078e0217 */
[----:B------:R0:W-:Y:S04]  /*47b0*/  STL [R1+0x268], R9 ;  /* 0x0002680901007387 */ /* 0x0001e80000100800 */
[----:B------:R5:W-:Y:S01]  /*47c0*/  STL [R1+0x170], R15 ;  /* 0x0001700f01007387 */ /* 0x000be20000100800 */
[----:B-1----:R-:W-:Y:S02]  /*47d0*/  LEA R7, R25, R15, 0x1 ;  /* 0x0000000f19077211 */ /* 0x002fe400078e08ff */
[----:B0-----:R-:W-:Y:S01]  /*47e0*/  LEA.HI.X.SX32 R9, R21, R0, 0x1, P0 ;  /* 0x0000000015097211 */ /* 0x001fe200000f0eff */
[----:B-----5:R4:W5:Y:S02]  /*47f0*/  LDG.E.U16 R15, [R10.64] ;  /* 0x000000040a0f7981 */ /* 0x020964000c1e1500 */
[----:B----4-:R-:W-:-:S04]  /*4800*/  LEA R10, P0, R28, R26, 0x1 ;  /* 0x0000001a1c0a7211 */ /* 0x010fc800078008ff */
[----:B------:R-:W-:-:S05]  /*4810*/  LEA.HI.X.SX32 R11, R28, R0, 0x1, P0 ;  /* 0x000000001c0b7211 */ /* 0x000fca00000f0eff */
[----:B------:R0:W4:Y:S04]  /*4820*/  LDG.E.U16 R28, [R10.64] ;  /* 0x000000040a1c7981 */ /* 0x000128000c1e1500 */
[----:B------:R-:W-:Y:S04]  /*4830*/  STL [R1+0x264], R22 ;  /* 0x0002641601007387 */ /* 0x000fe80000100800 */
[----:B--2---:R-:W-:Y:S04]  /*4840*/  STL [R1+0x260], R6 ;  /* 0x0002600601007387 */ /* 0x004fe80000100800 */
[----:B---3--:R1:W-:Y:S04]  /*4850*/  STL [R1+0x25c], R24 ;  /* 0x00025c1801007387 */ /* 0x0083e80000100800 */
[----:B-1----:R1:W2:Y:S01]  /*4860*/  LDG.E.U16 R24, [R8.64] ;  /* 0x0000000408187981 */ /* 0x0022a2000c1e1500 */
[----:B------:R-:W-:-:S05]  /*4870*/  IMAD R21, R25, 0x2, R7 ;  /* 0x0000000219157824 */ /* 0x000fca00078e0207 */
[----:B------:R-:W-:-:S05]  /*4880*/  LEA R22, R25, R21, 0x1 ;  /* 0x0000001519167211 */ /* 0x000fca00078e08ff */
[----:B------:R-:W-:Y:S01]  /*4890*/  IMAD R6, R25, 0x2, R22 ;  /* 0x0000000219067824 */ /* 0x000fe200078e0216 */
[----:B------:R-:W-:-:S04]  /*48a0*/  LEA R12, P1, R20, R26, 0x1 ;  /* 0x0000001a140c7211 */ /* 0x000fc800078208ff */
[----:B------:R3:W-:Y:S01]  /*48b0*/  STL [R1+0x164], R6 ;  /* 0x0001640601007387 */ /* 0x0007e20000100800 */
[----:B------:R-:W-:Y:S02]  /*48c0*/  LEA.HI.X.SX32 R13, R20, R0, 0x1, P1 ;  /* 0x00000000140d7211 */ /* 0x000fe400008f0eff */
[----:B---3--:R-:W-:Y:S01]  /*48d0*/  LEA R6, R25, R6, 0x1 ;  /* 0x0000000619067211 */ /* 0x008fe200078e08ff */
[----:B-----5:R3:W-:Y:S01]  /*48e0*/  STL [R1+0x258], R15 ;  /* 0x0002580f01007387 */ /* 0x0207e20000100800 */
[----:B-1----:R-:W-:-:S03]  /*48f0*/  LEA R8, P0, R29, R26, 0x1 ;  /* 0x0000001a1d087211 */ /* 0x002fc600078008ff */
[----:B------:R-:W-:Y:S01]  /*4900*/  IMAD R20, R25, 0x2, R6 ;  /* 0x0000000219147824 */ /* 0x000fe200078e0206 */
[----:B------:R-:W-:Y:S02]  /*4910*/  LEA.HI.X.SX32 R9, R29, R0, 0x1, P0 ;  /* 0x000000001d097211 */ /* 0x000fe400000f0eff */
[C---:B0-----:R-:W-:Y:S01]  /*4920*/  LEA R10, P0, R16.reuse, R26, 0x1 ;  /* 0x0000001a100a7211 */ /* 0x041fe200078008ff */
[----:B------:R0:W5:Y:S01]  /*4930*/  LDG.E.U16 R29, [R12.64] ;  /* 0x000000040c1d7981 */ /* 0x000162000c1e1500 */
[C---:B---3--:R-:W-:Y:S02]  /*4940*/  LEA R15, R25.reuse, R20, 0x1 ;  /* 0x00000014190f7211 */ /* 0x048fe400078e08ff */
[----:B------:R-:W-:Y:S01]  /*4950*/  LEA.HI.X.SX32 R11, R16, R0, 0x1, P0 ;  /* 0x00000000100b7211 */ /* 0x000fe200000f0eff */
[----:B------:R-:W3:Y:S04]  /*4960*/  LDG.E.U16 R9, [R8.64] ;  /* 0x0000000408097981 */ /* 0x000ee8000c1e1500 */
[----:B--2---:R1:W-:Y:S02]  /*4970*/  STL [R1+0x254], R24 ;  /* 0x0002541801007387 */ /* 0x0043e40000100800 */
[----:B-1----:R-:W-:-:S05]  /*4980*/  IMAD R24, R25, 0x2, R15 ;  /* 0x0000000219187824 */ /* 0x002fca00078e020f */
[----:B------:R-:W-:Y:S04]  /*4990*/  STL [R1+0x158], R24 ;  /* 0x0001581801007387 */ /* 0x000fe80000100800 */
[----:B----4-:R1:W-:Y:S04]  /*49a0*/  STL [R1+0x250], R28 ;  /* 0x0002501c01007387 */ /* 0x0103e80000100800 */
[----:B-1----:R1:W2:Y:S01]  /*49b0*/  LDG.E.U16 R28, [R10.64] ;  /* 0x000000040a1c7981 */ /* 0x0022a2000c1e1500 */
[-C--:B0-----:R-:W-:Y:S02]  /*49c0*/  LEA R12, P1, R17, R26.reuse, 0x1 ;  /* 0x0000001a110c7211 */ /* 0x081fe400078208ff */
[----:B------:R-:W-:-:S02]  /*49d0*/  LEA R16, P0, R2, R26, 0x1 ;  /* 0x0000001a02107211 */ /* 0x000fc400078008ff */
[-C--:B------:R-:W-:Y:S02]  /*49e0*/  LEA.HI.X.SX32 R13, R17, R0.reuse, 0x1, P1 ;  /* 0x00000000110d7211 */ /* 0x080fe400008f0eff */
[----:B------:R-:W-:Y:S02]  /*49f0*/  LEA.HI.X.SX32 R17, R2, R0, 0x1, P0 ;  /* 0x0000000002117211 */ /* 0x000fe400000f0eff */
[C---:B-1----:R-:W-:Y:S01]  /*4a00*/  LEA R10, P0, R4.reuse, R26, 0x1 ;  /* 0x0000001a040a7211 */ /* 0x042fe200078008ff */
[----:B-----5:R0:W-:Y:S03]  /*4a10*/  STL [R1+0x24c], R29 ;  /* 0x00024c1d01007387 */ /* 0x0201e60000100800 */
[----:B------:R-:W-:Y:S01]  /*4a20*/  LEA.HI.X.SX32 R11, R4, R0, 0x1, P0 ;  /* 0x00000000040b7211 */ /* 0x000fe200000f0eff */
[----:B---3--:R-:W-:Y:S05]  /*4a30*/  STL [R1+0x248], R9 ;  /* 0x0002480901007387 */ /* 0x008fea0000100800 */
[----:B------:R1:W3:Y:S04]  /*4a40*/  LDG.E.U16 R11, [R10.64] ;  /* 0x000000040a0b7981 */ /* 0x0002e8000c1e1500 */
[----:B0-----:R0:W4:Y:S04]  /*4a50*/  LDG.E.U16 R29, [R12.64] ;  /* 0x000000040c1d7981 */ /* 0x001128000c1e1500 */
[----:B--2---:R2:W-:Y:S04]  /*4a60*/  STL [R1+0x244], R28 ;  /* 0x0002441c01007387 */ /* 0x0045e80000100800 */
[----:B--2---:R2:W5:Y:S01]  /*4a70*/  LDG.E.U16 R28, [R16.64] ;  /* 0x00000004101c7981 */ /* 0x004562000c1e1500 */
[----:B------:R-:W-:-:S05]  /*4a80*/  LEA R8, R25, R24, 0x1 ;  /* 0x0000001819087211 */ /* 0x000fca00078e08ff */
[----:B------:R-:W-:Y:S01]  /*4a90*/  IMAD R2, R25, 0x2, R8 ;  /* 0x0000000219027824 */ /* 0x000fe200078e0208 */
[----:B0-----:R-:W-:-:S04]  /*4aa0*/  LEA R12, P1, R5, R26, 0x1 ;  /* 0x0000001a050c7211 */ /* 0x001fc800078208ff */
[----:B------:R-:W-:Y:S02]  /*4ab0*/  LEA R9, R25, R2, 0x1 ;  /* 0x0000000219097211 */ /* 0x000fe400078e08ff */
[----:B------:R-:W-:-:S03]  /*4ac0*/  LEA.HI.X.SX32 R13, R5, R0, 0x1, P1 ;  /* 0x00000000050d7211 */ /* 0x000fc600008f0eff */
[----:B------:R-:W-:Y:S01]  /*4ad0*/  IMAD R24, R25, 0x2, R9 ;  /* 0x0000000219187824 */ /* 0x000fe200078e0209 */
[----:B--2---:R-:W-:-:S04]  /*4ae0*/  LEA R16, P0, R14, R26, 0x1 ;  /* 0x0000001a0e107211 */ /* 0x004fc800078008ff */
[----:B------:R-:W-:Y:S01]  /*4af0*/  STL [R1+0x154], R24 ;  /* 0x0001541801007387 */ /* 0x000fe20000100800 */
[----:B------:R-:W-:Y:S02]  /*4b00*/  LEA.HI.X.SX32 R17, R14, R0, 0x1, P0 ;  /* 0x000000000e117211 */ /* 0x000fe400000f0eff */
[----:B-1----:R-:W-:Y:S01]  /*4b10*/  LEA R10, P0, R3, R26, 0x1 ;  /* 0x0000001a030a7211 */ /* 0x002fe200078008ff */
[----:B----4-:R0:W-:Y:S01]  /*4b20*/  STL [R1+0x240], R29 ;  /* 0x0002401d01007387 */ /* 0x0101e20000100800 */
[----:B------:R-:W-:-:S03]  /*4b30*/  LEA R4, R25, R24, 0x1 ;  /* 0x0000001819047211 */ /* 0x000fc600078e08ff */
[----:B0-----:R0:W2:Y:S02]  /*4b40*/  LDG.E.U16 R29, [R12.64] ;  /* 0x000000040c1d7981 */ /* 0x0010a4000c1e1500 */
[----:B0-----:R-:W-:-:S04]  /*4b50*/  LEA R12, P1, R7, R26, 0x1 ;  /* 0x0000001a070c7211 */ /* 0x001fc800078208ff */
[-C--:B------:R-:W-:Y:S01]  /*4b60*/  LEA.HI.X.SX32 R13, R7, R0.reuse, 0x1, P1 ;  /* 0x00000000070d7211 */ /* 0x080fe200008f0eff */
[----:B-----5:R0:W-:Y:S04]  /*4b70*/  STL [R1+0x23c], R28 ;  /* 0x00023c1c01007387 */ /* 0x0201e80000100800 */
[----:B0-----:R-:W4:Y:S04]  /*4b80*/  LDL.LU R28, [R1+0x38] ;  /* 0x00003800011c7983 */ /* 0x001f280000300800 */
[----:B------:R-:W5:Y:S04]  /*4b90*/  LDL.LU R24, [R1+0x28] ;  /* 0x0000280001187983 */ /* 0x000f680000300800 */
[----:B---3--:R0:W-:Y:S02]  /*4ba0*/  STL [R1+0x238], R11 ;  /* 0x0002380b01007387 */ /* 0x0081e40000100800 */
[----:B0-----:R-:W-:-:S02]  /*4bb0*/  LEA.HI.X.SX32 R11, R3, R0, 0x1, P0 ;  /* 0x00000000030b7211 */ /* 0x001fc400000f0eff */
[----:B------:R0:W3:Y:S04]  /*4bc0*/  LDG.E.U16 R3, [R16.64] ;  /* 0x0000000410037981 */ /* 0x0000e8000c1e1500 */
[----:B------:R1:W4:Y:S01]  /*4bd0*/  LDG.E.U16 R10, [R10.64] ;  /* 0x000000040a0a7981 */ /* 0x000322000c1e1500 */
[----:B0-----:R-:W-:-:S03]  /*4be0*/  LEA R16, P0, R6, R26, 0x1 ;  /* 0x0000001a06107211 */ /* 0x001fc600078008ff */
[----:B-1----:R0:W4:Y:S01]  /*4bf0*/  LDG.E.U16 R11, [R12.64] ;  /* 0x000000040c0b7981 */ /* 0x002122000c1e1500 */
[----:B------:R-:W-:-:S06]  /*4c00*/  LEA.HI.X.SX32 R17, R6, R0, 0x1, P0 ;  /* 0x0000000006117211 */ /* 0x000fcc00000f0eff */
[----:B------:R1:W5:Y:S01]  /*4c10*/  LDG.E.U16 R17, [R16.64] ;  /* 0x0000000410117981 */ /* 0x000362000c1e1500 */
[----:B0-----:R-:W-:-:S04]  /*4c20*/  LEA R12, P0, R8, R26, 0x1 ;  /* 0x0000001a080c7211 */ /* 0x001fc800078008ff */
[----:B------:R-:W-:-:S06]  /*4c30*/  LEA.HI.X.SX32 R13, R8, R0, 0x1, P0 ;  /* 0x00000000080d7211 */ /* 0x000fcc00000f0eff */
[----:B------:R-:W5:Y:S01]  /*4c40*/  LDG.E.U16 R13, [R12.64] ;  /* 0x000000040c0d7981 */ /* 0x000f62000c1e1500 */
[----:B------:R-:W-:-:S05]  /*4c50*/  IMAD R5, R25, 0x2, R4 ;  /* 0x0000000219057824 */ /* 0x000fca00078e0204 */
[C---:B------:R-:W-:Y:S01]  /*4c60*/  LEA R14, R25.reuse, R5, 0x1 ;  /* 0x00000005190e7211 */ /* 0x040fe200078e08ff */
[----:B--2---:R0:W-:Y:S04]  /*4c70*/  STL [R1+0x234], R29 ;  /* 0x0002341d01007387 */ /* 0x0041e80000100800 */
[----:B0-----:R-:W-:-:S05]  /*4c80*/  IMAD R29, R25, 0x2, R14 ;  /* 0x00000002191d7824 */ /* 0x001fca00078e020e */
[----:B------:R0:W-:Y:S01]  /*4c90*/  STL [R1+0x150], R29 ;  /* 0x0001501d01007387 */ /* 0x0001e20000100800 */
[----:B------:R-:W-:-:S03]  /*4ca0*/  LEA R7, R25, R29, 0x1 ;  /* 0x0000001d19077211 */ /* 0x000fc600078e08ff */
[----:B0-----:R-:W2:Y:S01]  /*4cb0*/  LDL.LU R29, [R1] ;  /* 0x00000000011d7983 */ /* 0x001ea20000300800 */
[----:B-1----:R-:W-:-:S03]  /*4cc0*/  LEA R16, P0, R7, R26, 0x1 ;  /* 0x0000001a07107211 */ /* 0x002fc600078008ff */
[----:B---3--:R0:W-:Y:S04]  /*4cd0*/  STL [R1+0x230], R3 ;  /* 0x0002300301007387 */ /* 0x0081e80000100800 */
[----:B----4-:R-:W-:Y:S04]  /*4ce0*/  STL [R1+0x228], R11 ;  /* 0x0002280b01007387 */ /* 0x010fe80000100800 */
[----:B------:R1:W-:Y:S01]  /*4cf0*/  STL [R1+0x22c], R10 ;  /* 0x00022c0a01007387 */ /* 0x0003e20000100800 */
[----:B0-----:R-:W-:-:S03]  /*4d00*/  IMAD R3, R25, 0x2, R7 ;  /* 0x0000000219037824 */ /* 0x001fc600078e0207 */
[----:B------:R-:W3:Y:S01]  /*4d10*/  LDL.LU R8, [R1+0x4] ;  /* 0x0000040001087983 */ /* 0x000ee20000300800 */
[----:B-1----:R-:W-:-:S03]  /*4d20*/  LEA R10, P1, R4, R26, 0x1 ;  /* 0x0000001a040a7211 */ /* 0x002fc600078208ff */
[----:B-----5:R0:W-:Y:S01]  /*4d30*/  STL [R1+0x224], R17 ;  /* 0x0002241101007387 */ /* 0x0201e20000100800 */
[----:B------:R-:W-:-:S06]  /*4d40*/  LEA.HI.X.SX32 R11, R4, R0, 0x1, P1 ;  /* 0x00000000040b7211 */ /* 0x000fcc00008f0eff */
[----:B------:R-:W4:Y:S01]  /*4d50*/  LDG.E.U16 R11, [R10.64] ;  /* 0x000000040a0b7981 */ /* 0x000f22000c1e1500 */
[----:B0-----:R-:W-:-:S03]  /*4d60*/  LEA.HI.X.SX32 R17, R7, R0, 0x1, P0 ;  /* 0x0000000007117211 */ /* 0x001fc600000f0eff */
[----:B------:R-:W5:Y:S04]  /*4d70*/  LDL.LU R7, [R1+0x24] ;  /* 0x0000240001077983 */ /* 0x000f680000300800 */
[----:B------:R0:W-:Y:S04]  /*4d80*/  STL [R1+0x220], R13 ;  /* 0x0002200d01007387 */ /* 0x0001e80000100800 */
[----:B------:R-:W2:Y:S04]  /*4d90*/  LDG.E.U16 R17, [R16.64] ;  /* 0x0000000410117981 */ /* 0x000ea8000c1e1500 */
[----:B0-----:R-:W3:Y:S01]  /*4da0*/  LDL.LU R13, [R1+0x34] ;  /* 0x00003400010d7983 */ /* 0x001ee20000300800 */
[----:B------:R-:W-:-:S02]  /*4db0*/  LEA R6, R25, R3, 0x1 ;  /* 0x0000000319067211 */ /* 0x000fc400078e08ff */
[----:B------:R-:W-:-:S03]  /*4dc0*/  MOV R4, c[0x0][0x198] ;  /* 0x0000660000047a02 */ /* 0x000fc60000000f00 */
[----:B------:R-:W-:-:S04]  /*4dd0*/  IMAD R25, R25, 0x2, R6 ;  /* 0x0000000219197824 */ /* 0x000fc800078e0206 */
[----:B------:R-:W-:-:S05]  /*4de0*/  IMAD R4, R4, 0x2, R25 ;  /* 0x0000000204047824 */ /* 0x000fca00078e0219 */
[CC--:B------:R-:W-:Y:S01]  /*4df0*/  LEA R12, P1, R4.reuse, R26.reuse, 0x1 ;  /* 0x0000001a040c7211 */ /* 0x0c0fe200078208ff */
[----:B----4-:R0:W-:Y:S04]  /*4e00*/  STL [R1+0x21c], R11 ;  /* 0x00021c0b01007387 */ /* 0x0101e80000100800 */
[----:B--2---:R1:W-:Y:S01]  /*4e10*/  STL [R1+0x218], R17 ;  /* 0x0002181101007387 */ /* 0x0043e20000100800 */
[----:B---3--:R-:W-:Y:S02]  /*4e20*/  LEA R10, P0, R13, R26, 0x1 ;  /* 0x0000001a0d0a7211 */ /* 0x008fe400078008ff */
[----:B0-----:R-:W-:Y:S02]  /*4e30*/  MOV R11, R13 ;  /* 0x0000000d000b7202 */ /* 0x001fe40000000f00 */
[----:B------:R-:W-:-:S02]  /*4e40*/  LEA.HI.X.SX32 R13, R4, R0, 0x1, P1 ;  /* 0x00000000040d7211 */ /* 0x000fc400008f0eff */
[----:B------:R-:W-:-:S03]  /*4e50*/  LEA.HI.X.SX32 R11, R11, R0, 0x1, P0 ;  /* 0x000000000b0b7211 */ /* 0x000fc600000f0eff */
[----:B-1----:R0:W2:Y:S04]  /*4e60*/  LDG.E.U16 R17, [R12.64] ;  /* 0x000000040c117981 */ /* 0x0020a8000c1e1500 */
[----:B------:R-:W3:Y:S01]  /*4e70*/  LDG.E.U16 R11, [R10.64] ;  /* 0x000000040a0b7981 */ /* 0x000ee2000c1e1500 */
[-C--:B------:R-:W-:Y:S02]  /*4e80*/  LEA R16, P0, R28, R26.reuse, 0x1 ;  /* 0x0000001a1c107211 */ /* 0x080fe400078008ff */
[----:B0-----:R-:W-:-:S04]  /*4e90*/  LEA R12, P1, R24, R26, 0x1 ;  /* 0x0000001a180c7211 */ /* 0x001fc800078208ff */
[-C--:B------:R-:W-:Y:S01]  /*4ea0*/  LEA.HI.X.SX32 R13, R24, R0.reuse, 0x1, P1 ;  /* 0x00000000180d7211 */ /* 0x080fe200008f0eff */
[----:B--2---:R0:W-:Y:S02]  /*4eb0*/  STL [R1+0x214], R17 ;  /* 0x0002141101007387 */ /* 0x0041e40000100800 */
[----:B0-----:R-:W-:Y:S02]  /*4ec0*/  LEA.HI.X.SX32 R17, R28, R0, 0x1, P0 ;  /* 0x000000001c117211 */ /* 0x001fe400000f0eff */
[----:B------:R-:W2:Y:S04]  /*4ed0*/  LDL.LU R28, [R1+0x1d68] ;  /* 0x001d6800011c7983 */ /* 0x000ea80000300800 */
[----:B------:R-:W4:Y:S04]  /*4ee0*/  LDL.LU R24, [R1+0x1d64] ;  /* 0x001d640001187983 */ /* 0x000f280000300800 */
[----:B---3--:R0:W-:Y:S04]  /*4ef0*/  STL [R1+0x210], R11 ;  /* 0x0002100b01007387 */ /* 0x0081e80000100800 */
[----:B0-----:R-:W3:Y:S01]  /*4f00*/  LDG.E.U16 R11, [R16.64] ;  /* 0x00000004100b7981 */ /* 0x001ee2000c1e1500 */
[----:B-----5:R-:W-:-:S03]  /*4f10*/  LEA R10, P0, R7, R26, 0x1 ;  /* 0x0000001a070a7211 */ /* 0x020fc600078008ff */
[----:B---3--:R0:W-:Y:S02]  /*4f20*/  STL [R1+0x20c], R11 ;  /* 0x00020c0b01007387 */ /* 0x0081e40000100800 */
[----:B0-----:R-:W-:Y:S02]  /*4f30*/  LEA.HI.X.SX32 R11, R7, R0, 0x1, P0 ;  /* 0x00000000070b7211 */ /* 0x001fe400000f0eff */
[----:B------:R0:W3:Y:S01]  /*4f40*/  LDG.E.U16 R7, [R12.64] ;  /* 0x000000040c077981 */ /* 0x0000e2000c1e1500 */
[----:B------:R-:W-:-:S04]  /*4f50*/  LEA R16, P1, R8, R26, 0x1 ;  /* 0x0000001a08107211 */ /* 0x000fc800078208ff */
[----:B------:R-:W-:Y:S02]  /*4f60*/  LEA.HI.X.SX32 R17, R8, R0, 0x1, P1 ;  /* 0x0000000008117211 */ /* 0x000fe400008f0eff */
[----:B------:R2:W5:Y:S01]  /*4f70*/  LDG.E.U16 R8, [R10.64] ;  /* 0x000000040a087981 */ /* 0x000562000c1e1500 */
[----:B0-----:R-:W-:-:S03]  /*4f80*/  LEA R12, P0, R29, R26, 0x1 ;  /* 0x0000001a1d0c7211 */ /* 0x001fc600078008ff */
[----:B---3--:R0:W-:Y:S04]  /*4f90*/  STL [R1+0x208], R7 ;  /* 0x0002080701007387 */ /* 0x0081e80000100800 */
[----:B0-----:R4:W3:Y:S01]  /*4fa0*/  LDG.E.U16 R7, [R16.64] ;  /* 0x0000000410077981 */ /* 0x0018e2000c1e1500 */
[C---:B--2---:R-:W-:Y:S02]  /*4fb0*/  LEA R10, P1, R28.reuse, R26, 0x1 ;  /* 0x0000001a1c0a7211 */ /* 0x044fe400078208ff */
[-C--:B------:R-:W-:Y:S01]  /*4fc0*/  LEA.HI.X.SX32 R13, R29, R0.reuse, 0x1, P0 ;  /* 0x000000001d0d7211 */ /* 0x080fe200000f0eff */
[----:B-----5:R0:W-:Y:S01]  /*4fd0*/  STL [R1+0x204], R8 ;  /* 0x0002040801007387 */ /* 0x0201e20000100800 */
[----:B------:R-:W-:Y:S02]  /*4fe0*/  LEA.HI.X.SX32 R11, R28, R0, 0x1, P1 ;  /* 0x000000001c0b7211 */ /* 0x000fe400008f0eff */
[----:B----4-:R-:W-:-:S03]  /*4ff0*/  LEA R16, P0, R24, R26, 0x1 ;  /* 0x0000001a18107211 */ /* 0x010fc600078008ff */
[----:B------:R1:W2:Y:S01]  /*5000*/  LDG.E.U16 R29, [R10.64] ;  /* 0x000000040a1d7981 */ /* 0x0002a2000c1e1500 */
[----:B------:R-:W-:-:S03]  /*5010*/  LEA.HI.X.SX32 R17, R24, R0, 0x1, P0 ;  /* 0x0000000018117211 */ /* 0x000fc600000f0eff */
[----:B0-----:R0:W4:Y:S04]  /*5020*/  LDG.E.U16 R8, [R12.64] ;  /* 0x000000040c087981 */ /* 0x001128000c1e1500 */
[----:B------:R-:W5:Y:S04]  /*5030*/  LDL.LU R24, [R1+0x3c] ;  /* 0x00003c0001187983 */ /* 0x000f680000300800 */
[----:B---3--:R3:W-:Y:S01]  /*5040*/  STL [R1+0x200], R7 ;  /* 0x0002000701007387 */ /* 0x0087e20000100800 */
[----:B0-----:R-:W-:-:S03]  /*5050*/  LEA R12, P1, R18, R26, 0x1 ;  /* 0x0000001a120c7211 */ /* 0x001fc600078208ff */
[----:B------:R-:W5:Y:S04]  /*5060*/  LDL.LU R28, [R1+0x30] ;  /* 0x00003000011c7983 */ /* 0x000f680000300800 */
[----:B---3--:R-:W3:Y:S01]  /*5070*/  LDG.E.U16 R7, [R16.64] ;  /* 0x0000000410077981 */ /* 0x008ee2000c1e1500 */
[----:B------:R-:W-:Y:S02]  /*5080*/  LEA.HI.X.SX32 R13, R18, R0, 0x1, P1 ;  /* 0x00000000120d7211 */ /* 0x000fe400008f0eff */
[-C--:B------:R-:W-:Y:S02]  /*5090*/  LEA R18, P0, R19, R26.reuse, 0x1 ;  /* 0x0000001a13127211 */ /* 0x080fe400078008ff */
[----:B-1----:R-:W-:Y:S01]  /*50a0*/  LEA R10, P1, R21, R26, 0x1 ;  /* 0x0000001a150a7211 */ /* 0x002fe200078208ff */
[----:B----4-:R0:W-:Y:S01]  /*50b0*/  STL [R1+0x1fc], R8 ;  /* 0x0001fc0801007387 */ /* 0x0101e20000100800 */
[----:B------:R-:W-:-:S02]  /*50c0*/  LEA.HI.X.SX32 R19, R19, R0, 0x1, P0 ;  /* 0x0000000013137211 */ /* 0x000fc400000f0eff */
[----:B------:R-:W-:Y:S01]  /*50d0*/  LEA.HI.X.SX32 R11, R21, R0, 0x1, P1 ;  /* 0x00000000150b7211 */ /* 0x000fe200008f0eff */
[----:B------:R1:W4:Y:S04]  /*50e0*/  LDG.E.U16 R13, [R12.64] ;  /* 0x000000040c0d7981 */ /* 0x000328000c1e1500 */
[----:B0-----:R-:W4:Y:S04]  /*50f0*/  LDL.LU R8, [R1+0x2c] ;  /* 0x00002c0001087983 */ /* 0x001f280000300800 */
[----:B------:R-:W4:Y:S04]  /*5100*/  LDL.LU R21, [R1+0x40] ;  /* 0x0000400001157983 */ /* 0x000f280000300800 */
[----:B--2---:R0:W-:Y:S04]  /*5110*/  STL [R1+0x1f8], R29 ;  /* 0x0001f81d01007387 */ /* 0x0041e80000100800 */
[----:B0-----:R-:W2:Y:S04]  /*5120*/  LDL.LU R29, [R1+0x20] ;  /* 0x00002000011d7983 */ /* 0x001ea80000300800 */
[----:B---3--:R0:W-:Y:S04]  /*5130*/  STL [R1+0x1f4], R7 ;  /* 0x0001f40701007387 */ /* 0x0081e80000100800 */
[----:B0-----:R0:W3:Y:S04]  /*5140*/  LDG.E.U16 R7, [R18.64] ;  /* 0x0000000412077981 */ /* 0x0010e8000c1e1500 */
[----:B0-----:R0:W2:Y:S01]  /*5150*/  LDG.E.U16 R18, [R10.64] ;  /* 0x000000040a127981 */ /* 0x0010a2000c1e1500 */
[----:B------:R-:W-:-:S03]  /*5160*/  LEA R16, P0, R20, R26, 0x1 ;  /* 0x0000001a14107211 */ /* 0x000fc600078008ff */
[----:B------:R-:W5:Y:S01]  /*5170*/  LDL.LU R19, [R1+0x44] ;  /* 0x0000440001137983 */ /* 0x000f620000300800 */
[----:B------:R-:W-:Y:S02]  /*5180*/  LEA.HI.X.SX32 R17, R20, R0, 0x1, P0 ;  /* 0x0000000014117211 */ /* 0x000fe400000f0eff */
[----:B-1----:R-:W-:-:S03]  /*5190*/  LEA R12, P0, R2, R26, 0x1 ;  /* 0x0000001a020c7211 */ /* 0x002fc600078008ff */
[----:B------:R1:W5:Y:S04]  /*51a0*/  LDG.E.U16 R20, [R16.64] ;  /* 0x0000000410147981 */ /* 0x000368000c1e1500 */
[----:B----4-:R4:W-:Y:S01]  /*51b0*/  STL [R1+0x1ec], R13 ;  /* 0x0001ec0d01007387 */ /* 0x0109e20000100800 */
[C---:B0-----:R-:W-:Y:S02]  /*51c0*/  LEA R10, P1, R5.reuse, R26, 0x1 ;  /* 0x0000001a050a7211 */ /* 0x041fe400078208ff */
[-C--:B----4-:R-:W-:Y:S02]  /*51d0*/  LEA.HI.X.SX32 R13, R2, R0.reuse, 0x1, P0 ;  /* 0x00000000020d7211 */ /* 0x090fe400000f0eff */
[----:B------:R-:W-:-:S05]  /*51e0*/  LEA.HI.X.SX32 R11, R5, R0, 0x1, P1 ;  /* 0x00000000050b7211 */ /* 0x000fca00008f0eff */
[----:B------:R5:W4:Y:S04]  /*51f0*/  LDG.E.U16 R5, [R10.64] ;  /* 0x000000040a057981 */ /* 0x000b28000c1e1500 */
[----:B---3--:R-:W-:Y:S04]  /*5200*/  STL [R1+0x1e8], R7 ;  /* 0x0001e80701007387 */ /* 0x008fe80000100800 */
[----:B--2---:R0:W-:Y:S04]  /*5210*/  STL [R1+0x1dc], R18 ;  /* 0x0001dc1201007387 */ /* 0x0041e80000100800 */
[----:B0-----:R0:W2:Y:S01]  /*5220*/  LDG.E.U16 R18, [R12.64] ;  /* 0x000000040c127981 */ /* 0x0010a2000c1e1500 */
[----:B------:R-:W-:Y:S01]  /*5230*/  IMAD.MOV.U32 R7, RZ, RZ, c[0x0][0x198] ;  /* 0x00006600ff077624 */ /* 0x000fe200078e00ff */
[----:B------:R-:W-:-:S04]  /*5240*/  LEA R2, P0, R3, R26, 0x1 ;  /* 0x0000001a03027211 */ /* 0x000fc800078008ff */
[----:B------:R-:W-:Y:S02]  /*5250*/  LEA R4, R7, R4, 0x1 ;  /* 0x0000000407047211 */ /* 0x000fe400078e08ff */
[----:B------:R-:W-:Y:S02]  /*5260*/  LEA.HI.X.SX32 R3, R3, R0, 0x1, P0 ;  /* 0x0000000003037211 */ /* 0x000fe400000f0eff */
[CC--:B0-----:R-:W-:Y:S02]  /*5270*/  LEA R12, P1, R4.reuse, R26.reuse, 0x1 ;  /* 0x0000001a040c7211 */ /* 0x0c1fe400078208ff */
[C---:B-----5:R-:W-:Y:S01]  /*5280*/  LEA R10, P0, R19.reuse, R26, 0x1 ;  /* 0x0000001a130a7211 */ /* 0x060fe200078008ff */
[----:B-1----:R0:W3:Y:S01]  /*5290*/  LDG.E.U16 R16, [R2.64] ;  /* 0x0000000402107981 */ /* 0x0020e2000c1e1500 */
[-C--:B------:R-:W-:Y:S02]  /*52a0*/  LEA.HI.X.SX32 R13, R4, R0.reuse, 0x1, P1 ;  /* 0x00000000040d7211 */ /* 0x080fe400008f0eff */
[----:B------:R-:W-:Y:S01]  /*52b0*/  LEA.HI.X.SX32 R11, R19, R0, 0x1, P0 ;  /* 0x00000000130b7211 */ /* 0x000fe200000f0eff */
[----:B------:R1:W-:Y:S04]  /*52c0*/  STL [R1+0x1d4], R20 ;  /* 0x0001d41401007387 */ /* 0x0003e80000100800 */
[----:B------:R5:W3:Y:S01]  /*52d0*/  LDG.E.U16 R17, [R12.64] ;  /* 0x000000040c117981 */ /* 0x000ae2000c1e1500 */
[----:B0-----:R-:W-:-:S04]  /*52e0*/  LEA R2, P1, R21, R26, 0x1 ;  /* 0x0000001a15027211 */ /* 0x001fc800078208ff */
[----:B------:R-:W-:Y:S01]  /*52f0*/  LEA.HI.X.SX32 R3, R21, R0, 0x1, P1 ;  /* 0x0000000015037211 */ /* 0x000fe200008f0eff */
[----:B-1----:R0:W3:Y:S01]  /*5300*/  LDG.E.U16 R20, [R10.64] ;  /* 0x000000040a147981 */ /* 0x0020e2000c1e1500 */
[----:B-----5:R-:W-:-:S03]  /*5310*/  LEA R12, P0, R24, R26, 0x1 ;  /* 0x0000001a180c7211 */ /* 0x020fc600078008ff */
[----:B------:R1:W5:Y:S01]  /*5320*/  LDG.E.U16 R19, [R2.64] ;  /* 0x0000000402137981 */ /* 0x000362000c1e1500 */
[----:B------:R-:W-:Y:S02]  /*5330*/  LEA.HI.X.SX32 R13, R24, R0, 0x1, P0 ;  /* 0x00000000180d7211 */ /* 0x000fe400000f0eff */
[----:B0-----:R-:W-:-:S04]  /*5340*/  LEA R10, P1, R28, R26, 0x1 ;  /* 0x0000001a1c0a7211 */ /* 0x001fc800078208ff */
[----:B------:R-:W-:Y:S02]  /*5350*/  LEA.HI.X.SX32 R11, R28, R0, 0x1, P1 ;  /* 0x000000001c0b7211 */ /* 0x000fe400008f0eff */
[----:B-1----:R-:W-:-:S03]  /*5360*/  LEA R2, P0, R8, R26, 0x1 ;  /* 0x0000001a08027211 */ /* 0x002fc600078008ff */
[----:B------:R0:W5:Y:S01]  /*5370*/  LDG.E.U16 R24, [R10.64] ;  /* 0x000000040a187981 */ /* 0x000162000c1e1500 */
[----:B------:R-:W-:-:S03]  /*5380*/  LEA.HI.X.SX32 R3, R8, R0, 0x1, P0 ;  /* 0x0000000008037211 */ /* 0x000fc600000f0eff */
[----:B--2---:R1:W-:Y:S04]  /*5390*/  STL [R1+0x1cc], R18 ;  /* 0x0001cc1201007387 */ /* 0x0043e80000100800 */
[----:B-1----:R1:W2:Y:S02]  /*53a0*/  LDG.E.U16 R18, [R12.64] ;  /* 0x000000040c127981 */ /* 0x0022a4000c1e1500 */
[C---:B-1----:R-:W-:Y:S02]  /*53b0*/  LEA R12, P1, R29.reuse, R26, 0x1 ;  /* 0x0000001a1d0c7211 */ /* 0x042fe400078208ff */
[----:B----4-:R1:W-:Y:S02]  /*53c0*/  STL [R1+0x1c0], R5 ;  /* 0x0001c00501007387 */ /* 0x0103e40000100800 */
[----:B------:R-:W-:-:S05]  /*53d0*/  LEA.HI.X.SX32 R13, R29, R0, 0x1, P1 ;  /* 0x000000001d0d7211 */ /* 0x000fca00008f0eff */
[----:B------:R4:W2:Y:S04]  /*53e0*/  LDG.E.U16 R21, [R12.64] ;  /* 0x000000040c157981 */ /* 0x0008a8000c1e1500 */
[----:B-1----:R1:W2:Y:S01]  /*53f0*/  LDG.E.U16 R5, [R2.64] ;  /* 0x0000000402057981 */ /* 0x0022a2000c1e1500 */
[----:B0-----:R-:W-:-:S04]  /*5400*/  LEA R10, P0, R27, R26, 0x1 ;  /* 0x0000001a1b0a7211 */ /* 0x001fc800078008ff */
[----:B------:R-:W-:Y:S02]  /*5410*/  LEA.HI.X.SX32 R11, R27, R0, 0x1, P0 ;  /* 0x000000001b0b7211 */ /* 0x000fe400000f0eff */
[CC--:B----4-:R-:W-:Y:S02]  /*5420*/  LEA R12, P0, R22.reuse, R26.reuse, 0x1 ;  /* 0x0000001a160c7211 */ /* 0x0d0fe400078008ff */
[C---:B-1----:R-:W-:Y:S01]  /*5430*/  LEA R2, P1, R23.reuse, R26, 0x1 ;  /* 0x0000001a17027211 */ /* 0x042fe200078208ff */
[----:B---3--:R-:W-:Y:S01]  /*5440*/  STL [R1+0x1b0], R17 ;  /* 0x0001b01101007387 */ /* 0x008fe20000100800 */
[-C--:B------:R-:W-:Y:S02]  /*5450*/  LEA.HI.X.SX32 R13, R22, R0.reuse, 0x1, P0 ;  /* 0x00000000160d7211 */ /* 0x080fe400000f0eff */
[----:B------:R-:W-:Y:S01]  /*5460*/  LEA.HI.X.SX32 R3, R23, R0, 0x1, P1 ;  /* 0x0000000017037211 */ /* 0x000fe200008f0eff */
[----:B------:R0:W-:Y:S04]  /*5470*/  STL [R1+0x1b8], R16 ;  /* 0x0001b81001007387 */ /* 0x0001e80000100800 */
[----:B------:R1:W-:Y:S04]  /*5480*/  STL [R1+0x1ac], R20 ;  /* 0x0001ac1401007387 */ /* 0x0003e80000100800 */
[----:B-----5:R3:W-:Y:S01]  /*5490*/  STL [R1+0x1a4], R19 ;  /* 0x0001a41301007387 */ /* 0x0207e20000100800 */
[----:B0-----:R-:W-:-:S03]  /*54a0*/  LEA R16, P1, R15, R26, 0x1 ;  /* 0x0000001a0f107211 */ /* 0x001fc600078208ff */
[----:B------:R0:W4:Y:S04]  /*54b0*/  LDG.E.U16 R28, [R12.64] ;  /* 0x000000040c1c7981 */ /* 0x000128000c1e1500 */
[----:B-1----:R1:W5:Y:S04]  /*54c0*/  LDG.E.U16 R20, [R10.64] ;  /* 0x000000040a147981 */ /* 0x002368000c1e1500 */
[----:B---3--:R3:W4:Y:S01]  /*54d0*/  LDG.E.U16 R19, [R2.64] ;  /* 0x0000000402137981 */ /* 0x008722000c1e1500 */
[----:B------:R-:W-:-:S03]  /*54e0*/  LEA.HI.X.SX32 R17, R15, R0, 0x1, P1 ;  /* 0x000000000f117211 */ /* 0x000fc600008f0eff */
[----:B------:R-:W4:Y:S04]  /*54f0*/  LDL.LU R29, [R1+0x120] ;  /* 0x00012000011d7983 */ /* 0x000f280000300800 */
[----:B0-----:R-:W4:Y:S01]  /*5500*/  LDL.LU R13, [R1+0x11c] ;  /* 0x00011c00010d7983 */ /* 0x001f220000300800 */
[----:B---3--:R-:W-:-:S03]  /*5510*/  LEA R2, P0, R9, R26, 0x1 ;  /* 0x0000001a09027211 */ /* 0x008fc600078008ff */
[----:B------:R-:W3:Y:S01]  /*5520*/  LDL.LU R22, [R1+0x118] ;  /* 0x0001180001167983 */ /* 0x000ee20000300800 */
[----:B------:R-:W-:Y:S02]  /*5530*/  LEA.HI.X.SX32 R3, R9, R0, 0x1, P0 ;  /* 0x0000000009037211 */ /* 0x000fe400000f0eff */
[C---:B------:R-:W-:Y:S01]  /*5540*/  LEA R8, P0, R14.reuse, R26, 0x1 ;  /* 0x0000001a0e087211 */ /* 0x040fe200078008ff */
[----:B------:R-:W3:Y:S04]  /*5550*/  LDL.LU R23, [R1+0x114] ;  /* 0x0001140001177983 */ /* 0x000ee80000300800 */
[----:B------:R0:W3:Y:S01]  /*5560*/  LDG.E.U16 R15, [R16.64] ;  /* 0x00000004100f7981 */ /* 0x0000e2000c1e1500 */
[----:B------:R-:W-:Y:S02]  /*5570*/  LEA.HI.X.SX32 R9, R14, R0, 0x1, P0 ;  /* 0x000000000e097211 */ /* 0x000fe400000f0eff */
[C---:B-1----:R-:W-:Y:S01]  /*5580*/  LEA R10, P1, R6.reuse, R26, 0x1 ;  /* 0x0000001a060a7211 */ /* 0x042fe200078208ff */
[----:B------:R1:W3:Y:S03]  /*5590*/  LDG.E.U16 R12, [R2.64] ;  /* 0x00000004020c7981 */ /* 0x0002e6000c1e1500 */
[----:B------:R-:W-:-:S05]  /*55a0*/  LEA.HI.X.SX32 R11, R6, R0, 0x1, P1 ;  /* 0x00000000060b7211 */ /* 0x000fca00008f0eff */
[----:B------:R0:W3:Y:S04]  /*55b0*/  LDG.E.U16 R14, [R10.64] ;  /* 0x000000040a0e7981 */ /* 0x0000e8000c1e1500 */
[----:B--2---:R2:W-:Y:S04]  /*55c0*/  STL [R1+0x1a0], R18 ;  /* 0x0001a01201007387 */ /* 0x0045e80000100800 */
[----:B--2---:R-:W2:Y:S04]  /*55d0*/  LDL.LU R18, [R1+0x110] ;  /* 0x0001100001127983 */ /* 0x004ea80000300800 */
[----:B------:R0:W-:Y:S04]  /*55e0*/  STL [R1+0x19c], R24 ;  /* 0x00019c1801007387 */ /* 0x0001e80000100800 */
[----:B0-----:R-:W2:Y:S04]  /*55f0*/  LDL.LU R24, [R1+0x10c] ;  /* 0x00010c0001187983 */ /* 0x001ea80000300800 */
[----:B------:R-:W2:Y:S04]  /*5600*/  LDL R16, [R1+0x328] ;  /* 0x0003280001107983 */ /* 0x000ea80000100800 */
[----:B------:R-:W-:Y:S04]  /*5610*/  STL [R1+0x198], R5 ;  /* 0x0001980501007387 */ /* 0x000fe80000100800 */
[----:B------:R0:W-:Y:S04]  /*5620*/  STL [R1+0x194], R21 ;  /* 0x0001941501007387 */ /* 0x0001e80000100800 */
[----:B0-----:R0:W2:Y:S01]  /*5630*/  LDG.E.U16 R21, [R8.64] ;  /* 0x0000000408157981 */ /* 0x0010a2000c1e1500 */
[----:B------:R-:W-:-:S03]  /*5640*/  IMAD R27, R7, 0x2, R4 ;  /* 0x00000002071b7824 */ /* 0x000fc600078e0204 */
[----:B0-----:R-:W2:Y:S04]  /*5650*/  LDL.LU R8, [R1+0x100] ;  /* 0x0001000001087983 */ /* 0x001ea80000300800 */
[----:B------:R-:W2:Y:S04]  /*5660*/  LDL.LU R9, [R1+0xfc] ;  /* 0x0000fc0001097983 */ /* 0x000ea80000300800 */
[----:B------:R-:W2:Y:S04]  /*5670*/  LDL.LU R17, [R1+0xf8] ;  /* 0x0000f80001117983 */ /* 0x000ea80000300800 */
[----:B-----5:R0:W-:Y:S01]  /*5680*/  STL [R1+0x190], R20 ;  /* 0x0001901401007387 */ /* 0x0201e20000100800 */
[----:B------:R-:W-:-:S03]  /*5690*/  LEA R4, P0, R27, R26, 0x1 ;  /* 0x0000001a1b047211 */ /* 0x000fc600078008ff */
[----:B0-----:R-:W5:Y:S04]  /*56a0*/  LDL.LU R20, [R1+0xf4] ;  /* 0x0000f40001147983 */ /* 0x001f680000300800 */
[----:B----4-:R0:W-:Y:S01]  /*56b0*/  STL [R1+0x188], R19 ;  /* 0x0001881301007387 */ /* 0x0101e20000100800 */
[----:B------:R-:W-:-:S05]  /*56c0*/  LEA.HI.X.SX32 R5, R27, R0, 0x1, P0 ;  /* 0x000000001b057211 */ /* 0x000fca00000f0eff */
[----:B------:R-:W4:Y:S04]  /*56d0*/  LDG.E.U16 R4, [R4.64] ;  /* 0x0000000404047981 */ /* 0x000f28000c1e1500 */
[----:B0-----:R-:W4:Y:S04]  /*56e0*/  LDL.LU R19, [R1+0xf0] ;  /* 0x0000f00001137983 */ /* 0x001f280000300800 */
[----:B------:R0:W-:Y:S04]  /*56f0*/  STL [R1+0x180], R28 ;  /* 0x0001801c01007387 */ /* 0x0001e80000100800 */
[----:B0-----:R-:W4:Y:S04]  /*5700*/  LDL.LU R28, [R1+0xec] ;  /* 0x0000ec00011c7983 */ /* 0x001f280000300800 */
[----:B------:R-:W4:Y:S04]  /*5710*/  LDL.LU R10, [R1+0x108] ;  /* 0x00010800010a7983 */ /* 0x000f280000300800 */
[----:B------:R-:W5:Y:S04]  /*5720*/  LDL.LU R11, [R1+0x104] ;  /* 0x00010400010b7983 */ /* 0x000f680000300800 */
[----:B---3--:R0:W-:Y:S01]  /*5730*/  STL [R1+0x17c], R15 ;  /* 0x00017c0f01007387 */ /* 0x0081e20000100800 */
[----:B------:R-:W-:-:S03]  /*5740*/  LEA R27, R7, R27, 0x1 ;  /* 0x0000001b071b7211 */ /* 0x000fc600078e08ff */
[----:B0-----:R-:W3:Y:S04]  /*5750*/  LDL.LU R15, [R1+0xc4] ;  /* 0x0000c400010f7983 */ /* 0x001ee80000300800 */
[----:B-1----:R-:W3:Y:S04]  /*5760*/  LDL.LU R2, [R1+0xe8] ;  /* 0x0000e80001027983 */ /* 0x002ee80000300800 */
[----:B------:R-:W3:Y:S04]  /*5770*/  LDL.LU R3, [R1+0xe4] ;  /* 0x0000e40001037983 */ /* 0x000ee80000300800 */
[----:B------:R-:W3:Y:S04]  /*5780*/  LDL.LU R6, [R1+0xe0] ;  /* 0x0000e00001067983 */ /* 0x000ee80000300800 */
[----:B------:R0:W-:Y:S04]  /*5790*/  STL [R1+0x16c], R12 ;  /* 0x00016c0c01007387 */ /* 0x0001e80000100800 */
[----:B0-----:R-:W3:Y:S04]  /*57a0*/  LDL.LU R12, [R1+0xdc] ;  /* 0x0000dc00010c7983 */ /* 0x001ee80000300800 */
[----:B--2---:R-:W-:Y:S04]  /*57b0*/  STS.U16 [R16], R29 ;  /* 0x0000001d10007388 */ /* 0x004fe80000000400 */
[----:B------:R-:W-:Y:S04]  /*57c0*/  STS.U16 [R16+0x800], R13 ;  /* 0x0008000d10007388 */ /* 0x000fe80000000400 */
[----:B------:R-:W-:Y:S04]  /*57d0*/  STS.U16 [R16+0x1000], R22 ;  /* 0x0010001610007388 */ /* 0x000fe80000000400 */
[----:B------:R-:W-:Y:S04]  /*57e0*/  STS.U16 [R16+0x1800], R23 ;  /* 0x0018001710007388 */ /* 0x000fe80000000400 */
[----:B------:R0:W-:Y:S04]  /*57f0*/  STL [R1+0x168], R21 ;  /* 0x0001681501007387 */ /* 0x0001e80000100800 */
[----:B------:R-:W-:Y:S04]  /*5800*/  STS.U16 [R16+0x2000], R18 ;  /* 0x0020001210007388 */ /* 0x000fe80000000400 */
[----:B0-----:R-:W2:Y:S04]  /*5810*/  LDL.LU R21, [R1+0xd8] ;  /* 0x0000d80001157983 */ /* 0x001ea80000300800 */
[----:B------:R-:W2:Y:S04]  /*5820*/  LDL.LU R7, [R1+0xd4] ;  /* 0x0000d40001077983 */ /* 0x000ea80000300800 */
[----:B------:R-:W2:Y:S04]  /*5830*/  LDL.LU R29, [R1+0xd0] ;  /* 0x0000d000011d7983 */ /* 0x000ea80000300800 */
[----:B------:R0:W-:Y:S04]  /*5840*/  STL [R1+0x160], R14 ;  /* 0x0001600e01007387 */ /* 0x0001e80000100800 */
[----:B------:R1:W-:Y:S04]  /*5850*/  STS.U16 [R16+0x2800], R24 ;  /* 0x0028001810007388 */ /* 0x0003e80000000400 */
[----:B0-----:R-:W2:Y:S04]  /*5860*/  LDL.LU R14, [R1+0xcc] ;  /* 0x0000cc00010e7983 */ /* 0x001ea80000300800 */
[----:B------:R-:W2:Y:S04]  /*5870*/  LDL.LU R13, [R1+0xc8] ;  /* 0x0000c800010d7983 */ /* 0x000ea80000300800 */
[----:B-1----:R-:W2:Y:S04]  /*5880*/  LDL.LU R24, [R1+0xc0] ;  /* 0x0000c00001187983 */ /* 0x002ea80000300800 */
[----:B------:R-:W2:Y:S04]  /*5890*/  LDL.LU R22, [R1+0xbc] ;  /* 0x0000bc0001167983 */ /* 0x000ea80000300800 */
[----:B------:R-:W2:Y:S04]  /*58a0*/  LDL.LU R23, [R1+0xb8] ;  /* 0x0000b80001177983 */ /* 0x000ea80000300800 */
[----:B------:R-:W2:Y:S04]  /*58b0*/  LDL.LU R18, [R1+0xb4] ;  /* 0x0000b40001127983 */ /* 0x000ea80000300800 */
[----:B----4-:R-:W-:Y:S04]  /*58c0*/  STS.U16 [R16+0x3000], R10 ;  /* 0x0030000a10007388 */ /* 0x010fe80000000400 */
[----:B-----5:R-:W-:Y:S04]  /*58d0*/  STS.U16 [R16+0x3800], R11 ;  /* 0x0038000b10007388 */ /* 0x020fe80000000400 */
[----:B------:R-:W-:Y:S04]  /*58e0*/  STS.U16 [R16+0x4000], R8 ;  /* 0x0040000810007388 */ /* 0x000fe80000000400 */
[----:B------:R-:W-:Y:S04]  /*58f0*/  STS.U16 [R16+0x4800], R9 ;  /* 0x0048000910007388 */ /* 0x000fe80000000400 */
[----:B------:R-:W-:Y:S04]  /*5900*/  STS.U16 [R16+0x5000], R17 ;  /* 0x0050001110007388 */ /* 0x000fe80000000400 */
[----:B------:R-:W-:Y:S04]  /*5910*/  STS.U16 [R16+0x5800], R20 ;  /* 0x0058001410007388 */ /* 0x000fe80000000400 */
[----:B------:R0:W-:Y:S04]  /*5920*/  STS.U16 [R16+0x6000], R19 ;  /* 0x0060001310007388 */ /* 0x0001e80000000400 */
[----:B------:R1:W-:Y:S04]  /*5930*/  STS.U16 [R16+0x6800], R28 ;  /* 0x0068001c10007388 */ /* 0x0003e80000000400 */
[----:B0-----:R-:W4:Y:S04]  /*5940*/  LDL.LU R19, [R1+0xb0] ;  /* 0x0000b00001137983 */ /* 0x001f280000300800 */
[----:B------:R-:W5:Y:S04]  /*5950*/  LDL.LU R17, [R1+0xac] ;  /* 0x0000ac0001117983 */ /* 0x000f680000300800 */
[----:B------:R-:W5:Y:S04]  /*5960*/  LDL.LU R20, [R1+0xa8] ;  /* 0x0000a80001147983 */ /* 0x000f680000300800 */
[----:B------:R-:W-:Y:S04]  /*5970*/  STL [R1+0x15c], R4 ;  /* 0x00015c0401007387 */ /* 0x000fe80000100800 */
[----:B-1----:R-:W5:Y:S04]  /*5980*/  LDL.LU R28, [R1+0xa4] ;  /* 0x0000a400011c7983 */ /* 0x002f680000300800 */
[----:B---3--:R0:W-:Y:S04]  /*5990*/  STS.U16 [R16+0x7000], R2 ;  /* 0x0070000210007388 */ /* 0x0081e80000000400 */
[----:B------:R1:W-:Y:S04]  /*59a0*/  STS.U16 [R16+0x7800], R3 ;  /* 0x0078000310007388 */ /* 0x0003e80000000400 */
[----:B------:R-:W-:Y:S04]  /*59b0*/  STS.U16 [R16+0x8000], R6 ;  /* 0x0080000610007388 */ /* 0x000fe80000000400 */
[----:B------:R-:W-:Y:S01]  /*59c0*/  STS.U16 [R16+0x8800], R12 ;  /* 0x0088000c10007388 */ /* 0x000fe20000000400 */
[----:B0-----:R-:W-:-:S04]  /*59d0*/  LEA R2, P0, R15, R26, 0x1 ;  /* 0x0000001a0f027211 */ /* 0x001fc800078008ff */
[----:B-1----:R-:W-:Y:S01]  /*59e0*/  LEA.HI.X.SX32 R3, R15, R0, 0x1, P0 ;  /* 0x000000000f037211 */ /* 0x002fe200000f0eff */
[----:B--2---:R-:W-:Y:S04]  /*59f0*/  STS.U16 [R16+0x9000], R21 ;  /* 0x0090001510007388 */ /* 0x004fe80000000400 */
[----:B------:R-:W-:Y:S04]  /*5a00*/  STS.U16 [R16+0x9800], R7 ;  /* 0x0098000710007388 */ /* 0x000fe80000000400 */
[----:B------:R0:W-:Y:S04]  /*5a10*/  STS.U16 [R16+0xa000], R29 ;  /* 0x00a0001d10007388 */ /* 0x0001e80000000400 */
[----:B0-----:R-:W2:Y:S04]  /*5a20*/  LDL.LU R29, [R1+0xa0] ;  /* 0x0000a000011d7983 */ /* 0x001ea80000300800 */
[----:B------:R-:W3:Y:S04]  /*5a30*/  LDL.LU R12, [R1+0x9c] ;  /* 0x00009c00010c7983 */ /* 0x000ee80000300800 */
[----:B------:R-:W3:Y:S01]  /*5a40*/  LDL.LU R21, [R1+0x98] ;  /* 0x0000980001157983 */ /* 0x000ee20000300800 */
[----:B------:R-:W-:-:S03]  /*5a50*/  LEA R10, P0, R24, R26, 0x1 ;  /* 0x0000001a180a7211 */ /* 0x000fc600078008ff */
[----:B------:R-:W3:Y:S01]  /*5a60*/  LDL.LU R7, [R1+0x94] ;  /* 0x0000940001077983 */ /* 0x000ee20000300800 */
[----:B------:R-:W-:-:S03]  /*5a70*/  LEA R8, P1, R22, R26, 0x1 ;  /* 0x0000001a16087211 */ /* 0x000fc600078208ff */
[----:B------:R0:W-:Y:S01]  /*5a80*/  STL.64 [R1+0x128], R2 ;  /* 0x0001280201007387 */ /* 0x0001e20000100a00 */
[----:B------:R-:W-:Y:S02]  /*5a90*/  LEA.HI.X.SX32 R11, R24, R0, 0x1, P0 ;  /* 0x00000000180b7211 */ /* 0x000fe400000f0eff */
[C---:B------:R-:W-:Y:S01]  /*5aa0*/  LEA R4, P2, R23.reuse, R26, 0x1 ;  /* 0x0000001a17047211 */ /* 0x040fe200078408ff */
[----:B------:R-:W-:Y:S01]  /*5ab0*/  STS.U16 [R16+0xa800], R14 ;  /* 0x00a8000e10007388 */ /* 0x000fe20000000400 */
[-C--:B------:R-:W-:Y:S02]  /*5ac0*/  LEA.HI.X.SX32 R9, R22, R0.reuse, 0x1, P1 ;  /* 0x0000000016097211 */ /* 0x080fe400008f0eff */
[----:B------:R-:W-:Y:S01]  /*5ad0*/  LEA.HI.X.SX32 R5, R23, R0, 0x1, P2 ;  /* 0x0000000017057211 */ /* 0x000fe200010f0eff */
[----:B------:R1:W-:Y:S01]  /*5ae0*/  STS.U16 [R16+0xb000], R13 ;  /* 0x00b0000d10007388 */ /* 0x0003e20000000400 */
[----:B0-----:R-:W-:-:S03]  /*5af0*/  LEA R2, P3, R18, R26, 0x1 ;  /* 0x0000001a12027211 */ /* 0x001fc600078608ff */
[----:B------:R-:W3:Y:S01]  /*5b00*/  LDL.LU R24, [R1+0x90] ;  /* 0x0000900001187983 */ /* 0x000ee20000300800 */
[----:B------:R-:W-:-:S03]  /*5b10*/  LEA.HI.X.SX32 R3, R18, R0, 0x1, P3 ;  /* 0x0000000012037211 */ /* 0x000fc600018f0eff */
[----:B-1----:R-:W3:Y:S04]  /*5b20*/  LDL.LU R16, [R1+0x8c] ;  /* 0x00008c0001107983 */ /* 0x002ee80000300800 */
[----:B------:R-:W3:Y:S04]  /*5b30*/  LDL.LU R13, [R1+0x88] ;  /* 0x00008800010d7983 */ /* 0x000ee80000300800 */
[----:B------:R4:W-:Y:S04]  /*5b40*/  STL.64 [R1+0x120], R10 ;  /* 0x0001200a01007387 */ /* 0x0009e80000100a00 */
[----:B------:R-:W3:Y:S04]  /*5b50*/  LDL.LU R15, [R1+0x84] ;  /* 0x00008400010f7983 */ /* 0x000ee80000300800 */
[----:B------:R5:W-:Y:S04]  /*5b60*/  STL.64 [R1+0x118], R8 ;  /* 0x0001180801007387 */ /* 0x000be80000100a00 */
[----:B------:R0:W-:Y:S04]  /*5b70*/  STL.64 [R1+0x110], R4 ;  /* 0x0001100401007387 */ /* 0x0001e80000100a00 */
[----:B------:R1:W-:Y:S04]  /*5b80*/  STL.64 [R1+0x108], R2 ;  /* 0x0001080201007387 */ /* 0x0003e80000100a00 */
[----:B------:R-:W3:Y:S04]  /*5b90*/  LDL.LU R22, [R1+0x80] ;  /* 0x0000800001167983 */ /* 0x000ee80000300800 */
[----:B------:R-:W3:Y:S01]  /*5ba0*/  LDL.LU R23, [R1+0x78] ;  /* 0x0000780001177983 */ /* 0x000ee20000300800 */
[----:B----4-:R-:W-:-:S03]  /*5bb0*/  LEA R10, P0, R19, R26, 0x1 ;  /* 0x0000001a130a7211 */ /* 0x010fc600078008ff */
[----:B------:R-:W4:Y:S01]  /*5bc0*/  LDL.LU R18, [R1+0x70] ;  /* 0x0000700001127983 */ /* 0x000f220000300800 */
[----:B-----5:R-:W-:Y:S02]  /*5bd0*/  LEA R8, P1, R17, R26, 0x1 ;  /* 0x0000001a11087211 */ /* 0x020fe400078208ff */
[----:B------:R-:W-:Y:S02]  /*5be0*/  LEA.HI.X.SX32 R11, R19, R0, 0x1, P0 ;  /* 0x00000000130b7211 */ /* 0x000fe400000f0eff */
[C---:B0-----:R-:W-:Y:S02]  /*5bf0*/  LEA R4, P2, R20.reuse, R26, 0x1 ;  /* 0x0000001a14047211 */ /* 0x041fe400078408ff */
[-C--:B------:R-:W-:Y:S02]  /*5c00*/  LEA.HI.X.SX32 R9, R17, R0.reuse, 0x1, P1 ;  /* 0x0000000011097211 */ /* 0x080fe400008f0eff */
[----:B------:R-:W-:Y:S02]  /*5c10*/  LEA.HI.X.SX32 R5, R20, R0, 0x1, P2 ;  /* 0x0000000014057211 */ /* 0x000fe400010f0eff */
[C---:B-1----:R-:W-:Y:S01]  /*5c20*/  LEA R2, P3, R28.reuse, R26, 0x1 ;  /* 0x0000001a1c027211 */ /* 0x042fe200078608ff */
[----:B------:R2:W-:Y:S03]  /*5c30*/  STL.64 [R1+0x100], R10 ;  /* 0x0001000a01007387 */ /* 0x0005e60000100a00 */
[----:B------:R-:W-:Y:S01]  /*5c40*/  LEA.HI.X.SX32 R3, R28, R0, 0x1, P3 ;  /* 0x000000001c037211 */ /* 0x000fe200018f0eff */
[----:B------:R-:W5:Y:S04]  /*5c50*/  LDL.LU R19, [R1+0x68] ;  /* 0x0000680001137983 */ /* 0x000f680000300800 */
[----:B------:R3:W-:Y:S04]  /*5c60*/  STL.64 [R1+0xf8], R8 ;  /* 0x0000f80801007387 */ /* 0x0007e80000100a00 */
[----:B------:R0:W-:Y:S04]  /*5c70*/  STL.64 [R1+0xf0], R4 ;  /* 0x0000f00401007387 */ /* 0x0001e80000100a00 */
[----:B------:R1:W-:Y:S04]  /*5c80*/  STL.64 [R1+0xe8], R2 ;  /* 0x0000e80201007387 */ /* 0x0003e80000100a00 */
[----:B------:R-:W5:Y:S01]  /*5c90*/  LDL.LU R28, [R1+0x7c] ;  /* 0x00007c00011c7983 */ /* 0x000f620000300800 */
[----:B--2---:R-:W-:-:S04]  /*5ca0*/  LEA R10, P0, R29, R26, 0x1 ;  /* 0x0000001a1d0a7211 */ /* 0x004fc800078008ff */
[----:B------:R-:W-:Y:S02]  /*5cb0*/  LEA.HI.X.SX32 R11, R29, R0, 0x1, P0 ;  /* 0x000000001d0b7211 */ /* 0x000fe400000f0eff */
[CC--:B---3--:R-:W-:Y:S01]  /*5cc0*/  LEA R8, P1, R12.reuse, R26.reuse, 0x1 ;  /* 0x0000001a0c087211 */ /* 0x0c8fe200078208ff */
[----:B------:R-:W2:Y:S01]  /*5cd0*/  LDL.LU R29, [R1+0x74] ;  /* 0x00007400011d7983 */ /* 0x000ea20000300800 */
[----:B0-----:R-:W-:Y:S02]  /*5ce0*/  LEA R4, P2, R21, R26, 0x1 ;  /* 0x0000001a15047211 */ /* 0x001fe400078408ff */
[----:B------:R-:W-:Y:S01]  /*5cf0*/  LEA.HI.X.SX32 R9, R12, R0, 0x1, P1 ;  /* 0x000000000c097211 */ /* 0x000fe200008f0eff */
[----:B------:R-:W3:Y:S01]  /*5d00*/  LDL.LU R17, [R1+0x6c] ;  /* 0x00006c0001117983 */ /* 0x000ee20000300800 */
[----:B-1----:R-:W-:Y:S02]  /*5d10*/  LEA R2, P3, R7, R26, 0x1 ;  /* 0x0000001a07027211 */ /* 0x002fe400078608ff */
[-C--:B------:R-:W-:Y:S01]  /*5d20*/  LEA.HI.X.SX32 R5, R21, R0.reuse, 0x1, P2 ;  /* 0x0000000015057211 */ /* 0x080fe200010f0eff */
[----:B------:R-:W-:Y:S01]  /*5d30*/  STL.64 [R1+0xe0], R10 ;  /* 0x0000e00a01007387 */ /* 0x000fe20000100a00 */
[----:B------:R-:W-:-:S03]  /*5d40*/  LEA.HI.X.SX32 R3, R7, R0, 0x1, P3 ;  /* 0x0000000007037211 */ /* 0x000fc600018f0eff */
[----:B------:R-:W3:Y:S04]  /*5d50*/  LDL.LU R20, [R1+0x58] ;  /* 0x0000580001147983 */ /* 0x000ee80000300800 */
[----:B------:R0:W-:Y:S04]  /*5d60*/  STL.64 [R1+0xd8], R8 ;  /* 0x0000d80801007387 */ /* 0x0001e80000100a00 */
[----:B------:R1:W-:Y:S01]  /*5d70*/  STL.64 [R1+0xd0], R4 ;  /* 0x0000d00401007387 */ /* 0x0003e20000100a00 */
[----:B------:R-:W-:-:S03]  /*5d80*/  LEA R6, P0, R24, R26, 0x1 ;  /* 0x0000001a18067211 */ /* 0x000fc600078008ff */
[----:B------:R1:W-:Y:S01]  /*5d90*/  STL.64 [R1+0xc8], R2 ;  /* 0x0000c80201007387 */ /* 0x0003e20000100a00 */
[----:B------:R-:W-:Y:S02]  /*5da0*/  LEA.HI.X.SX32 R7, R24, R0, 0x1, P0 ;  /* 0x0000000018077211 */ /* 0x000fe400000f0eff */
[-C--:B0-----:R-:W-:Y:S01]  /*5db0*/  LEA R8, P1, R16, R26.reuse, 0x1 ;  /* 0x0000001a10087211 */ /* 0x081fe200078208ff */
[----:B------:R-:W3:Y:S01]  /*5dc0*/  LDL.LU R21, [R1+0x64] ;  /* 0x0000640001157983 */ /* 0x000ee20000300800 */
[----:B-1----:R-:W-:-:S03]  /*5dd0*/  LEA R4, P2, R13, R26, 0x1 ;  /* 0x0000001a0d047211 */ /* 0x002fc600078408ff */
[----:B------:R-:W3:Y:S01]  /*5de0*/  LDL.LU R12, [R1+0x5c] ;  /* 0x00005c00010c7983 */ /* 0x000ee20000300800 */
[-C--:B------:R-:W-:Y:S02]  /*5df0*/  LEA.HI.X.SX32 R9, R16, R0.reuse, 0x1, P1 ;  /* 0x0000000010097211 */ /* 0x080fe400008f0eff */
[----:B------:R-:W-:Y:S01]  /*5e00*/  LEA.HI.X.SX32 R5, R13, R0, 0x1, P2 ;  /* 0x000000000d057211 */ /* 0x000fe200010f0eff */
[----:B------:R-:W3:Y:S01]  /*5e10*/  LDL.LU R24, [R1+0x1f0] ;  /* 0x0001f00001187983 */ /* 0x000ee20000300800 */
[----:B------:R-:W-:-:S03]  /*5e20*/  LEA R2, P3, R15, R26, 0x1 ;  /* 0x0000001a0f027211 */ /* 0x000fc600078608ff */
[----:B------:R0:W-:Y:S01]  /*5e30*/  STL.64 [R1+0xc0], R6 ;  /* 0x0000c00601007387 */ /* 0x0001e20000100a00 */
[----:B------:R-:W-:-:S03]  /*5e40*/  LEA.HI.X.SX32 R3, R15, R0, 0x1, P3 ;  /* 0x000000000f037211 */ /* 0x000fc600018f0eff */
[----:B0-----:R-:W3:Y:S01]  /*5e50*/  LDL.LU R7, [R1+0x1e4] ;  /* 0x0001e40001077983 */ /* 0x001ee20000300800 */
[----:B------:R-:W-:-:S03]  /*5e60*/  LEA R10, P0, R22, R26, 0x1 ;  /* 0x0000001a160a7211 */ /* 0x000fc600078008ff */
[----:B------:R0:W-:Y:S01]  /*5e70*/  STL.64 [R1+0xb8], R8 ;  /* 0x0000b80801007387 */ /* 0x0001e20000100a00 */
[----:B------:R-:W-:-:S03]  /*5e80*/  LEA.HI.X.SX32 R11, R22, R0, 0x1, P0 ;  /* 0x00000000160b7211 */ /* 0x000fc600000f0eff */
[----:B------:R4:W-:Y:S04]  /*5e90*/  STL.64 [R1+0xb0], R4 ;  /* 0x0000b00401007387 */ /* 0x0009e80000100a00 */
[----:B------:R5:W-:Y:S04]  /*5ea0*/  STL.64 [R1+0xa8], R2 ;  /* 0x0000a80201007387 */ /* 0x000be80000100a00 */
[----:B------:R-:W3:Y:S04]  /*5eb0*/  LDL.LU R13, [R1+0x1e0] ;  /* 0x0001e000010d7983 */ /* 0x000ee80000300800 */
[----:B------:R1:W-:Y:S04]  /*5ec0*/  STL.64 [R1+0xa0], R10 ;  /* 0x0000a00a01007387 */ /* 0x0003e80000100a00 */
[----:B------:R-:W3:Y:S01]  /*5ed0*/  LDL.LU R15, [R1+0x1d8] ;  /* 0x0001d800010f7983 */ /* 0x000ee20000300800 */
[----:B0-----:R-:W-:-:S02]  /*5ee0*/  LEA R8, P1, R23, R26, 0x1 ;  /* 0x0000001a17087211 */ /* 0x001fc400078208ff */
[C---:B----4-:R-:W-:Y:S02]  /*5ef0*/  LEA R4, P2, R18.reuse, R26, 0x1 ;  /* 0x0000001a12047211 */ /* 0x050fe400078408ff */
[-C--:B------:R-:W-:Y:S02]  /*5f00*/  LEA.HI.X.SX32 R9, R23, R0.reuse, 0x1, P1 ;  /* 0x0000000017097211 */ /* 0x080fe400008f0eff */
[----:B------:R-:W-:Y:S02]  /*5f10*/  LEA.HI.X.SX32 R5, R18, R0, 0x1, P2 ;  /* 0x0000000012057211 */ /* 0x000fe400010f0eff */
[C---:B-----5:R-:W-:Y:S01]  /*5f20*/  LEA R2, P3, R19.reuse, R26, 0x1 ;  /* 0x0000001a13027211 */ /* 0x060fe200078608ff */
[----:B------:R2:W-:Y:S03]  /*5f30*/  STL.64 [R1+0x98], R8 ;  /* 0x0000980801007387 */ /* 0x0005e60000100a00 */
[----:B------:R-:W-:Y:S01]  /*5f40*/  LEA.HI.X.SX32 R3, R19, R0, 0x1, P3 ;  /* 0x0000000013037211 */ /* 0x000fe200018f0eff */
[----:B------:R-:W4:Y:S04]  /*5f50*/  LDL.LU R22, [R1+0x1d0] ;  /* 0x0001d00001167983 */ /* 0x000f280000300800 */
[----:B------:R3:W-:Y:S01]  /*5f60*/  STL.64 [R1+0x90], R4 ;  /* 0x0000900401007387 */ /* 0x0007e20000100a00 */
[----:B-1----:R-:W-:-:S03]  /*5f70*/  LEA R10, P0, R28, R26, 0x1 ;  /* 0x0000001a1c0a7211 */ /* 0x002fc600078008ff */
[----:B------:R-:W5:Y:S01]  /*5f80*/  LDL.LU R23, [R1+0x1c8] ;  /* 0x0001c80001177983 */ /* 0x000f620000300800 */
[----:B------:R-:W-:-:S03]  /*5f90*/  LEA.HI.X.SX32 R11, R28, R0, 0x1, P0 ;  /* 0x000000001c0b7211 */ /* 0x000fc600000f0eff */
[----:B------:R0:W-:Y:S04]  /*5fa0*/  STL.64 [R1+0x88], R2 ;  /* 0x0000880201007387 */ /* 0x0001e80000100a00 */
[----:B------:R-:W5:Y:S04]  /*5fb0*/  LDL.LU R18, [R1+0x1c4] ;  /* 0x0001c40001127983 */ /* 0x000f680000300800 */
[----:B------:R-:W5:Y:S04]  /*5fc0*/  LDL.LU R19, [R1+0x1bc] ;  /* 0x0001bc0001137983 */ /* 0x000f680000300800 */
[----:B------:R1:W-:Y:S04]  /*5fd0*/  STL.64 [R1+0x80], R10 ;  /* 0x0000800a01007387 */ /* 0x0003e80000100a00 */
[----:B------:R-:W5:Y:S01]  /*5fe0*/  LDL.LU R28, [R1+0x1b4] ;  /* 0x0001b400011c7983 */ /* 0x000f620000300800 */
[----:B--2---:R-:W-:-:S04]  /*5ff0*/  LEA R8, P1, R29, R26, 0x1 ;  /* 0x0000001a1d087211 */ /* 0x004fc800078208ff */
[----:B------:R-:W-:Y:S02]  /*6000*/  LEA.HI.X.SX32 R9, R29, R0, 0x1, P1 ;  /* 0x000000001d097211 */ /* 0x000fe400008f0eff */
[----:B---3--:R-:W-:-:S03]  /*6010*/  LEA R4, P2, R17, R26, 0x1 ;  /* 0x0000001a11047211 */ /* 0x008fc600078408ff */
[----:B------:R2:W-:Y:S01]  /*6020*/  STL.64 [R1+0x78], R8 ;  /* 0x0000780801007387 */ /* 0x0005e20000100a00 */
[----:B------:R-:W-:Y:S02]  /*6030*/  LEA.HI.X.SX32 R5, R17, R0, 0x1, P2 ;  /* 0x0000000011057211 */ /* 0x000fe400010f0eff */
[C---:B0-----:R-:W-:Y:S01]  /*6040*/  LEA R2, P3, R20.reuse, R26, 0x1 ;  /* 0x0000001a14027211 */ /* 0x041fe200078608ff */
[----:B------:R-:W3:Y:S03]  /*6050*/  LDL.LU R29, [R1+0x130] ;  /* 0x00013000011d7983 */ /* 0x000ee60000300800 */
[----:B------:R-:W-:Y:S01]  /*6060*/  LEA.HI.X.SX32 R3, R20, R0, 0x1, P3 ;  /* 0x0000000014037211 */ /* 0x000fe200018f0eff */
[----:B------:R0:W-:Y:S04]  /*6070*/  STL.64 [R1+0x70], R4 ;  /* 0x0000700401007387 */ /* 0x0001e80000100a00 */
[----:B------:R0:W-:Y:S04]  /*6080*/  STL.64 [R1+0x68], R2 ;  /* 0x0000680201007387 */ /* 0x0001e80000100a00 */
[----:B------:R-:W3:Y:S01]  /*6090*/  LDL.LU R17, [R1+0x1a8] ;  /* 0x0001a80001117983 */ /* 0x000ee20000300800 */
[----:B-1----:R-:W-:-:S03]  /*60a0*/  LEA R10, P0, R21, R26, 0x1 ;  /* 0x0000001a150a7211 */ /* 0x002fc600078008ff */
[----:B------:R-:W3:Y:S01]  /*60b0*/  LDL.LU R20, [R1+0x138] ;  /* 0x0001380001147983 */ /* 0x000ee20000300800 */
[----:B--2---:R-:W-:Y:S02]  /*60c0*/  LEA R8, P1, R12, R26, 0x1 ;  /* 0x0000001a0c087211 */ /* 0x004fe400078208ff */
[----:B------:R-:W-:Y:S02]  /*60d0*/  LEA.HI.X.SX32 R11, R21, R0, 0x1, P0 ;  /* 0x00000000150b7211 */ /* 0x000fe400000f0eff */
[----:B0-----:R-:W-:Y:S01]  /*60e0*/  LEA R4, P2, R24, R26, 0x1 ;  /* 0x0000001a18047211 */ /* 0x001fe200078408ff */
[----:B------:R-:W2:Y:S01]  /*60f0*/  LDL.LU R21, [R1+0x134] ;  /* 0x0001340001157983 */ /* 0x000ea20000300800 */
[-C--:B------:R-:W-:Y:S02]  /*6100*/  LEA.HI.X.SX32 R9, R12, R0.reuse, 0x1, P1 ;  /* 0x000000000c097211 */ /* 0x080fe400008f0eff */
[----:B------:R-:W-:Y:S01]  /*6110*/  LEA.HI.X.SX32 R5, R24, R0, 0x1, P2 ;  /* 0x0000000018057211 */ /* 0x000fe200010f0eff */
[----:B------:R0:W-:Y:S04]  /*6120*/  STL.64 [R1+0x60], R10 ;  /* 0x0000600a01007387 */ /* 0x0001e80000100a00 */
[----:B------:R-:W2:Y:S04]  /*6130*/  LDL.LU R24, [R1+0x148] ;  /* 0x0001480001187983 */ /* 0x000ea80000300800 */
[----:B------:R1:W-:Y:S01]  /*6140*/  STL.64 [R1+0x58], R8 ;  /* 0x0000580801007387 */ /* 0x0003e20000100a00 */
[----:B------:R-:W-:-:S03]  /*6150*/  LEA R2, P3, R7, R26, 0x1 ;  /* 0x0000001a07027211 */ /* 0x000fc600078608ff */
[----:B------:R-:W2:Y:S01]  /*6160*/  LDL.LU R12, [R1+0x13c] ;  /* 0x00013c00010c7983 */ /* 0x000ea20000300800 */
[----:B------:R-:W-:-:S03]  /*6170*/  LEA.HI.X.SX32 R3, R7, R0, 0x1, P3 ;  /* 0x0000000007037211 */ /* 0x000fc600018f0eff */
[----:B------:R4:W-:Y:S04]  /*6180*/  STL.64 [R1+0x50], R4 ;  /* 0x0000500401007387 */ /* 0x0009e80000100a00 */
[----:B------:R-:W2:Y:S01]  /*6190*/  LDL.LU R7, [R1+0x140] ;  /* 0x0001400001077983 */ /* 0x000ea20000300800 */
[----:B0-----:R-:W-:-:S04]  /*61a0*/  LEA R10, P0, R13, R26, 0x1 ;  /* 0x0000001a0d0a7211 */ /* 0x001fc800078008ff */
[----:B------:R-:W-:Y:S02]  /*61b0*/  LEA.HI.X.SX32 R11, R13, R0, 0x1, P0 ;  /* 0x000000000d0b7211 */ /* 0x000fe400000f0eff */
[C---:B-1----:R-:W-:Y:S01]  /*61c0*/  LEA R8, P1, R15.reuse, R26, 0x1 ;  /* 0x0000001a0f087211 */ /* 0x042fe200078208ff */
[----:B------:R5:W-:Y:S03]  /*61d0*/  STL.64 [R1+0x48], R2 ;  /* 0x0000480201007387 */ /* 0x000be60000100a00 */
[----:B------:R-:W-:Y:S01]  /*61e0*/  LEA.HI.X.SX32 R9, R15, R0, 0x1, P1 ;  /* 0x000000000f097211 */ /* 0x000fe200008f0eff */
[----:B------:R0:W-:Y:S04]  /*61f0*/  STL.64 [R1+0x40], R10 ;  /* 0x0000400a01007387 */ /* 0x0001e80000100a00 */
[----:B------:R-:W2:Y:S04]  /*6200*/  LDL.LU R13, [R1+0x144] ;  /* 0x00014400010d7983 */ /* 0x000ea80000300800 */
[----:B------:R1:W-:Y:S04]  /*6210*/  STL.64 [R1+0x38], R8 ;  /* 0x0000380801007387 */ /* 0x0003e80000100a00 */
[----:B------:R-:W2:Y:S01]  /*6220*/  LDL.LU R15, [R1+0x18c] ;  /* 0x00018c00010f7983 */ /* 0x000ea20000300800 */
[----:B----4-:R-:W-:-:S02]  /*6230*/  LEA R4, P2, R22, R26, 0x1 ;  /* 0x0000001a16047211 */ /* 0x010fc400078408ff */
[C---:B-----5:R-:W-:Y:S02]  /*6240*/  LEA R2, P3, R23.reuse, R26, 0x1 ;  /* 0x0000001a17027211 */ /* 0x060fe400078608ff */
[-C--:B------:R-:W-:Y:S02]  /*6250*/  LEA.HI.X.SX32 R5, R22, R0.reuse, 0x1, P2 ;  /* 0x0000000016057211 */ /* 0x080fe400010f0eff */
[----:B------:R-:W-:Y:S02]  /*6260*/  LEA.HI.X.SX32 R3, R23, R0, 0x1, P3 ;  /* 0x0000000017037211 */ /* 0x000fe400018f0eff */
[-C--:B0-----:R-:W-:Y:S01]  /*6270*/  LEA R10, P0, R18, R26.reuse, 0x1 ;  /* 0x0000001a120a7211 */ /* 0x081fe200078008ff */
[----:B------:R0:W-:Y:S01]  /*6280*/  STL.64 [R1+0x30], R4 ;  /* 0x0000300401007387 */ /* 0x0001e20000100a00 */
[----:B-1----:R-:W-:-:S03]  /*6290*/  LEA R8, P1, R19, R26, 0x1 ;  /* 0x0000001a13087211 */ /* 0x002fc600078208ff */
[----:B------:R-:W4:Y:S01]  /*62a0*/  LDL.LU R22, [R1+0x14c] ;  /* 0x00014c0001167983 */ /* 0x000f220000300800 */
[----:B------:R-:W-:-:S03]  /*62b0*/  LEA.HI.X.SX32 R11, R18, R0, 0x1, P0 ;  /* 0x00000000120b7211 */ /* 0x000fc600000f0eff */
[----:B------:R3:W-:Y:S01]  /*62c0*/  STL.64 [R1+0x28], R2 ;  /* 0x0000280201007387 */ /* 0x0007e20000100a00 */
[----:B------:R-:W-:Y:S02]  /*62d0*/  LEA.HI.X.SX32 R9, R19, R0, 0x1, P1 ;  /* 0x0000000013097211 */ /* 0x000fe400008f0eff */
[C---:B0-----:R-:W-:Y:S01]  /*62e0*/  LEA R4, P2, R28.reuse, R26, 0x1 ;  /* 0x0000001a1c047211 */ /* 0x041fe200078408ff */
[----:B------:R-:W5:Y:S03]  /*62f0*/  LDL.LU R23, [R1+0x184] ;  /* 0x0001840001177983 */ /* 0x000f660000300800 */
[----:B------:R-:W-:Y:S01]  /*6300*/  LEA.HI.X.SX32 R5, R28, R0, 0x1, P2 ;  /* 0x000000001c057211 */ /* 0x000fe200010f0eff */
[----:B------:R-:W-:Y:S04]  /*6310*/  STL.64 [R1+0x20], R10 ;  /* 0x0000200a01007387 */ /* 0x000fe80000100a00 */
[----:B------:R-:W5:Y:S04]  /*6320*/  LDL.LU R18, [R1+0x178] ;  /* 0x0001780001127983 */ /* 0x000f680000300800 */
[----:B------:R-:W-:Y:S04]  /*6330*/  STL.64 [R1+0x18], R8 ;  /* 0x0000180801007387 */ /* 0x000fe80000100a00 */
[----:B------:R-:W5:Y:S04]  /*6340*/  LDL.LU R19, [R1+0x174] ;  /* 0x0001740001137983 */ /* 0x000f680000300800 */
[----:B------:R0:W-:Y:S01]  /*6350*/  STL.64 [R1+0x10], R4 ;  /* 0x0000100401007387 */ /* 0x0001e20000100a00 */
[----:B---3--:R-:W-:-:S04]  /*6360*/  LEA R2, P3, R29, R26, 0x1 ;  /* 0x0000001a1d027211 */ /* 0x008fc800078608ff */
[----:B------:R-:W-:-:S05]  /*6370*/  LEA.HI.X.SX32 R3, R29, R0, 0x1, P3 ;  /* 0x000000001d037211 */ /* 0x000fca00018f0eff */
[----:B------:R2:W-:Y:S01]  /*6380*/  STL.64 [R1+0x8], R2 ;  /* 0x0000080201007387 */ /* 0x0005e20000100a00 */
[CC--:B0-----:R-:W-:Y:S02]  /*6390*/  LEA R4, P0, R17.reuse, R26.reuse, 0x1 ;  /* 0x0000001a11047211 */ /* 0x0c1fe400078008ff */
[C---:B------:R-:W-:Y:S02]  /*63a0*/  LEA R28, P1, R20.reuse, R26, 0x1 ;  /* 0x0000001a141c7211 */ /* 0x040fe400078208ff */
[-C--:B------:R-:W-:Y:S02]  /*63b0*/  LEA.HI.X.SX32 R5, R17, R0.reuse, 0x1, P0 ;  /* 0x0000000011057211 */ /* 0x080fe400000f0eff */
[----:B------:R-:W-:Y:S02]  /*63c0*/  LEA.HI.X.SX32 R29, R20, R0, 0x1, P1 ;  /* 0x00000000141d7211 */ /* 0x000fe400008f0eff */
[----:B--2---:R-:W-:-:S03]  /*63d0*/  LEA R2, P2, R21, R26, 0x1 ;  /* 0x0000001a15027211 */ /* 0x004fc600078408ff */
[----:B------:R-:W-:Y:S01]  /*63e0*/  STL.64 [R1+0x1c50], R28 ;  /* 0x001c501c01007387 */ /* 0x000fe20000100a00 */
[----:B------:R-:W-:-:S03]  /*63f0*/  LEA.HI.X.SX32 R3, R21, R0, 0x1, P2 ;  /* 0x0000000015037211 */ /* 0x000fc600010f0eff */
[----:B------:R-:W-:Y:S04]  /*6400*/  STL.64 [R1], R4 ;  /* 0x0000000401007387 */ /* 0x000fe80000100a00 */
[----:B------:R0:W-:Y:S04]  /*6410*/  STL.64 [R1+0x130], R2 ;  /* 0x0001300201007387 */ /* 0x0001e80000100a00 */
[----:B------:R-:W2:Y:S01]  /*6420*/  LDL.LU R20, [R1+0x170] ;  /* 0x0001700001147983 */ /* 0x000ea20000300800 */
[----:B------:R-:W-:-:S03]  /*6430*/  LEA R8, P1, R12, R26, 0x1 ;  /* 0x0000001a0c087211 */ /* 0x000fc600078208ff */
[----:B------:R-:W3:Y:S01]  /*6440*/  LDL.LU R21, [R1+0x164] ;  /* 0x0001640001157983 */ /* 0x000ee20000300800 */
[-C--:B0-----:R-:W-:Y:S02]  /*6450*/  LEA R2, P0, R24, R26.reuse, 0x1 ;  /* 0x0000001a18027211 */ /* 0x081fe400078008ff */
[C---:B------:R-:W-:Y:S02]  /*6460*/  LEA R4, P2, R7.reuse, R26, 0x1 ;  /* 0x0000001a07047211 */ /* 0x040fe400078408ff */
[-C--:B------:R-:W-:Y:S02]  /*6470*/  LEA.HI.X.SX32 R9, R12, R0.reuse, 0x1, P1 ;  /* 0x000000000c097211 */ /* 0x080fe400008f0eff */
[-C--:B------:R-:W-:Y:S02]  /*6480*/  LEA.HI.X.SX32 R3, R24, R0.reuse, 0x1, P0 ;  /* 0x0000000018037211 */ /* 0x080fe400000f0eff */
[----:B------:R-:W-:Y:S01]  /*6490*/  LEA.HI.X.SX32 R5, R7, R0, 0x1, P2 ;  /* 0x0000000007057211 */ /* 0x000fe200010f0eff */
[----:B------:R-:W3:Y:S04]  /*64a0*/  LDL.LU R24, [R1+0x158] ;  /* 0x0001580001187983 */ /* 0x000ee80000300800 */
[----:B------:R-:W-:Y:S04]  /*64b0*/  STL.64 [R1+0x1c48], R2 ;  /* 0x001c480201007387 */ /* 0x000fe80000100a00 */
[----:B------:R0:W-:Y:S04]  /*64c0*/  STL.64 [R1+0x1c58], R4 ;  /* 0x001c580401007387 */ /* 0x0001e80000100a00 */
[----:B0-----:R-:W3:Y:S01]  /*64d0*/  LDL.LU R4, [R1+0x150] ;  /* 0x0001500001047983 */ /* 0x001ee20000300800 */
[----:B------:R-:W-:-:S04]  /*64e0*/  LEA R6, P1, R15, R26, 0x1 ;  /* 0x0000001a0f067211 */ /* 0x000fc800078208ff */
[----:B------:R-:W-:Y:S01]  /*64f0*/  LEA.HI.X.SX32 R7, R15, R0, 0x1, P1 ;  /* 0x000000000f077211 */ /* 0x000fe200008f0eff */
[----:B------:R-:W-:Y:S04]  /*6500*/  STL.64 [R1+0x138], R8 ;  /* 0x0001380801007387 */ /* 0x000fe80000100a00 */
[----:B------:R0:W-:Y:S04]  /*6510*/  STL.64 [R1+0x1c60], R6 ;  /* 0x001c600601007387 */ /* 0x0001e80000100a00 */
[----:B0-----:R-:W3:Y:S01]  /*6520*/  LDL.LU R6, [R1+0x154] ;  /* 0x0001540001067983 */ /* 0x001ee20000300800 */
[----:B------:R-:W-:-:S04]  /*6530*/  LEA R8, P0, R13, R26, 0x1 ;  /* 0x0000001a0d087211 */ /* 0x000fc800078008ff */
[----:B------:R-:W-:Y:S02]  /*6540*/  LEA.HI.X.SX32 R9, R13, R0, 0x1, P0 ;  /* 0x000000000d097211 */ /* 0x000fe400000f0eff */
[----:B----4-:R-:W-:-:S03]  /*6550*/  LEA R2, P2, R22, R26, 0x1 ;  /* 0x0000001a16027211 */ /* 0x010fc600078408ff */
[----:B------:R0:W-:Y:S01]  /*6560*/  STL.64 [R1+0x140], R8 ;  /* 0x0001400801007387 */ /* 0x0001e20000100a00 */
[----:B------:R-:W-:Y:S02]  /*6570*/  LEA.HI.X.SX32 R3, R22, R0, 0x1, P2 ;  /* 0x0000000016037211 */ /* 0x000fe400010f0eff */
[CC--:B-----5:R-:W-:Y:S02]  /*6580*/  LEA R10, P1, R18.reuse, R26.reuse, 0x1 ;  /* 0x0000001a120a7211 */ /* 0x0e0fe400078208ff */
[-C--:B0-----:R-:W-:Y:S02]  /*6590*/  LEA R8, P0, R23, R26.reuse, 0x1 ;  /* 0x0000001a17087211 */ /* 0x081fe400078008ff */
[----:B------:R-:W-:Y:S02]  /*65a0*/  LEA R12, P2, R19, R26, 0x1 ;  /* 0x0000001a130c7211 */ /* 0x000fe400078408ff */
[-C--:B------:R-:W-:Y:S02]  /*65b0*/  LEA.HI.X.SX32 R9, R23, R0.reuse, 0x1, P0 ;  /* 0x0000000017097211 */ /* 0x080fe400000f0eff */
[-C--:B------:R-:W-:Y:S01]  /*65c0*/  LEA.HI.X.SX32 R11, R18, R0.reuse, 0x1, P1 ;  /* 0x00000000120b7211 */ /* 0x080fe200008f0eff */
[----:B------:R0:W-:Y:S01]  /*65d0*/  STL.64 [R1+0x148], R2 ;  /* 0x0001480201007387 */ /* 0x0001e20000100a00 */
[----:B------:R-:W-:-:S03]  /*65e0*/  LEA.HI.X.SX32 R13, R19, R0, 0x1, P2 ;  /* 0x00000000130d7211 */ /* 0x000fc600010f0eff */
[----:B------:R-:W-:Y:S04]  /*65f0*/  STL.64 [R1+0x1c40], R8 ;  /* 0x001c400801007387 */ /* 0x000fe80000100a00 */
[----:B------:R-:W4:Y:S04]  /*6600*/  LDL.LU R5, [R1+0x388] ;  /* 0x0003880001057983 */ /* 0x000f280000300800 */
[----:B------:R-:W-:Y:S04]  /*6610*/  STL.64 [R1+0x1c68], R10 ;  /* 0x001c680a01007387 */ /* 0x000fe80000100a00 */
[----:B------:R-:W5:Y:S04]  /*6620*/  LDL.LU R7, [R1+0x37c] ;  /* 0x00037c0001077983 */ /* 0x000f680000300800 */
[----:B------:R-:W4:Y:S04]  /*6630*/  LDL.LU R29, [R1+0x370] ;  /* 0x00037000011d7983 */ /* 0x000f280000300800 */
[----:B0-----:R-:W4:Y:S04]  /*6640*/  LDL.LU R2, [R1+0x364] ;  /* 0x0003640001027983 */ /* 0x001f280000300800 */
[----:B------:R-:W4:Y:S04]  /*6650*/  LDL.LU R3, [R1+0x358] ;  /* 0x0003580001037983 */ /* 0x000f280000300800 */
[----:B------:R-:W4:Y:S04]  /*6660*/  LDL.LU R28, [R1+0x34c] ;  /* 0x00034c00011c7983 */ /* 0x000f280000300800 */
[----:B------:R-:W-:Y:S01]  /*6670*/  STL.64 [R1+0x1c70], R12 ;  /* 0x001c700c01007387 */ /* 0x000fe20000100a00 */
[----:B--2---:R-:W-:-:S02]  /*6680*/  LEA R14, P0, R20, R26, 0x1 ;  /* 0x0000001a140e7211 */ /* 0x004fc400078008ff */
[C---:B---3--:R-:W-:Y:S02]  /*6690*/  LEA R16, P1, R21.reuse, R26, 0x1 ;  /* 0x0000001a15107211 */ /* 0x048fe400078208ff */
[-C--:B------:R-:W-:Y:S02]  /*66a0*/  LEA.HI.X.SX32 R15, R20, R0.reuse, 0x1, P0 ;  /* 0x00000000140f7211 */ /* 0x080fe400000f0eff */
[----:B------:R-:W-:Y:S02]  /*66b0*/  LEA.HI.X.SX32 R17, R21, R0, 0x1, P1 ;  /* 0x0000000015117211 */ /* 0x000fe400008f0eff */
[----:B------:R-:W-:-:S04]  /*66c0*/  LEA R18, P2, R24, R26, 0x1 ;  /* 0x0000001a18127211 */ /* 0x000fc800078408ff */
[----:B------:R-:W-:Y:S02]  /*66d0*/  LEA.HI.X.SX32 R19, R24, R0, 0x1, P2 ;  /* 0x0000000018137211 */ /* 0x000fe400010f0eff */
[C---:B------:R-:W-:Y:S01]  /*66e0*/  LEA R24, P2, R25.reuse, R26, 0x1 ;  /* 0x0000001a19187211 */ /* 0x040fe200078408ff */
[----:B------:R-:W-:Y:S03]  /*66f0*/  STL.64 [R1+0x1c78], R14 ;  /* 0x001c780e01007387 */ /* 0x000fe60000100a00 */
[----:B------:R-:W-:Y:S01]  /*6700*/  LEA.HI.X.SX32 R25, R25, R0, 0x1, P2 ;  /* 0x0000000019197211 */ /* 0x000fe200010f0eff */
[----:B------:R-:W-:Y:S01]  /*6710*/  STL.64 [R1+0x1c80], R16 ;  /* 0x001c801001007387 */ /* 0x000fe20000100a00 */
[----:B------:R-:W-:-:S03]  /*6720*/  LEA R22, P1, R4, R26, 0x1 ;  /* 0x0000001a04167211 */ /* 0x000fc600078208ff */
[----:B------:R-:W-:Y:S01]  /*6730*/  STL.64 [R1+0x1c88], R18 ;  /* 0x001c881201007387 */ /* 0x000fe20000100a00 */
[----:B------:R-:W-:Y:S02]  /*6740*/  LEA.HI.X.SX32 R23, R4, R0, 0x1, P1 ;  /* 0x0000000004177211 */ /* 0x000fe400008f0eff */
[----:B------:R-:W-:-:S04]  /*6750*/  LEA R20, P0, R6, R26, 0x1 ;  /* 0x0000001a06147211 */ /* 0x000fc800078008ff */
[----:B------:R-:W-:Y:S02]  /*6760*/  LEA.HI.X.SX32 R21, R6, R0, 0x1, P0 ;  /* 0x0000000006157211 */ /* 0x000fe400000f0eff */
[----:B------:R-:W-:-:S03]  /*6770*/  LEA R26, P3, R27, R26, 0x1 ;  /* 0x0000001a1b1a7211 */ /* 0x000fc600078608ff */
[----:B------:R-:W-:Y:S01]  /*6780*/  STL.64 [R1+0x1c90], R20 ;  /* 0x001c901401007387 */ /* 0x000fe20000100a00 */
[----:B------:R-:W-:-:S03]  /*6790*/  LEA.HI.X.SX32 R27, R27, R0, 0x1, P3 ;  /* 0x000000001b1b7211 */ /* 0x000fc600018f0eff */
[----:B------:R-:W-:Y:S04]  /*67a0*/  STL.64 [R1+0x1c98], R22 ;  /* 0x001c981601007387 */ /* 0x000fe80000100a00 */
[----:B------:R0:W-:Y:S04]  /*67b0*/  STL.64 [R1+0x1ca0], R24 ;  /* 0x001ca01801007387 */ /* 0x0001e80000100a00 */
[----:B------:R-:W4:Y:S04]  /*67c0*/  LDL R0, [R1+0x328] ;  /* 0x0003280001007983 */ /* 0x000f280000100800 */
[----:B------:R-:W-:Y:S04]  /*67d0*/  STL.64 [R1+0x1ca8], R26 ;  /* 0x001ca81a01007387 */ /* 0x000fe80000100a00 */
[----:B0-----:R-:W2:Y:S04]  /*67e0*/  LDL.LU R24, [R1+0x340] ;  /* 0x0003400001187983 */ /* 0x001ea80000300800 */
[----:B------:R-:W3:Y:S04]  /*67f0*/  LDL.LU R4, [R1+0x334] ;  /* 0x0003340001047983 */ /* 0x000ee80000300800 */
[----:B----4-:R0:W-:Y:S04]  /*6800*/  STS.U16 [R0+0xb800], R5 ;  /* 0x00b8000500007388 */ /* 0x0101e80000000400 */
[----:B-----5:R-:W-:Y:S04]  /*6810*/  STS.U16 [R0+0xc000], R7 ;  /* 0x00c0000700007388 */ /* 0x020fe80000000400 */
[----:B------:R1:W-:Y:S04]  /*6820*/  STS.U16 [R0+0xc800], R29 ;  /* 0x00c8001d00007388 */ /* 0x0003e80000000400 */
[----:B0-----:R-:W4:Y:S04]  /*6830*/  LDL.LU R5, [R1+0x324] ;  /* 0x0003240001057983 */ /* 0x001f280000300800 */
[----:B-1----:R-:W5:Y:S04]  /*6840*/  LDL.LU R29, [R1+0x318] ;  /* 0x00031800011d7983 */ /* 0x002f680000300800 */
[----:B------:R0:W-:Y:S04]  /*6850*/  STS.U16 [R0+0xd000], R2 ;  /* 0x00d0000200007388 */ /* 0x0001e80000000400 */
[----:B------:R1:W-:Y:S04]  /*6860*/  STS.U16 [R0+0xd800], R3 ;  /* 0x00d8000300007388 */ /* 0x0003e80000000400 */
[----:B0-----:R-:W5:Y:S04]  /*6870*/  LDL.LU R2, [R1+0x30c] ;  /* 0x00030c0001027983 */ /* 0x001f680000300800 */
[----:B-1----:R-:W5:Y:S04]  /*6880*/  LDL.LU R3, [R1+0x300] ;  /* 0x0003000001037983 */ /* 0x002f680000300800 */
[----:B------:R-:W5:Y:S04]  /*6890*/  LDL.LU R25, [R1+0x2f4] ;  /* 0x0002f40001197983 */ /* 0x000f680000300800 */
        /* <DEDUP_REMOVED lines=16> */
[----:B------:R0:W-:Y:S04]  /*69a0*/  STS.U16 [R0+0xe000], R28 ;  /* 0x00e0001c00007388 */ /* 0x0001e80000000400 */
[----:B------:R-:W5:Y:S04]  /*69b0*/  LDL.LU R6, [R1+0x240] ;  /* 0x0002400001067983 */ /* 0x000f680000300800 */
[----:B------:R-:W5:Y:S04]  /*69c0*/  LDL.LU R7, [R1+0x23c] ;  /* 0x00023c0001077983 */ /* 0x000f680000300800 */
[----:B--2---:R-:W-:Y:S04]  /*69d0*/  STS.U16 [R0+0xe800], R24 ;  /* 0x00e8001800007388 */ /* 0x004fe80000000400 */
[----:B0-----:R-:W2:Y:S04]  /*69e0*/  LDL.LU R28, [R1+0x238] ;  /* 0x00023800011c7983 */ /* 0x001ea80000300800 */
[----:B---3--:R0:W-:Y:S04]  /*69f0*/  STS.U16 [R0+0xf000], R4 ;  /* 0x00f0000400007388 */ /* 0x0081e80000000400 */
[----:B0-----:R-:W3:Y:S04]  /*6a00*/  LDL.LU R4, [R1+0x234] ;  /* 0x0002340001047983 */ /* 0x001ee80000300800 */
[----:B----4-:R0:W-:Y:S04]  /*6a10*/  STS.U16 [R0+0xf800], R5 ;  /* 0x00f8000500007388 */ /* 0x0101e80000000400 */
[----:B-----5:R1:W-:Y:S04]  /*6a20*/  STS.U16 [R0+0x10000], R29 ;  /* 0x0100001d00007388 */ /* 0x0203e80000000400 */
[----:B0-----:R-:W4:Y:S04]  /*6a30*/  LDL.LU R5, [R1+0x230] ;  /* 0x0002300001057983 */ /* 0x001f280000300800 */
[----:B-1----:R-:W5:Y:S04]  /*6a40*/  LDL.LU R29, [R1+0x22c] ;  /* 0x00022c00011d7983 */ /* 0x002f680000300800 */
[----:B------:R0:W-:Y:S04]  /*6a50*/  STS.U16 [R0+0x10800], R2 ;  /* 0x0108000200007388 */ /* 0x0001e80000000400 */
[----:B------:R1:W-:Y:S04]  /*6a60*/  STS.U16 [R0+0x11000], R3 ;  /* 0x0110000300007388 */ /* 0x0003e80000000400 */
[----:B------:R1:W-:Y:S04]  /*6a70*/  STS.U16 [R0+0x11800], R25 ;  /* 0x0118001900007388 */ /* 0x0003e80000000400 */
[----:B0-----:R-:W5:Y:S04]  /*6a80*/  LDL.LU R2, [R1+0x228] ;  /* 0x0002280001027983 */ /* 0x001f680000300800 */
[----:B------:R-:W-:Y:S04]  /*6a90*/  STS.U16 [R0+0x12000], R22 ;  /* 0x0120001600007388 */ /* 0x000fe80000000400 */
        /* <DEDUP_REMOVED lines=16> */
[----:B-1----:R-:W5:Y:S04]  /*6ba0*/  LDL.LU R3, [R1+0x224] ;  /* 0x0002240001037983 */ /* 0x002f680000300800 */
[----:B------:R-:W-:Y:S04]  /*6bb0*/  STS.U16 [R0+0x1a800], R7 ;  /* 0x01a8000700007388 */ /* 0x000fe80000000400 */
[----:B--2---:R0:W-:Y:S04]  /*6bc0*/  STS.U16 [R0+0x1b000], R28 ;  /* 0x01b0001c00007388 */ /* 0x0041e80000000400 */
[----:B------:R-:W2:Y:S04]  /*6bd0*/  LDL.LU R24, [R1+0x220] ;  /* 0x0002200001187983 */ /* 0x000ea80000300800 */
[----:B------:R-:W2:Y:S04]  /*6be0*/  LDL.LU R25, [R1+0x21c] ;  /* 0x00021c0001197983 */ /* 0x000ea80000300800 */
[----:B0-----:R-:W2:Y:S04]  /*6bf0*/  LDL.LU R28, [R1+0x218] ;  /* 0x00021800011c7983 */ /* 0x001ea80000300800 */
[----:B---3--:R-:W-:Y:S04]  /*6c00*/  STS.U16 [R0+0x1b800], R4 ;  /* 0x01b8000400007388 */ /* 0x008fe80000000400 */
[----:B------:R-:W3:Y:S04]  /*6c10*/  LDL.LU R22, [R1+0x214] ;  /* 0x0002140001167983 */ /* 0x000ee80000300800 */
[----:B----4-:R-:W-:Y:S04]  /*6c20*/  STS.U16 [R0+0x1c000], R5 ;  /* 0x01c0000500007388 */ /* 0x010fe80000000400 */
[----:B-----5:R0:W-:Y:S04]  /*6c30*/  STS.U16 [R0+0x1c800], R29 ;  /* 0x01c8001d00007388 */ /* 0x0201e80000000400 */
[----:B0-----:R-:W4:Y:S04]  /*6c40*/  LDL.LU R29, [R1+0x460] ;  /* 0x00046000011d7983 */ /* 0x001f280000300800 */
[----:B------:R0:W-:Y:S04]  /*6c50*/  STS.U16 [R0+0x1d000], R2 ;  /* 0x01d0000200007388 */ /* 0x0001e80000000400 */
[----:B0-----:R-:W5:Y:S04]  /*6c60*/  LDL.LU R2, [R1+0x454] ;  /* 0x0004540001027983 */ /* 0x001f680000300800 */
        /* <DEDUP_REMOVED lines=12> */
[----:B------:R-:W5:Y:S01]  /*6d30*/  LDL.LU R8, [R1+0x3d0] ;  /* 0x0003d00001087983 */ /* 0x000f620000300800 */
[----:B------:R-:W-:-:S03]  /*6d40*/  LOP3.LUT R20, R0, 0x20, RZ, 0x3c, !PT ;  /* 0x0000002000147812 */ /* 0x000fc600078e3cff */
        /* <DEDUP_REMOVED lines=8> */
[----:B------:R-:W-:Y:S04]  /*6dd0*/  STS.U16 [R0+0x1e800], R25 ;  /* 0x01e8001900007388 */ /* 0x000fe80000000400 */
[----:B------:R0:W-:Y:S04]  /*6de0*/  STS.U16 [R0+0x1f000], R28 ;  /* 0x01f0001c00007388 */ /* 0x0001e80000000400 */
[----:B---3--:R-:W-:Y:S04]  /*6df0*/  STS.U16 [R0+0x1f800], R22 ;  /* 0x01f8001600007388 */ /* 0x008fe80000000400 */
[----:B0-----:R-:W3:Y:S04]  /*6e00*/  LDL.LU R28, [R1+0x398] ;  /* 0x00039800011c7983 */ /* 0x001ee80000300800 */
[----:B------:R-:W-:Y:S04]  /*6e10*/  STL [R1+0x1d60], R0 ;  /* 0x001d600001007387 */ /* 0x000fe80000100800 */
[----:B----4-:R0:W-:Y:S04]  /*6e20*/  STS.U16 [R20+0x200], R29 ;  /* 0x0002001d14007388 */ /* 0x0101e80000000400 */
[----:B0-----:R-:W4:Y:S04]  /*6e30*/  LDL.LU R29, [R1+0x390] ;  /* 0x00039000011d7983 */ /* 0x001f280000300800 */
[----:B-----5:R0:W-:Y:S04]  /*6e40*/  STS.U16 [R20+0xa00], R2 ;  /* 0x000a000214007388 */ /* 0x0201e80000000400 */
        /* <DEDUP_REMOVED lines=14> */
[----:B0-----:R-:W5:Y:S04]  /*6f30*/  LDL.LU R2, [R1+0x384] ;  /* 0x0003840001027983 */ /* 0x001f680000300800 */
[----:B------:R-:W-:Y:S04]  /*6f40*/  STS.U16 [R20+0x8200], R6 ;  /* 0x0082000614007388 */ /* 0x000fe80000000400 */
[----:B------:R-:W-:Y:S04]  /*6f50*/  STS.U16 [R20+0x8a00], R7 ;  /* 0x008a000714007388 */ /* 0x000fe80000000400 */
[----:B------:R-:W5:Y:S04]  /*6f60*/  LDL.LU R0, [R1+0x378] ;  /* 0x0003780001007983 */ /* 0x000f680000300800 */
[----:B------:R-:W-:Y:S04]  /*6f70*/  STS.U16 [R20+0x9200], R4 ;  /* 0x0092000414007388 */ /* 0x000fe80000000400 */
[----:B------:R-:W5:Y:S04]  /*6f80*/  LDL.LU R26, [R1+0x36c] ;  /* 0x00036c00011a7983 */ /* 0x000f680000300800 */
[----:B------:R-:W-:Y:S04]  /*6f90*/  STS.U16 [R20+0x9a00], R5 ;  /* 0x009a000514007388 */ /* 0x000fe80000000400 */
[----:B------:R-:W5:Y:S04]  /*6fa0*/  LDL.LU R27, [R1+0x360] ;  /* 0x00036000011b7983 */ /* 0x000f680000300800 */
[----:B--2---:R0:W-:Y:S04]  /*6fb0*/  STS.U16 [R20+0xa200], R3 ;  /* 0x00a2000314007388 */ /* 0x0041e80000000400 */
[----:B------:R-:W2:Y:S04]  /*6fc0*/  LDL.LU R24, [R1+0x354] ;  /* 0x0003540001187983 */ /* 0x000ea80000300800 */
[----:B0-----:R-:W2:Y:S04]  /*6fd0*/  LDL.LU R3, [R1+0x348] ;  /* 0x0003480001037983 */ /* 0x001ea80000300800 */
[----:B------:R-:W2:Y:S04]  /*6fe0*/  LDL.LU R25, [R1+0x33c] ;  /* 0x00033c0001197983 */ /* 0x000ea80000300800 */
[----:B---3--:R0:W-:Y:S04]  /*6ff0*/  STS.U16 [R20+0xaa00], R28 ;  /* 0x00aa001c14007388 */ /* 0x0081e80000000400 */
[----:B------:R-:W3:Y:S04]  /*7000*/  LDL.LU R22, [R1+0x330] ;  /* 0x0003300001167983 */ /* 0x000ee80000300800 */
[----:B0-----:R-:W3:Y:S04]  /*7010*/  LDL.LU R28, [R1+0x320] ;  /* 0x00032000011c7983 */ /* 0x001ee80000300800 */
[----:B----4-:R0:W-:Y:S04]  /*7020*/  STS.U16 [R20+0xb200], R29 ;  /* 0x00b2001d14007388 */ /* 0x0101e80000000400 */
[----:B0-----:R-:W4:Y:S04]  /*7030*/  LDL.LU R29, [R1+0x314] ;  /* 0x00031400011d7983 */ /* 0x001f280000300800 */
[----:B------:R-:W4:Y:S04]  /*7040*/  LDL.LU R23, [R1+0x308] ;  /* 0x0003080001177983 */ /* 0x000f280000300800 */
        /* <DEDUP_REMOVED lines=12> */
[----:B-----5:R0:W-:Y:S04]  /*7110*/  STS.U16 [R20+0xba00], R2 ;  /* 0x00ba000214007388 */ /* 0x0201e80000000400 */
[----:B------:R-:W5:Y:S04]  /*7120*/  LDL.LU R9, [R1+0x26c] ;  /* 0x00026c0001097983 */ /* 0x000f680000300800 */
[----:B------:R-:W5:Y:S04]  /*7130*/  LDL.LU R6, [R1+0x260] ;  /* 0x0002600001067983 */ /* 0x000f680000300800 */
[----:B------:R-:W-:Y:S04]  /*7140*/  STS.U16 [R20+0xc200], R0 ;  /* 0x00c2000014007388 */ /* 0x000fe80000000400 */
[----:B------:R-:W5:Y:S04]  /*7150*/  LDL.LU R7, [R1+0x254] ;  /* 0x0002540001077983 */ /* 0x000f680000300800 */
[----:B------:R-:W-:Y:S04]  /*7160*/  STS.U16 [R20+0xca00], R26 ;  /* 0x00ca001a14007388 */ /* 0x000fe80000000400 */
[----:B------:R-:W5:Y:S04]  /*7170*/  LDL.LU R4, [R1+0x210] ;  /* 0x0002100001047983 */ /* 0x000f680000300800 */
[----:B------:R-:W-:Y:S04]  /*7180*/  STS.U16 [R20+0xd200], R27 ;  /* 0x00d2001b14007388 */ /* 0x000fe80000000400 */
[----:B------:R-:W5:Y:S04]  /*7190*/  LDL.LU R5, [R1+0x208] ;  /* 0x0002080001057983 */ /* 0x000f680000300800 */
[----:B--2---:R-:W-:Y:S04]  /*71a0*/  STS.U16 [R20+0xda00], R24 ;  /* 0x00da001814007388 */ /* 0x004fe80000000400 */
[----:B0-----:R-:W2:Y:S04]  /*71b0*/  LDL.LU R2, [R1+0x204] ;  /* 0x0002040001027983 */ /* 0x001ea80000300800 */
[----:B------:R0:W-:Y:S04]  /*71c0*/  STS.U16 [R20+0xe200], R3 ;  /* 0x00e2000314007388 */ /* 0x0001e80000000400 */
[----:B------:R-:W-:Y:S04]  /*71d0*/  STS.U16 [R20+0xea00], R25 ;  /* 0x00ea001914007388 */ /* 0x000fe80000000400 */
[----:B---3--:R-:W-:Y:S04]  /*71e0*/  STS.U16 [R20+0xf200], R22 ;  /* 0x00f2001614007388 */ /* 0x008fe80000000400 */
[----:B0-----:R-:W3:Y:S04]  /*71f0*/  LDL.LU R3, [R1+0x200] ;  /* 0x0002000001037983 */ /* 0x001ee80000300800 */
[----:B------:R0:W-:Y:S04]  /*7200*/  STS.U16 [R20+0xfa00], R28 ;  /* 0x00fa001c14007388 */ /* 0x0001e80000000400 */
[----:B0-----:R-:W2:Y:S04]  /*7210*/  LDL.LU R28, [R1+0x1fc] ;  /* 0x0001fc00011c7983 */ /* 0x001ea80000300800 */
[----:B----4-:R0:W-:Y:S04]  /*7220*/  STS.U16 [R20+0x10200], R29 ;  /* 0x0102001d14007388 */ /* 0x0101e80000000400 */
[----:B0-----:R-:W4:Y:S04]  /*7230*/  LDL.LU R29, [R1+0x1f8] ;  /* 0x0001f800011d7983 */ /* 0x001f280000300800 */
[----:B------:R-:W4:Y:S04]  /*7240*/  LDL.LU R0, [R1+0x1f4] ;  /* 0x0001f40001007983 */ /* 0x000f280000300800 */
[----:B------:R-:W4:Y:S04]  /*7250*/  LDL.LU R26, [R1+0x1ec] ;  /* 0x0001ec00011a7983 */ /* 0x000f280000300800 */
[----:B------:R-:W4:Y:S04]  /*7260*/  LDL.LU R27, [R1+0x1e8] ;  /* 0x0001e800011b7983 */ /* 0x000f280000300800 */
[----:B------:R-:W4:Y:S04]  /*7270*/  LDL.LU R24, [R1+0x1dc] ;  /* 0x0001dc0001187983 */ /* 0x000f280000300800 */
[----:B------:R-:W4:Y:S04]  /*7280*/  LDL.LU R25, [R1+0x1d4] ;  /* 0x0001d40001197983 */ /* 0x000f280000300800 */
[----:B------:R0:W-:Y:S04]  /*7290*/  STS.U16 [R20+0x10a00], R23 ;  /* 0x010a001714007388 */ /* 0x0001e80000000400 */
[----:B------:R-:W4:Y:S04]  /*72a0*/  LDL.LU R22, [R1+0x1cc] ;  /* 0x0001cc0001167983 */ /* 0x000f280000300800 */
[----:B------:R1:W-:Y:S04]  /*72b0*/  STS.U16 [R20+0x11200], R21 ;  /* 0x0112001514007388 */ /* 0x0003e80000000400 */
[----:B0-----:R-:W4:Y:S04]  /*72c0*/  LDL.LU R23, [R1+0x1c0] ;  /* 0x0001c00001177983 */ /* 0x001f280000300800 */
[----:B------:R0:W-:Y:S04]  /*72d0*/  STS.U16 [R20+0x11a00], R18 ;  /* 0x011a001214007388 */ /* 0x0001e80000000400 */
[----:B-1----:R-:W4:Y:S04]  /*72e0*/  LDL.LU R21, [R1+0x1b8] ;  /* 0x0001b80001157983 */ /* 0x002f280000300800 */
        /* <DEDUP_REMOVED lines=20> */
[----:B-----5:R1:W-:Y:S04]  /*7430*/  STS.U16 [R20+0x17200], R9 ;  /* 0x0172000914007388 */ /* 0x0203e80000000400 */
[----:B0-----:R-:W5:Y:S04]  /*7440*/  LDL.LU R8, [R1+0x3f4] ;  /* 0x0003f40001087983 */ /* 0x001f680000300800 */
[----:B------:R0:W-:Y:S04]  /*7450*/  STS.U16 [R20+0x17a00], R6 ;  /* 0x017a000614007388 */ /* 0x0001e80000000400 */
[----:B-1----:R-:W5:Y:S04]  /*7460*/  LDL.LU R9, [R1+0x3ec] ;  /* 0x0003ec0001097983 */ /* 0x002f680000300800 */
[----:B------:R1:W-:Y:S04]  /*7470*/  STS.U16 [R20+0x18200], R7 ;  /* 0x0182000714007388 */ /* 0x0003e80000000400 */
[----:B0-----:R-:W5:Y:S04]  /*7480*/  LDL.LU R6, [R1+0x3e4] ;  /* 0x0003e40001067983 */ /* 0x001f680000300800 */
[----:B------:R0:W-:Y:S04]  /*7490*/  STS.U16 [R20+0x18a00], R4 ;  /* 0x018a000414007388 */ /* 0x0001e80000000400 */
[----:B-1----:R-:W5:Y:S04]  /*74a0*/  LDL.LU R7, [R1+0x3dc] ;  /* 0x0003dc0001077983 */ /* 0x002f680000300800 */
[----:B------:R1:W-:Y:S04]  /*74b0*/  STS.U16 [R20+0x19200], R5 ;  /* 0x0192000514007388 */ /* 0x0003e80000000400 */
[----:B0-----:R-:W5:Y:S04]  /*74c0*/  LDL.LU R4, [R1+0x3d4] ;  /* 0x0003d40001047983 */ /* 0x001f680000300800 */
[----:B--2---:R0:W-:Y:S04]  /*74d0*/  STS.U16 [R20+0x19a00], R2 ;  /* 0x019a000214007388 */ /* 0x0041e80000000400 */
[----:B-1----:R-:W2:Y:S04]  /*74e0*/  LDL.LU R5, [R1+0x3cc] ;  /* 0x0003cc0001057983 */ /* 0x002ea80000300800 */
[----:B---3--:R1:W-:Y:S04]  /*74f0*/  STS.U16 [R20+0x1a200], R3 ;  /* 0x01a2000314007388 */ /* 0x0083e80000000400 */
[----:B0-----:R-:W3:Y:S04]  /*7500*/  LDL.LU R2, [R1+0x3c4] ;  /* 0x0003c40001027983 */ /* 0x001ee80000300800 */
[----:B------:R0:W-:Y:S04]  /*7510*/  STS.U16 [R20+0x1aa00], R28 ;  /* 0x01aa001c14007388 */ /* 0x0001e80000000400 */
[----:B-1----:R-:W2:Y:S04]  /*7520*/  LDL.LU R3, [R1+0x3bc] ;  /* 0x0003bc0001037983 */ /* 0x002ea80000300800 */
[----:B0-----:R-:W2:Y:S04]  /*7530*/  LDL.LU R28, [R1+0x3b4] ;  /* 0x0003b400011c7983 */ /* 0x001ea80000300800 */
[----:B----4-:R0:W-:Y:S04]  /*7540*/  STS.U16 [R20+0x1b200], R29 ;  /* 0x01b2001d14007388 */ /* 0x0101e80000000400 */
[----:B------:R1:W-:Y:S04]  /*7550*/  STS.U16 [R20+0x1ba00], R0 ;  /* 0x01ba000014007388 */ /* 0x0003e80000000400 */
[----:B0-----:R-:W4:Y:S04]  /*7560*/  LDL.LU R29, [R1+0x3ac] ;  /* 0x0003ac00011d7983 */ /* 0x001f280000300800 */
[----:B-1----:R-:W2:Y:S04]  /*7570*/  LDL.LU R0, [R1+0x1d60] ;  /* 0x001d600001007983 */ /* 0x002ea80000300800 */
[----:B------:R-:W-:Y:S04]  /*7580*/  STS.U16 [R20+0x1c200], R26 ;  /* 0x01c2001a14007388 */ /* 0x000fe80000000400 */
[----:B------:R-:W-:Y:S04]  /*7590*/  STS.U16 [R20+0x1ca00], R27 ;  /* 0x01ca001b14007388 */ /* 0x000fe80000000400 */
[----:B------:R2:W-:Y:S02]  /*75a0*/  STS.U16 [R20+0x1d200], R24 ;  /* 0x01d2001814007388 */ /* 0x0005e40000000400 */
[----:B--2---:R-:W-:-:S02]  /*75b0*/  LOP3.LUT R24, R0, 0x40, RZ, 0x3c, !PT ;  /* 0x0000004000187812 */ /* 0x004fc400078e3cff */
[----:B------:R0:W-:Y:S04]  /*75c0*/  STL [R1+0x1d2c], R0 ;  /* 0x001d2c0001007387 */ /* 0x0001e80000100800 */
[----:B0-----:R-:W2:Y:S04]  /*75d0*/  LDL.LU R0, [R1+0x38c] ;  /* 0x00038c0001007983 */ /* 0x001ea80000300800 */
[----:B--2---:R0:W-:Y:S04]  /*75e0*/  STL [R1+0x1d54], R0 ;  /* 0x001d540001007387 */ /* 0x0041e80000100800 */
[----:B0-----:R-:W2:Y:S04]  /*75f0*/  LDL.LU R0, [R1+0x394] ;  /* 0x0003940001007983 */ /* 0x001ea80000300800 */
[----:B--2---:R0:W-:Y:S04]  /*7600*/  STL [R1+0x1d58], R0 ;  /* 0x001d580001007387 */ /* 0x0041e80000100800 */
[----:B0-----:R-:W2:Y:S04]  /*7610*/  LDL.LU R0, [R1+0x39c] ;  /* 0x00039c0001007983 */ /* 0x001ea80000300800 */
[----:B------:R-:W-:Y:S04]  /*7620*/  STS.U16 [R20+0x1da00], R25 ;  /* 0x01da001914007388 */ /* 0x000fe80000000400 */
[----:B------:R-:W-:Y:S04]  /*7630*/  STS.U16 [R20+0x1e200], R22 ;  /* 0x01e2001614007388 */ /* 0x000fe80000000400 */
[----:B------:R-:W-:Y:S04]  /*7640*/  STS.U16 [R20+0x1ea00], R23 ;  /* 0x01ea001714007388 */ /* 0x000fe80000000400 */
[----:B------:R-:W-:Y:S04]  /*7650*/  STS.U16 [R20+0x1f200], R21 ;  /* 0x01f2001514007388 */ /* 0x000fe80000000400 */
[----:B------:R-:W-:Y:S04]  /*7660*/  STS.U16 [R20+0x1fa00], R18 ;  /* 0x01fa001214007388 */ /* 0x000fe80000000400 */
[----:B--2---:R0:W-:Y:S04]  /*7670*/  STL [R1+0x1d5c], R0 ;  /* 0x001d5c0001007387 */ /* 0x0041e80000100800 */
[----:B0-----:R-:W2:Y:S04]  /*7680*/  LDL.LU R0, [R1+0x3a4] ;  /* 0x0003a40001007983 */ /* 0x001ea80000300800 */
[----:B------:R-:W2:Y:S04]  /*7690*/  LDL.LU R26, [R1+0x380] ;  /* 0x00038000011a7983 */ /* 0x000ea80000300800 */
[----:B------:R-:W2:Y:S04]  /*76a0*/  LDL.LU R27, [R1+0x374] ;  /* 0x00037400011b7983 */ /* 0x000ea80000300800 */
[----:B------:R-:W2:Y:S04]  /*76b0*/  LDL.LU R25, [R1+0x368] ;  /* 0x0003680001197983 */ /* 0x000ea80000300800 */
[----:B------:R-:W2:Y:S04]  /*76c0*/  LDL.LU R22, [R1+0x35c] ;  /* 0x00035c0001167983 */ /* 0x000ea80000300800 */
[----:B------:R-:W2:Y:S04]  /*76d0*/  LDL.LU R23, [R1+0x350] ;  /* 0x0003500001177983 */ /* 0x000ea80000300800 */
[----:B------:R-:W2:Y:S04]  /*76e0*/  LDL.LU R20, [R1+0x344] ;  /* 0x0003440001147983 */ /* 0x000ea80000300800 */
[----:B------:R-:W2:Y:S04]  /*76f0*/  LDL.LU R21, [R1+0x338] ;  /* 0x0003380001157983 */ /* 0x000ea80000300800 */
[----:B------:R0:W-:Y:S04]  /*7700*/  STS.U16 [R24+0x400], R19 ;  /* 0x0004001318007388 */ /* 0x0001e80000000400 */
[----:B------:R-:W2:Y:S04]  /*7710*/  LDL.LU R18, [R1+0x32c] ;  /* 0x00032c0001127983 */ /* 0x000ea80000300800 */
[----:B------:R1:W-:Y:S04]  /*7720*/  STS.U16 [R24+0xc00], R16 ;  /* 0x000c001018007388 */ /* 0x0003e80000000400 */
[----:B0-----:R-:W2:Y:S04]  /*7730*/  LDL.LU R19, [R1+0x31c] ;  /* 0x00031c0001137983 */ /* 0x001ea80000300800 */
[----:B------:R0:W-:Y:S04]  /*7740*/  STS.U16 [R24+0x1400], R17 ;  /* 0x0014001118007388 */ /* 0x0001e80000000400 */
[----:B-1----:R-:W2:Y:S04]  /*7750*/  LDL.LU R16, [R1+0x310] ;  /* 0x0003100001107983 */ /* 0x002ea80000300800 */
        /* <DEDUP_REMOVED lines=22> */
[----:B------:R0:W-:Y:S04]  /*78c0*/  STS.U16 [R24+0x7400], R5 ;  /* 0x0074000518007388 */ /* 0x0001e80000000400 */
[----:B-1----:R-:W5:Y:S04]  /*78d0*/  LDL.LU R4, [R1+0x280] ;  /* 0x0002800001047983 */ /* 0x002f680000300800 */
[----:B---3--:R1:W-:Y:S04]  /*78e0*/  STS.U16 [R24+0x7c00], R2 ;  /* 0x007c000218007388 */ /* 0x0083e80000000400 */
[----:B0-----:R-:W3:Y:S04]  /*78f0*/  LDL.LU R5, [R1+0x274] ;  /* 0x0002740001057983 */ /* 0x001ee80000300800 */
[----:B------:R0:W-:Y:S04]  /*7900*/  STS.U16 [R24+0x8400], R3 ;  /* 0x0084000318007388 */ /* 0x0001e80000000400 */
[----:B-1----:R-:W3:Y:S04]  /*7910*/  LDL.LU R2, [R1+0x268] ;  /* 0x0002680001027983 */ /* 0x002ee80000300800 */
[----:B------:R1:W-:Y:S04]  /*7920*/  STS.U16 [R24+0x8c00], R28 ;  /* 0x008c001c18007388 */ /* 0x0003e80000000400 */
[----:B0-----:R-:W3:Y:S04]  /*7930*/  LDL.LU R3, [R1+0x25c] ;  /* 0x00025c0001037983 */ /* 0x001ee80000300800 */
[----:B----4-:R0:W-:Y:S04]  /*7940*/  STS.U16 [R24+0x9400], R29 ;  /* 0x0094001d18007388 */ /* 0x0101e80000000400 */
[----:B-1----:R-:W4:Y:S04]  /*7950*/  LDL.LU R28, [R1+0x250] ;  /* 0x00025000011c7983 */ /* 0x002f280000300800 */
[----:B0-----:R-:W3:Y:S04]  /*7960*/  LDL.LU R29, [R1+0x20c] ;  /* 0x00020c00011d7983 */ /* 0x001ee80000300800 */
[----:B--2---:R0:W-:Y:S04]  /*7970*/  STS.U16 [R24+0x9c00], R0 ;  /* 0x009c000018007388 */ /* 0x0041e80000000400 */
[----:B0-----:R-:W2:Y:S04]  /*7980*/  LDL.LU R0, [R1+0x1d5c] ;  /* 0x001d5c0001007983 */ /* 0x001ea80000300800 */
[----:B--2---:R0:W-:Y:S04]  /*7990*/  STS.U16 [R24+0xa400], R0 ;  /* 0x00a4000018007388 */ /* 0x0041e80000000400 */
[----:B0-----:R-:W2:Y:S04]  /*79a0*/  LDL.LU R0, [R1+0x1d58] ;  /* 0x001d580001007983 */ /* 0x001ea80000300800 */
[----:B--2---:R0:W-:Y:S04]  /*79b0*/  STS.U16 [R24+0xac00], R0 ;  /* 0x00ac000018007388 */ /* 0x0041e80000000400 */
[----:B0-----:R-:W2:Y:S04]  /*79c0*/  LDL.LU R0, [R1+0x1d54] ;  /* 0x001d540001007983 */ /* 0x001ea80000300800 */
[----:B--2---:R0:W-:Y:S04]  /*79d0*/  STS.U16 [R24+0xb400], R0 ;  /* 0x00b4000018007388 */ /* 0x0041e80000000400 */
[----:B0-----:R-:W2:Y:S04]  /*79e0*/  LDL.LU R0, [R1+0x17c] ;  /* 0x00017c0001007983 */ /* 0x001ea80000300800 */
[----:B--2---:R0:W-:Y:S04]  /*79f0*/  STL [R1+0x1d30], R0 ;  /* 0x001d300001007387 */ /* 0x0041e80000100800 */
        /* <DEDUP_REMOVED lines=15> */
[----:B------:R-:W-:Y:S04]  /*7af0*/  STS.U16 [R24+0xbc00], R26 ;  /* 0x00bc001a18007388 */ /* 0x000fe80000000400 */
[----:B--2---:R0:W-:Y:S04]  /*7b00*/  STL [R1+0x1d50], R0 ;  /* 0x001d500001007387 */ /* 0x0041e80000100800 */
[----:B0-----:R-:W2:Y:S04]  /*7b10*/  LDL.LU R0, [R1+0x1ac] ;  /* 0x0001ac0001007983 */ /* 0x001ea80000300800 */
[----:B------:R-:W2:Y:S04]  /*7b20*/  LDL.LU R26, [R1+0x168] ;  /* 0x00016800011a7983 */ /* 0x000ea80000300800 */
        /* <DEDUP_REMOVED lines=15> */
[----:B-----5:R-:W-:Y:S04]  /*7c20*/  STS.U16 [R24+0x13c00], R11 ;  /* 0x013c000b18007388 */ /* 0x020fe80000000400 */
[----:B------:R-:W-:Y:S04]  /*7c30*/  STS.U16 [R24+0x14400], R8 ;  /* 0x0144000818007388 */ /* 0x000fe80000000400 */
[----:B------:R-:W-:Y:S04]  /*7c40*/  STS.U16 [R24+0x14c00], R9 ;  /* 0x014c000918007388 */ /* 0x000fe80000000400 */
[----:B------:R-:W-:Y:S04]  /*7c50*/  STS.U16 [R24+0x15400], R6 ;  /* 0x0154000618007388 */ /* 0x000fe80000000400 */
[----:B------:R-:W-:Y:S04]  /*7c60*/  STS.U16 [R24+0x15c00], R7 ;  /* 0x015c000718007388 */ /* 0x000fe80000000400 */
[----:B------:R-:W-:Y:S04]  /*7c70*/  STS.U16 [R24+0x16400], R4 ;  /* 0x0164000418007388 */ /* 0x000fe80000000400 */
[----:B---3--:R-:W-:Y:S04]  /*7c80*/  STS.U16 [R24+0x16c00], R5 ;  /* 0x016c000518007388 */ /* 0x008fe80000000400 */
[----:B------:R-:W-:Y:S04]  /*7c90*/  STS.U16 [R24+0x17400], R2 ;  /* 0x0174000218007388 */ /* 0x000fe80000000400 */
[----:B------:R-:W-:Y:S04]  /*7ca0*/  STS.U16 [R24+0x17c00], R3 ;  /* 0x017c000318007388 */ /* 0x000fe80000000400 */
[----:B----4-:R-:W-:Y:S04]  /*7cb0*/  STS.U16 [R24+0x18400], R28 ;  /* 0x0184001c18007388 */ /* 0x010fe80000000400 */
[----:B------:R-:W-:Y:S04]  /*7cc0*/  STS.U16 [R24+0x18c00], R29 ;  /* 0x018c001d18007388 */ /* 0x000fe80000000400 */
[----:B--2---:R0:W-:Y:S04]  /*7cd0*/  STL [R1+0x1d28], R26 ;  /* 0x001d281a01007387 */ /* 0x0041e80000100800 */
[----:B0-----:R-:W2:Y:S04]  /*7ce0*/  LDL.LU R26, [R1+0x16c] ;  /* 0x00016c00011a7983 */ /* 0x001ea80000300800 */
[----:B------:R-:W3:Y:S04]  /*7cf0*/  LDL.LU R27, [R1+0x160] ;  /* 0x00016000011b7983 */ /* 0x000ee80000300800 */
[----:B------:R-:W4:Y:S04]  /*7d00*/  LDL.LU R25, [R1+0x15c] ;  /* 0x00015c0001197983 */ /* 0x000f280000300800 */
[----:B------:R-:W5:Y:S04]  /*7d10*/  LDL.LU R22, [R1+0x458] ;  /* 0x0004580001167983 */ /* 0x000f680000300800 */
[----:B------:R-:W2:Y:S04]  /*7d20*/  LDL.LU R23, [R1+0x44c] ;  /* 0x00044c0001177983 */ /* 0x000ea80000300800 */
[----:B------:R-:W2:Y:S04]  /*7d30*/  LDL.LU R20, [R1+0x440] ;  /* 0x0004400001147983 */ /* 0x000ea80000300800 */
[----:B------:R-:W2:Y:S04]  /*7d40*/  LDL.LU R21, [R1+0x434] ;  /* 0x0004340001157983 */ /* 0x000ea80000300800 */
[----:B------:R-:W2:Y:S04]  /*7d50*/  LDL.LU R18, [R1+0x428] ;  /* 0x0004280001127983 */ /* 0x000ea80000300800 */
[----:B------:R-:W2:Y:S04]  /*7d60*/  LDL.LU R19, [R1+0x41c] ;  /* 0x00041c0001137983 */ /* 0x000ea80000300800 */
[----:B------:R-:W2:Y:S04]  /*7d70*/  LDL.LU R16, [R1+0x410] ;  /* 0x0004100001107983 */ /* 0x000ea80000300800 */
[----:B------:R-:W2:Y:S04]  /*7d80*/  LDL.LU R17, [R1+0x404] ;  /* 0x0004040001117983 */ /* 0x000ea80000300800 */
[----:B------:R-:W2:Y:S04]  /*7d90*/  LDL.LU.64 R14, [R1+0x128] ;  /* 0x00012800010e7983 */ /* 0x000ea80000300a00 */
[----:B------:R-:W3:Y:S04]  /*7da0*/  LDL.LU.64 R12, [R1+0x120] ;  /* 0x00012000010c7983 */ /* 0x000ee80000300a00 */
[----:B------:R-:W4:Y:S04]  /*7db0*/  LDL.LU.64 R10, [R1+0x118] ;  /* 0x00011800010a7983 */ /* 0x000f280000300a00 */
[----:B------:R-:W5:Y:S04]  /*7dc0*/  LDL.LU.64 R8, [R1+0x110] ;  /* 0x0001100001087983 */ /* 0x000f680000300a00 */
[----:B------:R-:W5:Y:S04]  /*7dd0*/  LDL.LU.64 R6, [R1+0x108] ;  /* 0x0001080001067983 */ /* 0x000f680000300a00 */
[----:B------:R-:W5:Y:S04]  /*7de0*/  LDL.LU.64 R4, [R1+0x100] ;  /* 0x0001000001047983 */ /* 0x000f680000300a00 */
[----:B------:R-:W5:Y:S04]  /*7df0*/  LDL.LU.64 R2, [R1+0xf8] ;  /* 0x0000f80001027983 */ /* 0x000f680000300a00 */
[----:B------:R-:W5:Y:S04]  /*7e00*/  LDL.LU.64 R28, [R1+0xf0] ;  /* 0x0000f000011c7983 */ /* 0x000f680000300a00 */
[----:B------:R0:W-:Y:S04]  /*7e10*/  STS.U16 [R24+0x19400], R0 ;  /* 0x0194000018007388 */ /* 0x0001e80000000400 */
[----:B0-----:R-:W5:Y:S04]  /*7e20*/  LDL.LU R0, [R1+0x1d50] ;  /* 0x001d500001007983 */ /* 0x001f680000300800 */
[----:B--2---:R-:W2:Y:S04]  /*7e30*/  LDG.E.U16 R14, [R14.64] ;  /* 0x000000040e0e7981 */ /* 0x004ea8000c1e1500 */
[----:B---3--:R-:W3:Y:S04]  /*7e40*/  LDG.E.U16 R12, [R12.64] ;  /* 0x000000040c0c7981 */ /* 0x008ee8000c1e1500 */
[----:B----4-:R-:W4:Y:S04]  /*7e50*/  LDG.E.U16 R10, [R10.64] ;  /* 0x000000040a0a7981 */ /* 0x010f28000c1e1500 */
[----:B-----5:R-:W5:Y:S04]  /*7e60*/  LDG.E.U16 R8, [R8.64] ;  /* 0x0000000408087981 */ /* 0x020f68000c1e1500 */
[----:B------:R-:W2:Y:S04]  /*7e70*/  LDG.E.U16 R6, [R6.64] ;  /* 0x0000000406067981 */ /* 0x000ea8000c1e1500 */
[----:B------:R0:W2:Y:S04]  /*7e80*/  LDG.E.U16 R5, [R4.64] ;  /* 0x0000000404057981 */ /* 0x0000a8000c1e1500 */
[----:B0-----:R0:W2:Y:S04]  /*7e90*/  LDG.E.U16 R4, [R2.64] ;  /* 0x0000000402047981 */ /* 0x0010a8000c1e1500 */
[----:B------:R1:W-:Y:S04]  /*7ea0*/  STS.U16 [R24+0x19c00], R0 ;  /* 0x019c000018007388 */ /* 0x0003e80000000400 */
[----:B-1----:R-:W2:Y:S04]  /*7eb0*/  LDL.LU R0, [R1+0x1d4c] ;  /* 0x001d4c0001007983 */ /* 0x002ea80000300800 */
[----:B--2---:R1:W-:Y:S04]  /*7ec0*/  STS.U16 [R24+0x1a400], R0 ;  /* 0x01a4000018007388 */ /* 0x0043e80000000400 */
        /* <DEDUP_REMOVED lines=14> */
[----:B------:R2:W-:Y:S04]  /*7fb0*/  STS.U16 [R24+0x1e400], R26 ;  /* 0x01e4001a18007388 */ /* 0x0005e80000000400 */
[----:B-1----:R-:W3:Y:S04]  /*7fc0*/  LDL.LU R0, [R1+0x1d2c] ;  /* 0x001d2c0001007983 */ /* 0x002ee80000300800 */
[----:B--2---:R-:W2:Y:S01]  /*7fd0*/  LDL.LU R26, [R1+0x1d28] ;  /* 0x001d2800011a7983 */ /* 0x004ea20000300800 */
[----:B---3--:R-:W-:-:S03]  /*7fe0*/  LOP3.LUT R0, R0, 0x60, RZ, 0x3c, !PT ;  /* 0x0000006000007812 */ /* 0x008fc600078e3cff */
[----:B--2---:R-:W-:Y:S04]  /*7ff0*/  STS.U16 [R24+0x1ec00], R26 ;  /* 0x01ec001a18007388 */ /* 0x004fe80000000400 */
        /* <DEDUP_REMOVED lines=9> */
[----:B------:R-:W-:Y:S04]  /*8090*/  STL [R1+0xb2c], R0 ;  /* 0x000b2c0001007387 */ /* 0x000fe80000100800 */
[----:B------:R1:W-:Y:S04]  /*80a0*/  STS.U16 [R0+0x3e00], R17 ;  /* 0x003e001100007388 */ /* 0x0003e80000000400 */
[----:B-1----:R1:W2:Y:S04]  /*80b0*/  LDG.E.U16 R0, [R28.64] ;  /* 0x000000041c007981 */ /* 0x0022a8000c1e1500 */
[----:B-1----:R-:W3:Y:S04]  /*80c0*/  LDL.LU.64 R28, [R1+0xe8] ;  /* 0x0000e800011c7983 */ /* 0x002ee80000300a00 */
[----:B0-----:R-:W2:Y:S04]  /*80d0*/  LDL.LU.64 R2, [R1+0xd0] ;  /* 0x0000d00001027983 */ /* 0x001ea80000300a00 */
[----:B--2---:R0:W-:Y:S04]  /*80e0*/  STL.64 [R1+0x1d18], R2 ;  /* 0x001d180201007387 */ /* 0x0041e80000100a00 */
[----:B0-----:R-:W2:Y:S04]  /*80f0*/  LDL.LU.64 R2, [R1+0xd8] ;  /* 0x0000d80001027983 */ /* 0x001ea80000300a00 */
[----:B--2---:R0:W-:Y:S04]  /*8100*/  STL.64 [R1+0x1d20], R2 ;  /* 0x001d200201007387 */ /* 0x0041e80000100a00 */
[----:B0-----:R-:W2:Y:S04]  /*8110*/  LDL.LU.64 R2, [R1+0xe0] ;  /* 0x0000e00001027983 */ /* 0x001ea80000300a00 */
[----:B------:R-:W2:Y:S04]  /*8120*/  LDL.LU.64 R26, [R1+0x60] ;  /* 0x00006000011a7983 */ /* 0x000ea80000300a00 */
[----:B--2---:R0:W-:Y:S04]  /*8130*/  STL.64 [R1+0x1cb0], R26 ;  /* 0x001cb01a01007387 */ /* 0x0041e80000100a00 */
[----:B0-----:R-:W2:Y:S04]  /*8140*/  LDL.LU.64 R26, [R1+0x68] ;  /* 0x00006800011a7983 */ /* 0x001ea80000300a00 */
        /* <DEDUP_REMOVED lines=14> */
[----:B------:R-:W-:Y:S04]  /*8230*/  STL [R1+0x128], R14 ;  /* 0x0001280e01007387 */ /* 0x000fe80000100800 */
[----:B--2---:R0:W-:Y:S04]  /*8240*/  STL.64 [R1+0x1cf0], R26 ;  /* 0x001cf01a01007387 */ /* 0x0041e80000100a00 */
[----:B------:R-:W-:Y:S04]  /*8250*/  STL [R1+0x120], R12 ;  /* 0x0001200c01007387 */ /* 0x000fe80000100800 */
[----:B0-----:R-:W2:Y:S04]  /*8260*/  LDL.LU.64 R26, [R1+0xa8] ;  /* 0x0000a800011a7983 */ /* 0x001ea80000300a00 */
[----:B----4-:R-:W-:Y:S04]  /*8270*/  STL [R1+0x118], R10 ;  /* 0x0001180a01007387 */ /* 0x010fe80000100800 */
[----:B--2---:R0:W-:Y:S04]  /*8280*/  STL.64 [R1+0x1cf8], R26 ;  /* 0x001cf81a01007387 */ /* 0x0041e80000100a00 */
[----:B-----5:R-:W-:Y:S04]  /*8290*/  STL [R1+0x110], R8 ;  /* 0x0001100801007387 */ /* 0x020fe80000100800 */
[----:B0-----:R-:W2:Y:S04]  /*82a0*/  LDL.LU.64 R26, [R1+0xb0] ;  /* 0x0000b000011a7983 */ /* 0x001ea80000300a00 */
[----:B------:R-:W-:Y:S04]  /*82b0*/  STL [R1+0x108], R6 ;  /* 0x0001080601007387 */ /* 0x000fe80000100800 */
[----:B--2---:R0:W-:Y:S04]  /*82c0*/  STL.64 [R1+0x1d00], R26 ;  /* 0x001d001a01007387 */ /* 0x0041e80000100a00 */
[----:B------:R-:W-:Y:S04]  /*82d0*/  STL [R1+0x100], R5 ;  /* 0x0001000501007387 */ /* 0x000fe80000100800 */
[----:B0-----:R-:W2:Y:S04]  /*82e0*/  LDL.LU.64 R26, [R1+0xb8] ;  /* 0x0000b800011a7983 */ /* 0x001ea80000300a00 */
[----:B------:R-:W-:Y:S04]  /*82f0*/  STL [R1+0xf8], R4 ;  /* 0x0000f80401007387 */ /* 0x000fe80000100800 */
[----:B--2---:R0:W-:Y:S04]  /*8300*/  STL.64 [R1+0x1d08], R26 ;  /* 0x001d081a01007387 */ /* 0x0041e80000100a00 */
[----:B------:R3:W-:Y:S04]  /*8310*/  STL [R1+0xf0], R0 ;  /* 0x0000f00001007387 */ /* 0x0007e80000100800 */
[----:B0-----:R-:W2:Y:S04]  /*8320*/  LDL.LU.64 R26, [R1+0xc0] ;  /* 0x0000c000011a7983 */ /* 0x001ea80000300a00 */
[----:B---3--:R0:W3:Y:S04]  /*8330*/  LDG.E.U16 R0, [R28.64] ;  /* 0x000000041c007981 */ /* 0x0080e8000c1e1500 */
[----:B--2---:R1:W-:Y:S04]  /*8340*/  STL.64 [R1+0x1d10], R26 ;  /* 0x001d101a01007387 */ /* 0x0043e80000100a00 */
[----:B-1----:R-:W2:Y:S04]  /*8350*/  LDL.LU.64 R26, [R1+0xc8] ;  /* 0x0000c800011a7983 */ /* 0x002ea80000300a00 */
[----:B------:R-:W4:Y:S04]  /*8360*/  LDL.LU.64 R24, [R1+0x58] ;  /* 0x0000580001187983 */ /* 0x000f280000300a00 */
[----:B------:R-:W5:Y:S04]  /*8370*/  LDL.LU.64 R22, [R1+0x50] ;  /* 0x0000500001167983 */ /* 0x000f680000300a00 */
[----:B------:R-:W2:Y:S04]  /*8380*/  LDL.LU.64 R20, [R1+0x48] ;  /* 0x0000480001147983 */ /* 0x000ea80000300a00 */
        /* <DEDUP_REMOVED lines=8> */
[----:B0-----:R-:W2:Y:S04]  /*8410*/  LDL.LU.64 R28, [R1] ;  /* 0x00000000011c7983 */ /* 0x001ea80000300a00 */
[----:B---3--:R0:W-:Y:S04]  /*8420*/  STL [R1+0xe8], R0 ;  /* 0x0000e80001007387 */ /* 0x0081e80000100800 */
[----:B0-----:R0:W3:Y:S04]  /*8430*/  LDG.E.U16 R0, [R2.64] ;  /* 0x0000000402007981 */ /* 0x0010e8000c1e1500 */
[----:B0-----:R-:W2:Y:S04]  /*8440*/  LDL.LU.64 R2, [R1+0x1d20] ;  /* 0x001d200001027983 */ /* 0x001ea80000300a00 */
[----:B---3--:R2:W-:Y:S04]  /*8450*/  STL [R1+0xe0], R0 ;  /* 0x0000e00001007387 */ /* 0x0085e80000100800 */
[----:B--2---:R0:W2:Y:S04]  /*8460*/  LDG.E.U16 R0, [R2.64] ;  /* 0x0000000402007981 */ /* 0x0040a8000c1e1500 */
[----:B0-----:R-:W3:Y:S04]  /*8470*/  LDL.LU.64 R2, [R1+0x1d18] ;  /* 0x001d180001027983 */ /* 0x001ee80000300a00 */
[----:B--2---:R3:W-:Y:S04]  /*8480*/  STL [R1+0xd8], R0 ;  /* 0x0000d80001007387 */ /* 0x0047e80000100800 */
[----:B---3--:R0:W2:Y:S04]  /*8490*/  LDG.E.U16 R0, [R2.64] ;  /* 0x0000000402007981 */ /* 0x0080a8000c1e1500 */
[----:B0-----:R-:W3:Y:S04]  /*84a0*/  LDL.LU.64 R2, [R1+0x130] ;  /* 0x0001300001027983 */ /* 0x001ee80000300a00 */
[----:B--2---:R0:W-:Y:S04]  /*84b0*/  STL [R1+0xd0], R0 ;  /* 0x0000d00001007387 */ /* 0x0041e80000100800 */
[----:B0-----:R0:W2:Y:S04]  /*84c0*/  LDG.E.U16 R0, [R26.64] ;  /* 0x000000041a007981 */ /* 0x0010a8000c1e1500 */
[----:B0-----:R-:W3:Y:S04]  /*84d0*/  LDL.LU.64 R26, [R1+0x1d10] ;  /* 0x001d1000011a7983 */ /* 0x001ee80000300a00 */
[----:B--2---:R3:W-:Y:S04]  /*84e0*/  STL [R1+0xc8], R0 ;  /* 0x0000c80001007387 */ /* 0x0047e80000100800 */
[----:B---3--:R0:W2:Y:S04]  /*84f0*/  LDG.E.U16 R0, [R26.64] ;  /* 0x000000041a007981 */ /* 0x0080a8000c1e1500 */
        /* <DEDUP_REMOVED lines=38> */
[----:B----4-:R0:W2:Y:S04]  /*8760*/  LDG.E.U16 R0, [R24.64] ;  /* 0x0000000418007981 */ /* 0x0100a8000c1e1500 */
[----:B---3--:R-:W3:Y:S04]  /*8770*/  LDG.E.U16 R26, [R26.64] ;  /* 0x000000041a1a7981 */ /* 0x008ee8000c1e1500 */
[----:B0-----:R-:W4:Y:S04]  /*8780*/  LDL.LU.64 R24, [R1+0x1ca0] ;  /* 0x001ca00001187983 */ /* 0x001f280000300a00 */
[----:B--2---:R5:W-:Y:S04]  /*8790*/  STL [R1+0x58], R0 ;  /* 0x0000580001007387 */ /* 0x004be80000100800 */
[----:B-----5:R0:W2:Y:S04]  /*87a0*/  LDG.E.U16 R0, [R22.64] ;  /* 0x0000000416007981 */ /* 0x0200a8000c1e1500 */
[----:B----4-:R-:W4:Y:S04]  /*87b0*/  LDG.E.U16 R24, [R24.64] ;  /* 0x0000000418187981 */ /* 0x010f28000c1e1500 */
[----:B0-----:R-:W5:Y:S04]  /*87c0*/  LDL.LU.64 R22, [R1+0x1c98] ;  /* 0x001c980001167983 */ /* 0x001f680000300a00 */
[----:B--2---:R0:W-:Y:S04]  /*87d0*/  STL [R1+0x50], R0 ;  /* 0x0000500001007387 */ /* 0x0041e80000100800 */
[----:B0-----:R0:W2:Y:S04]  /*87e0*/  LDG.E.U16 R0, [R20.64] ;  /* 0x0000000414007981 */ /* 0x0010a8000c1e1500 */
[----:B-----5:R-:W5:Y:S04]  /*87f0*/  LDG.E.U16 R22, [R22.64] ;  /* 0x0000000416167981 */ /* 0x020f68000c1e1500 */
[----:B0-----:R-:W3:Y:S04]  /*8800*/  LDL.LU.64 R20, [R1+0x1c90] ;  /* 0x001c900001147983 */ /* 0x001ee80000300a00 */
[----:B--2---:R0:W-:Y:S04]  /*8810*/  STL [R1+0x48], R0 ;  /* 0x0000480001007387 */ /* 0x0041e80000100800 */
[----:B0-----:R0:W2:Y:S04]  /*8820*/  LDG.E.U16 R0, [R8.64] ;  /* 0x0000000408007981 */ /* 0x0010a8000c1e1500 */
[----:B---3--:R-:W3:Y:S04]  /*8830*/  LDG.E.U16 R20, [R20.64] ;  /* 0x0000000414147981 */ /* 0x008ee8000c1e1500 */
[----:B0-----:R-:W3:Y:S04]  /*8840*/  LDL.LU.64 R8, [R1+0x148] ;  /* 0x0001480001087983 */ /* 0x001ee80000300a00 */
[----:B--2---:R0:W-:Y:S04]  /*8850*/  STL [R1+0x40], R0 ;  /* 0x0000400001007387 */ /* 0x0041e80000100800 */
[----:B0-----:R0:W2:Y:S04]  /*8860*/  LDG.E.U16 R0, [R18.64] ;  /* 0x0000000412007981 */ /* 0x0010a8000c1e1500 */
[----:B0-----:R-:W3:Y:S04]  /*8870*/  LDL.LU.64 R18, [R1+0x1c88] ;  /* 0x001c880001127983 */ /* 0x001ee80000300a00 */
[----:B--2---:R0:W-:Y:S04]  /*8880*/  STL [R1+0x38], R0 ;  /* 0x0000380001007387 */ /* 0x0041e80000100800 */
[----:B0-----:R0:W2:Y:S04]  /*8890*/  LDG.E.U16 R0, [R16.64] ;  /* 0x0000000410007981 */ /* 0x0010a8000c1e1500 */
[----:B---3--:R-:W3:Y:S04]  /*88a0*/  LDG.E.U16 R18, [R18.64] ;  /* 0x0000000412127981 */ /* 0x008ee8000c1e1500 */
        /* <DEDUP_REMOVED lines=19> */
[----:B---3--:R1:W3:Y:S04]  /*89e0*/  LDG.E.U16 R6, [R6.64] ;  /* 0x0000000406067981 */ /* 0x0082e8000c1e1500 */
[----:B0-----:R-:W3:Y:S04]  /*89f0*/  LDL.LU.64 R4, [R1+0x1c58] ;  /* 0x001c580001047983 */ /* 0x001ee80000300a00 */
[----:B-1----:R0:W3:Y:S04]  /*8a00*/  LDG.E.U16 R7, [R8.64] ;  /* 0x0000000408077981 */ /* 0x0020e8000c1e1500 */
[----:B--2---:R1:W-:Y:S04]  /*8a10*/  STL [R1+0x8], R0 ;  /* 0x0000080001007387 */ /* 0x0043e80000100800 */
[----:B-1----:R1:W2:Y:S04]  /*8a20*/  LDG.E.U16 R0, [R28.64] ;  /* 0x000000041c007981 */ /* 0x0022a8000c1e1500 */
[----:B---3--:R-:W3:Y:S04]  /*8a30*/  LDG.E.U16 R4, [R4.64] ;  /* 0x0000000404047981 */ /* 0x008ee8000c1e1500 */
[----:B-1----:R-:W2:Y:S04]  /*8a40*/  LDL.LU.64 R28, [R1+0x1c50] ;  /* 0x001c5000011c7983 */ /* 0x002ea80000300a00 */
[----:B--2---:R-:W2:Y:S04]  /*8a50*/  LDG.E.U16 R28, [R28.64] ;  /* 0x000000041c1c7981 */ /* 0x004ea8000c1e1500 */
[----:B--2---:R-:W-:Y:S04]  /*8a60*/  STL [R1+0x1be8], R28 ;  /* 0x001be81c01007387 */ /* 0x004fe80000100800 */
[----:B------:R-:W2:Y:S04]  /*8a70*/  LDL R29, [R1+0xb2c] ;  /* 0x000b2c00011d7983 */ /* 0x000ea80000100800 */
[----:B------:R1:W-:Y:S04]  /*8a80*/  STL [R1], R0 ;  /* 0x0000000001007387 */ /* 0x0003e80000100800 */
[----:B-1----:R1:W2:Y:S04]  /*8a90*/  LDG.E.U16 R0, [R2.64] ;  /* 0x0000000402007981 */ /* 0x0022a8000c1e1500 */
[----:B-1----:R-:W2:Y:S04]  /*8aa0*/  LDL.LU.64 R2, [R1+0x1c48] ;  /* 0x001c480001027983 */ /* 0x002ea80000300a00 */
[----:B--2---:R-:W2:Y:S04]  /*8ab0*/  LDG.E.U16 R2, [R2.64] ;  /* 0x0000000402027981 */ /* 0x004ea8000c1e1500 */
[----:B------:R-:W-:Y:S04]  /*8ac0*/  STL [R1+0x1bec], R0 ;  /* 0x001bec0001007387 */ /* 0x000fe80000100800 */
[----:B--2---:R1:W-:Y:S04]  /*8ad0*/  STL [R1+0x1bf0], R2 ;  /* 0x001bf00201007387 */ /* 0x0043e80000100800 */
[----:B-1----:R-:W2:Y:S04]  /*8ae0*/  LDL.LU.64 R2, [R1+0x138] ;  /* 0x0001380001027983 */ /* 0x002ea80000300a00 */
[----:B--2---:R-:W2:Y:S04]  /*8af0*/  LDG.E.U16 R3, [R2.64] ;  /* 0x0000000402037981 */ /* 0x004ea8000c1e1500 */
[----:B--2---:R1:W-:Y:S04]  /*8b00*/  STL [R1+0x1bf4], R3 ;  /* 0x001bf40301007387 */ /* 0x0043e80000100800 */
[----:B-1----:R-:W2:Y:S04]  /*8b10*/  LDL.LU.64 R2, [R1+0x140] ;  /* 0x0001400001027983 */ /* 0x002ea80000300a00 */
[----:B---3--:R1:W-:Y:S04]  /*8b20*/  STL [R1+0x1bf8], R4 ;  /* 0x001bf80401007387 */ /* 0x0083e80000100800 */
[----:B-1----:R-:W3:Y:S04]  /*8b30*/  LDL.LU R4, [R1+0x118] ;  /* 0x0001180001047983 */ /* 0x002ee80000300800 */
[----:B--2---:R1:W2:Y:S04]  /*8b40*/  LDG.E.U16 R5, [R2.64] ;  /* 0x0000000402057981 */ /* 0x0042a8000c1e1500 */
[----:B-1----:R-:W3:Y:S04]  /*8b50*/  LDL.LU R3, [R1+0x110] ;  /* 0x0001100001037983 */ /* 0x002ee80000300800 */
[----:B------:R-:W3:Y:S04]  /*8b60*/  LDL.LU R2, [R1+0x108] ;  /* 0x0001080001027983 */ /* 0x000ee80000300800 */
[----:B------:R-:W3:Y:S04]  /*8b70*/  LDL.LU R0, [R1+0x100] ;  /* 0x0001000001007983 */ /* 0x000ee80000300800 */
[----:B------:R-:W3:Y:S04]  /*8b80*/  LDL.LU R28, [R1+0xf8] ;  /* 0x0000f800011c7983 */ /* 0x000ee80000300800 */
[----:B--2---:R1:W-:Y:S04]  /*8b90*/  STL [R1+0x1bfc], R5 ;  /* 0x001bfc0501007387 */ /* 0x0043e80000100800 */
[----:B-1----:R-:W2:Y:S04]  /*8ba0*/  LDL.LU R5, [R1+0x120] ;  /* 0x0001200001057983 */ /* 0x002ea80000300800 */
[----:B------:R1:W-:Y:S04]  /*8bb0*/  STL [R1+0x1c00], R6 ;  /* 0x001c000601007387 */ /* 0x0003e80000100800 */
[----:B-1----:R-:W2:Y:S04]  /*8bc0*/  LDL.LU R6, [R1+0x128] ;  /* 0x0001280001067983 */ /* 0x002ea80000300800 */
[----:B0-----:R-:W2:Y:S04]  /*8bd0*/  LDL.LU.64 R8, [R1+0x1c40] ;  /* 0x001c400001087983 */ /* 0x001ea80000300a00 */
[----:B--2---:R-:W2:Y:S04]  /*8be0*/  LDG.E.U16 R8, [R8.64] ;  /* 0x0000000408087981 */ /* 0x004ea8000c1e1500 */
[----:B------:R-:W-:Y:S04]  /*8bf0*/  STL [R1+0x1c04], R7 ;  /* 0x001c040701007387 */ /* 0x000fe80000100800 */
[----:B--2---:R-:W-:Y:S04]  /*8c00*/  STL [R1+0x1c08], R8 ;  /* 0x001c080801007387 */ /* 0x004fe80000100800 */
[----:B------:R-:W-:Y:S04]  /*8c10*/  STL [R1+0x1c0c], R10 ;  /* 0x001c0c0a01007387 */ /* 0x000fe80000100800 */
[----:B------:R-:W-:Y:S04]  /*8c20*/  STL [R1+0x1c10], R12 ;  /* 0x001c100c01007387 */ /* 0x000fe80000100800 */
[----:B------:R-:W-:Y:S04]  /*8c30*/  STL [R1+0x1c14], R14 ;  /* 0x001c140e01007387 */ /* 0x000fe80000100800 */
[----:B------:R-:W-:Y:S04]  /*8c40*/  STL [R1+0x1c18], R16 ;  /* 0x001c181001007387 */ /* 0x000fe80000100800 */
[----:B------:R-:W-:Y:S04]  /*8c50*/  STL [R1+0x1c1c], R18 ;  /* 0x001c1c1201007387 */ /* 0x000fe80000100800 */
[----:B------:R-:W-:Y:S04]  /*8c60*/  STL [R1+0x1c20], R20 ;  /* 0x001c201401007387 */ /* 0x000fe80000100800 */
[----:B-----5:R-:W-:Y:S04]  /*8c70*/  STL [R1+0x1c24], R22 ;  /* 0x001c241601007387 */ /* 0x020fe80000100800 */
[----:B----4-:R-:W-:Y:S04]  /*8c80*/  STL [R1+0x1c28], R24 ;  /* 0x001c281801007387 */ /* 0x010fe80000100800 */
[----:B------:R0:W-:Y:S04]  /*8c90*/  STL [R1+0x1c2c], R26 ;  /* 0x001c2c1a01007387 */ /* 0x0001e80000100800 */
[----:B0-----:R-:W2:Y:S04]  /*8ca0*/  LDL.LU R26, [R1+0xd8] ;  /* 0x0000d800011a7983 */ /* 0x001ea80000300800 */
[----:B--2---:R0:W-:Y:S04]  /*8cb0*/  STL [R1+0x1c30], R26 ;  /* 0x001c301a01007387 */ /* 0x0041e80000100800 */
[----:B0-----:R-:W2:Y:S04]  /*8cc0*/  LDL.LU R26, [R1+0xe0] ;  /* 0x0000e000011a7983 */ /* 0x001ea80000300800 */
[----:B--2---:R0:W-:Y:S04]  /*8cd0*/  STL [R1+0x1c34], R26 ;  /* 0x001c341a01007387 */ /* 0x0041e80000100800 */
[----:B0-----:R-:W2:Y:S01]  /*8ce0*/  LDL.LU R26, [R1+0xe8] ;  /* 0x0000e800011a7983 */ /* 0x001ea20000300800 */
[----:B------:R-:W-:-:S03]  /*8cf0*/  IMAD.MOV.U32 R9, RZ, RZ, c[0x0][0x1d0] ;  /* 0x00007400ff097624 */ /* 0x000fc600078e00ff */
[----:B------:R-:W-:Y:S04]  /*8d00*/  STS.U16 [R29+0x4600], R6 ;  /* 0x004600061d007388 */ /* 0x000fe80000000400 */
[----:B------:R-:W-:Y:S04]  /*8d10*/  STS.U16 [R29+0x4e00], R5 ;  /* 0x004e00051d007388 */ /* 0x000fe80000000400 */
[----:B---3--:R-:W-:Y:S04]  /*8d20*/  STS.U16 [R29+0x5600], R4 ;  /* 0x005600041d007388 */ /* 0x008fe80000000400 */
[----:B--2---:R0:W-:Y:S04]  /*8d30*/  STL [R1+0x1c38], R26 ;  /* 0x001c381a01007387 */ /* 0x0041e80000100800 */
[----:B0-----:R-:W2:Y:S04]  /*8d40*/  LDL.LU R26, [R1+0xf0] ;  /* 0x0000f000011a7983 */ /* 0x001ea80000300800 */
[----:B------:R-:W3:Y:S04]  /*8d50*/  LDL.LU R24, [R1+0xd0] ;  /* 0x0000d00001187983 */ /* 0x000ee80000300800 */
[----:B------:R-:W4:Y:S04]  /*8d60*/  LDL.LU R22, [R1+0xc8] ;  /* 0x0000c80001167983 */ /* 0x000f280000300800 */
[----:B------:R-:W5:Y:S04]  /*8d70*/  LDL.LU R20, [R1+0xc0] ;  /* 0x0000c00001147983 */ /* 0x000f680000300800 */
[----:B------:R-:W3:Y:S04]  /*8d80*/  LDL.LU R18, [R1+0xb8] ;  /* 0x0000b80001127983 */ /* 0x000ee80000300800 */
        /* <DEDUP_REMOVED lines=8> */
[----:B------:R0:W-:Y:S04]  /*8e10*/  STS.U16 [R29+0x5e00], R3 ;  /* 0x005e00031d007388 */ /* 0x0001e80000000400 */
[----:B------:R-:W3:Y:S01]  /*8e20*/  LDL.LU R4, [R1+0x70] ;  /* 0x0000700001047983 */ /* 0x000ee20000300800 */
[----:B------:R-:W-:-:S03]  /*8e30*/  ISETP.GE.AND P0, PT, R9, 0x1, PT ;  /* 0x000000010900780c */ /* 0x000fc60003f06270 */
[----:B------:R1:W-:Y:S04]  /*8e40*/  STS.U16 [R29+0x6600], R2 ;  /* 0x006600021d007388 */ /* 0x0003e80000000400 */
[----:B0-----:R-:W3:Y:S04]  /*8e50*/  LDL.LU R3, [R1+0x68] ;  /* 0x0000680001037983 */ /* 0x001ee80000300800 */
[----:B------:R0:W-:Y:S04]  /*8e60*/  STS.U16 [R29+0x6e00], R0 ;  /* 0x006e00001d007388 */ /* 0x0001e80000000400 */
[----:B-1----:R-:W3:Y:S04]  /*8e70*/  LDL.LU R2, [R1+0x60] ;  /* 0x0000600001027983 */ /* 0x002ee80000300800 */
[----:B------:R1:W-:Y:S04]  /*8e80*/  STS.U16 [R29+0x7600], R28 ;  /* 0x0076001c1d007388 */ /* 0x0003e80000000400 */
[----:B0-----:R-:W3:Y:S04]  /*8e90*/  LDL.LU R0, [R1+0x58] ;  /* 0x0000580001007983 */ /* 0x001ee80000300800 */
[----:B-1----:R-:W3:Y:S04]  /*8ea0*/  LDL.LU R28, [R1+0x50] ;  /* 0x00005000011c7983 */ /* 0x002ee80000300800 */
        /* <DEDUP_REMOVED lines=9> */
[----:B------:R-:W3:Y:S04]  /*8f40*/  LDL.LU R11, [R1] ;  /* 0x00000000010b7983 */ /* 0x000ee80000300800 */
[----:B--2---:R0:W-:Y:S04]  /*8f50*/  STS.U16 [R29+0x7e00], R26 ;  /* 0x007e001a1d007388 */ /* 0x0041e80000000400 */
[----:B0-----:R-:W2:Y:S04]  /*8f60*/  LDL.LU R26, [R1+0x1c38] ;  /* 0x001c3800011a7983 */ /* 0x001ea80000300800 */
[----:B--2---:R0:W-:Y:S04]  /*8f70*/  STS.U16 [R29+0x8600], R26 ;  /* 0x0086001a1d007388 */ /* 0x0041e80000000400 */
[----:B0-----:R-:W2:Y:S04]  /*8f80*/  LDL.LU R26, [R1+0x1c34] ;  /* 0x001c3400011a7983 */ /* 0x001ea80000300800 */
[----:B--2---:R0:W-:Y:S04]  /*8f90*/  STS.U16 [R29+0x8e00], R26 ;  /* 0x008e001a1d007388 */ /* 0x0041e80000000400 */
[----:B0-----:R-:W2:Y:S04]  /*8fa0*/  LDL.LU R26, [R1+0x1c30] ;  /* 0x001c3000011a7983 */ /* 0x001ea80000300800 */
[----:B--2---:R0:W-:Y:S04]  /*8fb0*/  STS.U16 [R29+0x9600], R26 ;  /* 0x0096001a1d007388 */ /* 0x0041e80000000400 */
[----:B---3--:R1:W-:Y:S04]  /*8fc0*/  STS.U16 [R29+0x9e00], R24 ;  /* 0x009e00181d007388 */ /* 0x0083e80000000400 */
[----:B----4-:R2:W-:Y:S04]  /*8fd0*/  STS.U16 [R29+0xa600], R22 ;  /* 0x00a600161d007388 */ /* 0x0105e80000000400 */
[----:B0-----:R-:W3:Y:S04]  /*8fe0*/  LDL.LU R26, [R1+0x1c2c] ;  /* 0x001c2c00011a7983 */ /* 0x001ee80000300800 */
[----:B-1----:R-:W4:Y:S04]  /*8ff0*/  LDL.LU R24, [R1+0x1c28] ;  /* 0x001c280001187983 */ /* 0x002f280000300800 */
[----:B--2---:R-:W2:Y:S04]  /*9000*/  LDL.LU R22, [R1+0x1c24] ;  /* 0x001c240001167983 */ /* 0x004ea80000300800 */
[----:B-----5:R0:W-:Y:S04]  /*9010*/  STS.U16 [R29+0xae00], R20 ;  /* 0x00ae00141d007388 */ /* 0x0201e80000000400 */
[----:B------:R1:W-:Y:S04]  /*9020*/  STS.U16 [R29+0xb600], R18 ;  /* 0x00b600121d007388 */ /* 0x0003e80000000400 */
[----:B------:R5:W-:Y:S04]  /*9030*/  STS.U16 [R29+0xbe00], R16 ;  /* 0x00be00101d007388 */ /* 0x000be80000000400 */
[----:B0-----:R-:W2:Y:S04]  /*9040*/  LDL.LU R20, [R1+0x1c20] ;  /* 0x001c200001147983 */ /* 0x001ea80000300800 */
[----:B-1----:R-:W2:Y:S04]  /*9050*/  LDL.LU R18, [R1+0x1c1c] ;  /* 0x001c1c0001127983 */ /* 0x002ea80000300800 */
[----:B-----5:R-:W5:Y:S04]  /*9060*/  LDL.LU R16, [R1+0x1c18] ;  /* 0x001c180001107983 */ /* 0x020f680000300800 */
[----:B------:R0:W-:Y:S04]  /*9070*/  STS.U16 [R29+0xc600], R14 ;  /* 0x00c6000e1d007388 */ /* 0x0001e80000000400 */
[----:B------:R1:W-:Y:S04]  /*9080*/  STS.U16 [R29+0xce00], R12 ;  /* 0x00ce000c1d007388 */ /* 0x0003e80000000400 */
[----:B------:R1:W-:Y:S04]  /*9090*/  STS.U16 [R29+0xd600], R10 ;  /* 0x00d6000a1d007388 */ /* 0x0003e80000000400 */
[----:B0-----:R-:W2:Y:S04]  /*90a0*/  LDL.LU R14, [R1+0x1c14] ;  /* 0x001c1400010e7983 */ /* 0x001ea80000300800 */
[----:B-1----:R-:W2:Y:S04]  /*90b0*/  LDL.LU R12, [R1+0x1c10] ;  /* 0x001c1000010c7983 */ /* 0x002ea80000300800 */
[----:B------:R-:W2:Y:S04]  /*90c0*/  LDL.LU R10, [R1+0x1c0c] ;  /* 0x001c0c00010a7983 */ /* 0x000ea80000300800 */
        /* <DEDUP_REMOVED lines=28> */
[----:B--2---:R-:W-:Y:S04]  /*9290*/  STS.U16 [R29+0x17600], R28 ;  /* 0x0176001c1d007388 */ /* 0x004fe80000000400 */
[----:B------:R0:W-:Y:S04]  /*92a0*/  STS.U16 [R29+0x17e00], R0 ;  /* 0x017e00001d007388 */ /* 0x0001e80000000400 */
[----:B------:R1:W-:Y:S04]  /*92b0*/  STS.U16 [R29+0x18600], R2 ;  /* 0x018600021d007388 */ /* 0x0003e80000000400 */
[----:B------:R2:W-:Y:S01]  /*92c0*/  STS.U16 [R29+0x18e00], R3 ;  /* 0x018e00031d007388 */ /* 0x0005e20000000400 */
[----:B0-----:R-:W-:Y:S01]  /*92d0*/  IMAD.MOV.U32 R0, RZ, RZ, -0x800000 ;  /* 0xff800000ff007424 */ /* 0x001fe200078e00ff */
[----:B-1----:R-:W-:-:S02]  /*92e0*/  MOV R2, 0x3f800000 ;  /* 0x3f80000000027802 */ /* 0x002fc40000000f00 */
[----:B--2---:R-:W-:-:S03]  /*92f0*/  MOV R3, 0xff800000 ;  /* 0xff80000000037802 */ /* 0x004fc60000000f00 */
[----:B------:R0:W-:Y:S04]  /*9300*/  STL [R1+0xb7c], R2 ;  /* 0x000b7c0201007387 */ /* 0x0001e80000100800 */
[----:B------:R-:W-:Y:S01]  /*9310*/  STL [R1+0xad8], R0 ;  /* 0x000ad80001007387 */ /* 0x000fe20000100800 */
[----:B0-----:R-:W-:-:S03]  /*9320*/  IMAD.MOV.U32 R2, RZ, RZ, -0x800000 ;  /* 0xff800000ff027424 */ /* 0x001fc600078e00ff */
[----:B------:R-:W-:Y:S04]  /*9330*/  STL [R1+0xad4], R3 ;  /* 0x000ad40301007387 */ /* 0x000fe80000100800 */
        /* <DEDUP_REMOVED lines=11> */
[----:B------:R0:W-:Y:S04]  /*93f0*/  STL [R1+0xa44], R3 ;  /* 0x000a440301007387 */ /* 0x0001e80000100800 */
[----:B------:R1:W-:Y:S04]  /*9400*/  STL [R1+0xa34], R2 ;  /* 0x000a340201007387 */ /* 0x0003e80000100800 */
[----:B------:R2:W-:Y:S01]  /*9410*/  STL [R1+0xa28], R0 ;  /* 0x000a280001007387 */ /* 0x0005e20000100800 */
[----:B0-----:R-:W-:Y:S01]  /*9420*/  MOV R3, 0x3f800000 ;  /* 0x3f80000000037802 */ /* 0x001fe20000000f00 */
[----:B-1----:R-:W-:-:S04]  /*9430*/  IMAD.MOV.U32 R2, RZ, RZ, 0x3f800000 ;  /* 0x3f800000ff027424 */ /* 0x002fc800078e00ff */
[----:B------:R-:W-:Y:S01]  /*9440*/  STL [R1+0xb80], R3 ;  /* 0x000b800301007387 */ /* 0x000fe20000100800 */
[----:B--2---:R-:W-:-:S03]  /*9450*/  MOV R0, 0x3f800000 ;  /* 0x3f80000000007802 */ /* 0x004fc60000000f00 */
        /* <DEDUP_REMOVED lines=13> */
[----:B------:R-:W-:Y:S04]  /*9530*/  STL [R1+0x810], RZ ;  /* 0x000810ff01007387 */ /* 0x000fe80000100800 */
[----:B------:R-:W-:Y:S04]  /*9540*/  STL [R1+0xbb8], R0 ;  /* 0x000bb80001007387 */ /* 0x000fe80000100800 */
[----:B------:R-:W-:Y:S04]  /*9550*/  STL [R1+0x814], RZ ;  /* 0x000814ff01007387 */ /* 0x000fe80000100800 */
        /* <DEDUP_REMOVED lines=250> */
[----:B------:R-:W0:Y:S04]  /*a500*/  S2R R27, SR_TID.X ;  /* 0x00000000001b7919 */ /* 0x000e280000002100 */
[----:B------:R-:W-:Y:S04]  /*a510*/  STL [R1+0x9d0], RZ ;  /* 0x0009d0ff01007387 */ /* 0x000fe80000100800 */
[----:B------:R-:W-:Y:S04]  /*a520*/  STL [R1+0x9d4], RZ ;  /* 0x0009d4ff01007387 */ /* 0x000fe80000100800 */
[----:B------:R-:W-:Y:S04]  /*a530*/  STL [R1+0x9d8], RZ ;  /* 0x0009d8ff01007387 */ /* 0x000fe80000100800 */
[----:B------:R-:W-:Y:S04]  /*a540*/  STL [R1+0x9dc], RZ ;  /* 0x0009dcff01007387 */ /* 0x000fe80000100800 */
        /* <DEDUP_REMOVED lines=12> */
[----:B----4-:R-:W-:Y:S04]  /*a610*/  STS.U16 [R29+0x1f600], R24 ;  /* 0x01f600181d007388 */ /* 0x010fe80000000400 */
[----:B---3--:R0:W-:Y:S02]  /*a620*/  STS.U16 [R29+0x1fe00], R26 ;  /* 0x01fe001a1d007388 */ /* 0x0081e40000000400 */
[----:B0-----:R-:W-:Y:S01]  /*a630*/  IMAD.SHL.U32 R26, R27, 0x4, RZ ;  /* 0x000000041b1a7824 */ /* 0x001fe200078e00ff */
[----:B------:R-:W-:Y:S05]  /*a640*/  @!P0 BRA `(.L_x_0) ;  /* 0x0005e82000008947 */ /* 0x000fea0003800000 */
[----:B------:R-:W0:Y:S01]  /*a650*/  S2R R29, SR_TID.X ;  /* 0x00000000001d7919 */ /* 0x000e220000002100 */
[----:B------:R-:W-:-:S02]  /*a660*/  MOV R0, c[0x0][0x1b8] ;  /* 0x00006e0000007a02 */ /* 0x000fc40000000f00 */
[----:B------:R-:W-:Y:S02]  /*a670*/  LOP3.LUT R26, R26, 0x7c, RZ, 0xc0, !PT ;  /* 0x0000007c1a1a7812 */ /* 0x000fe400078ec0ff */
[----:B0-----:R-:W-:-:S04]  /*a680*/  SHF.R.U32.HI R29, RZ, 0x7, R29 ;  /* 0x00000007ff1d7819 */ /* 0x001fc8000001161d */
[----:B------:R-:W-:-:S05]  /*a690*/  SGXT.U32 R29, R29, 0x1 ;  /* 0x000000011d1d781a */ /* 0x000fca0000000000 */
[----:B------:R-:W-:-:S04]  /*a6a0*/  IMAD R2, R29, c[0x0][0x1b8], RZ ;  /* 0x00006e001d027a24 */ /* 0x000fc800078e02ff */
[----:B------:R-:W-:-:S05]  /*a6b0*/  IMAD R2, R0, 0x2, R2 ;  /* 0x0000000200027824 */ /* 0x000fca00078e0202 */
[----:B------:R-:W-:-:S05]  /*a6c0*/  LEA R2, R0, R2, 0x1 ;  /* 0x0000000200027211 */ /* 0x000fca00078e08ff */
[----:B------:R-:W-:-:S05]  /*a6d0*/  IMAD R2, R0, 0x2, R2 ;  /* 0x0000000200027824 */ /* 0x000fca00078e0202 */
[----:B------:R-:W-:-:S05]  /*a6e0*/  LEA R2, R0, R2, 0x1 ;  /* 0x0000000200027211 */ /* 0x000fca00078e08ff */
[----:B------:R0:W-:Y:S02]  /*a6f0*/  STL [R1+0x94], R2 ;  /* 0x0000940201007387 */ /* 0x0001e40000100800 */
[----:B0-----:R-:W-:-:S05]  /*a700*/  IMAD R2, R0, 0x2, R2 ;  /* 0x0000000200027824 */ /* 0x001fca00078e0202 */
[----:B------:R0:W-:Y:S02]  /*a710*/  STL [R1+0xa4], R2 ;  /* 0x0000a40201007387 */ /* 0x0001e40000100800 */
[----:B0-----:R-:W-:-:S05]  /*a720*/  LEA R2, R0, R2, 0x1 ;  /* 0x0000000200027211 */ /* 0x001fca00078e08ff */
[----:B------:R0:W-:Y:S02]  /*a730*/  STL [R1+0xc], R2 ;  /* 0x00000c0201007387 */ /* 0x0001e40000100800 */
[----:B0-----:R-:W-:-:S05]  /*a740*/  IMAD R2, R0, 0x2, R2 ;  /* 0x0000000200027824 */ /* 0x001fca00078e0202 */
[----:B------:R0:W-:Y:S02]  /*a750*/  STL [R1+0x8], R2 ;  /* 0x0000080201007387 */ /* 0x0001e40000100800 */
[----:B0-----:R-:W-:-:S05]  /*a760*/  LEA R2, R0, R2, 0x1 ;  /* 0x0000000200027211 */ /* 0x001fca00078e08ff */
[----:B------:R0:W-:Y:S02]  /*a770*/  STL [R1+0x4], R2 ;  /* 0x0000040201007387 */ /* 0x0001e40000100800 */
[----:B0-----:R-:W-:-:S05]  /*a780*/  IMAD R2, R0, 0x2, R2 ;  /* 0x0000000200027824 */ /* 0x001fca00078e0202 */
[C---:B------:R-:W-:Y:S01]  /*a790*/  LEA R29, R0.reuse, R2, 0x1 ;  /* 0x00000002001d7211 */ /* 0x040fe200078e08ff */
[----:B------:R0:W-:Y:S04]  /*a7a0*/  STL [R1], R2 ;  /* 0x0000000201007387 */ /* 0x0001e80000100800 */
[C---:B------:R-:W-:Y:S01]  /*a7b0*/  IMAD R28, R0.reuse, 0x2, R29 ;  /* 0x00000002001c7824 */ /* 0x040fe200078e021d */
[----:B------:R-:W-:Y:S04]  /*a7c0*/  STL [R1+0x1e00], R29 ;  /* 0x001e001d01007387 */ /* 0x000fe80000100800 */
[----:B------:R1:W-:Y:S01]  /*a7d0*/  STL [R1+0x1e40], R28 ;  /* 0x001e401c01007387 */ /* 0x0003e20000100800 */
[----:B0-----:R-:W-:-:S05]  /*a7e0*/  LEA R2, R0, R28, 0x1 ;  /* 0x0000001c00027211 */ /* 0x001fca00078e08ff */
[C---:B------:R-:W-:Y:S01]  /*a7f0*/  IMAD R3, R0.reuse, 0x2, R2 ;  /* 0x0000000200037824 */ /* 0x040fe200078e0202 */
[----:B-1----:R-:W0:Y:S04]  /*a800*/  S2R R28, SR_TID.X ;  /* 0x00000000001c7919 */ /* 0x002e280000002100 */
[C---:B------:R-:W-:Y:S01]  /*a810*/  LEA R4, R0.reuse, R3, 0x1 ;  /* 0x0000000300047211 */ /* 0x040fe200078e08ff */
[----:B------:R-:W-:Y:S04]  /*a820*/  STL.64 [R1+0x1e30], R2 ;  /* 0x001e300201007387 */ /* 0x000fe80000100a00 */
[----:B------:R-:W-:-:S05]  /*a830*/  IMAD R5, R0, 0x2, R4 ;  /* 0x0000000200057824 */ /* 0x000fca00078e0204 */
[C---:B------:R-:W-:Y:S01]  /*a840*/  LEA R6, R0.reuse, R5, 0x1 ;  /* 0x0000000500067211 */ /* 0x040fe200078e08ff */
[----:B------:R1:W-:Y:S04]  /*a850*/  STL.64 [R1+0x1e38], R4 ;  /* 0x001e380401007387 */ /* 0x0003e80000100a00 */
[----:B------:R-:W-:-:S05]  /*a860*/  IMAD R7, R0, 0x2, R6 ;  /* 0x0000000200077824 */ /* 0x000fca00078e0206 */
[----:B------:R-:W-:Y:S02]  /*a870*/  LEA R8, R0, R7, 0x1 ;  /* 0x0000000700087211 */ /* 0x000fe400078e08ff */
[----:B0-----:R-:W-:Y:S01]  /*a880*/  LOP3.LUT R28, R28, 0x7f, RZ, 0xc0, !PT ;  /* 0x0000007f1c1c7812 */ /* 0x001fe200078ec0ff */
[----:B-1----:R-:W0:Y:S02]  /*a890*/  S2R R5, SR_CTAID.Y ;  /* 0x0000000000057919 */ /* 0x002e240000002600 */
        /* <DEDUP_REMOVED lines=17> */
[C---:B------:R-:W-:Y:S01]  /*a9b0*/  LEA R29, R0.reuse, R25, 0x1 ;  /* 0x00000019001d7211 */ /* 0x040fe200078e08ff */
[----:B------:R-:W-:Y:S04]  /*a9c0*/  STL.64 [R1+0x1d98], R24 ;  /* 0x001d981801007387 */ /* 0x000fe80000100a00 */
[----:B------:R-:W-:-:S05]  /*a9d0*/  IMAD R2, R0, 0x2, R29 ;  /* 0x0000000200027824 */ /* 0x000fca00078e021d */
[----:B------:R1:W-:Y:S02]  /*a9e0*/  STL [R1+0x18], R2 ;  /* 0x0000180201007387 */ /* 0x0003e40000100800 */
[----:B-1----:R-:W-:-:S05]  /*a9f0*/  LEA R2, R0, R2, 0x1 ;  /* 0x0000000200027211 */ /* 0x002fca00078e08ff */
[----:B------:R1:W-:Y:S02]  /*aa00*/  STL [R1+0x14], R2 ;  /* 0x0000140201007387 */ /* 0x0003e40000100800 */
[----:B-1----:R-:W-:-:S05]  /*aa10*/  IMAD R2, R0, 0x2, R2 ;  /* 0x0000000200027824 */ /* 0x002fca00078e0202 */
[----:B------:R-:W-:-:S05]  /*aa20*/  LEA R2, R0, R2, 0x1 ;  /* 0x0000000200027211 */ /* 0x000fca00078e08ff */
[----:B------:R1:W-:Y:S02]  /*aa30*/  STL [R1+0x24], R2 ;  /* 0x0000240201007387 */ /* 0x0003e40000100800 */
[----:B-1----:R-:W-:-:S05]  /*aa40*/  IMAD R2, R0, 0x2, R2 ;  /* 0x0000000200027824 */ /* 0x002fca00078e0202 */
[C---:B------:R-:W-:Y:S01]  /*aa50*/  LEA R29, R0.reuse, R2, 0x1 ;  /* 0x00000002001d7211 */ /* 0x040fe200078e08ff */
[----:B------:R1:W-:Y:S04]  /*aa60*/  STL [R1+0x20], R2 ;  /* 0x0000200201007387 */ /* 0x0003e80000100800 */
[----:B-1----:R-:W-:-:S05]  /*aa70*/  IMAD R2, R0, 0x2, R29 ;  /* 0x0000000200027824 */ /* 0x002fca00078e021d */
[----:B------:R1:W-:Y:S02]  /*aa80*/  STL [R1+0x30], R2 ;  /* 0x0000300201007387 */ /* 0x0003e40000100800 */
[----:B-1----:R-:W-:-:S05]  /*aa90*/  LEA R2, R0, R2, 0x1 ;  /* 0x0000000200027211 */ /* 0x002fca00078e08ff */
[----:B------:R1:W-:Y:S02]  /*aaa0*/  STL [R1+0x2c], R2 ;  /* 0x00002c0201007387 */ /* 0x0003e40000100800 */
[----:B-1----:R-:W-:-:S05]  /*aab0*/  IMAD R2, R0, 0x2, R2 ;  /* 0x0000000200027824 */ /* 0x002fca00078e0202 */
[----:B------:R1:W-:Y:S02]  /*aac0*/  STL [R1+0x40], R2 ;  /* 0x0000400201007387 */ /* 0x0003e40000100800 */
[----:B-1----:R-:W-:-:S05]  /*aad0*/  LEA R2, R0, R2, 0x1 ;  /* 0x0000000200027211 */ /* 0x002fca00078e08ff */
        /* <DEDUP_REMOVED lines=11> */
[C---:B------:R-:W-:Y:S01]  /*ab90*/  IMAD R24, R0.reuse, 0x2, R2 ;  /* 0x0000000200187824 */ /* 0x040fe200078e0202 */
[----:B------:R1:W-:Y:S04]  /*aba0*/  STL [R1+0x54], R2 ;  /* 0x0000540201007387 */ /* 0x0003e80000100800 */
[----:B------:R-:W-:-:S05]  /*abb0*/  LEA R25, R0, R24, 0x1 ;  /* 0x0000001800197211 */ /* 0x000fca00078e08ff */
        /* <DEDUP_REMOVED lines=13> */
[----:B------:R1:W-:Y:S04]  /*ac90*/  STL [R1+0x80], R2 ;  /* 0x0000800201007387 */ /* 0x0003e80000100800 */
[----:B------:R2:W-:Y:S04]  /*aca0*/  STL.64 [R1+0x1dc0], R24 ;  /* 0x001dc01801007387 */ /* 0x0005e80000100a00 */
[----:B------:R-:W-:Y:S01]  /*acb0*/  STL.64 [R1+0x1db8], R20 ;  /* 0x001db81401007387 */ /* 0x000fe20000100a00 */
[----:B-1----:R-:W-:-:S05]  /*acc0*/  LEA R2, R0, R2, 0x1 ;  /* 0x0000000200027211 */ /* 0x002fca00078e08ff */
[----:B------:R1:W-:Y:S01]  /*acd0*/  STL [R1+0x7c], R2 ;  /* 0x00007c0201007387 */ /* 0x0003e20000100800 */
[C---:B--2---:R-:W-:Y:S01]  /*ace0*/  LEA R25, R0.reuse, R2, 0x1 ;  /* 0x0000000200197211 */ /* 0x044fe200078e08ff */
[----:B------:R-:W-:Y:S02]  /*acf0*/  IMAD.MOV.U32 R24, RZ, RZ, R3 ;  /* 0x000000ffff187224 */ /* 0x000fe400078e0003 */
[----:B------:R2:W-:Y:S01]  /*ad00*/  STL.64 [R1+0x1db0], R22 ;  /* 0x001db01601007387 */ /* 0x0005e20000100a00 */
[----:B0-----:R-:W-:Y:S02]  /*ad10*/  IMAD R3, R5, c[0x0][0x1b0], RZ ;  /* 0x00006c0005037a24 */ /* 0x001fe400078e02ff */
[----:B-1----:R-:W-:-:S05]  /*ad20*/  IMAD R2, R0, 0x2, R25 ;  /* 0x0000000200027824 */ /* 0x002fca00078e0219 */
[----:B------:R0:W-:Y:S01]  /*ad30*/  STL [R1+0x8c], R2 ;  /* 0x00008c0201007387 */ /* 0x0001e20000100800 */
[----:B--2---:R-:W-:-:S03]  /*ad40*/  IMAD R22, R28, c[0x0][0x1b4], RZ ;  /* 0x00006d001c167a24 */ /* 0x004fc600078e02ff */
[----:B------:R-:W1:Y:S01]  /*ad50*/  S2R R23, SR_TID.X ;  /* 0x0000000000177919 */ /* 0x000e620000002100 */
[----:B0-----:R-:W-:-:S05]  /*ad60*/  LEA R2, R0, R2, 0x1 ;  /* 0x0000000200027211 */ /* 0x001fca00078e08ff */
[----:B------:R0:W-:Y:S02]  /*ad70*/  STL [R1+0x88], R2 ;  /* 0x0000880201007387 */ /* 0x0001e40000100800 */
[----:B0-----:R-:W-:Y:S01]  /*ad80*/  IMAD R2, R0, 0x2, R2 ;  /* 0x0000000200027824 */ /* 0x001fe200078e0202 */
[----:B-1----:R-:W-:-:S04]  /*ad90*/  LOP3.LUT R28, R23, 0x1c, RZ, 0xc0, !PT ;  /* 0x0000001c171c7812 */ /* 0x002fc800078ec0ff */
[----:B------:R0:W-:Y:S01]  /*ada0*/  STL [R1+0xb0], R2 ;  /* 0x0000b00201007387 */ /* 0x0001e20000100800 */
[C---:B------:R-:W-:Y:S01]  /*adb0*/  IMAD R26, R28.reuse, 0x40, R26 ;  /* 0x000000401c1a7824 */ /* 0x040fe200078e021a */
[----:B------:R-:W-:Y:S01]  /*adc0*/  SHF.L.U32 R28, R28, 0x3, RZ ;  /* 0x000000031c1c7819 */ /* 0x000fe200000006ff */
[----:B------:R-:W-:Y:S01]  /*add0*/  IMAD.SHL.U32 R26, R22, 0x2, RZ ;  /* 0x00000002161a7824 */ /* 0x000fe200078e00ff */
[----:B0-----:R-:W-:-:S05]  /*ade0*/  LEA R2, R0, R2, 0x1 ;  /* 0x0000000200027211 */ /* 0x001fca00078e08ff */
[C---:B------:R-:W-:Y:S01]  /*adf0*/  IMAD R21, R0.reuse, 0x2, R2 ;  /* 0x0000000200157824 */ /* 0x040fe200078e0202 */
[----:B------:R0:W-:Y:S04]  /*ae00*/  STL [R1+0xac], R2 ;  /* 0x0000ac0201007387 */ /* 0x0001e80000100800 */
[----:B0-----:R-:W-:-:S05]  /*ae10*/  LEA R2, R0, R21, 0x1 ;  /* 0x0000001500027211 */ /* 0x001fca00078e08ff */
[----:B------:R0:W-:Y:S02]  /*ae20*/  STL [R1+0xc0], R2 ;  /* 0x0000c00201007387 */ /* 0x0001e40000100800 */
[----:B0-----:R-:W-:-:S05]  /*ae30*/  IMAD R2, R0, 0x2, R2 ;  /* 0x0000000200027824 */ /* 0x001fca00078e0202 */
[----:B------:R0:W-:Y:S02]  /*ae40*/  STL [R1+0xbc], R2 ;  /* 0x0000bc0201007387 */ /* 0x0001e40000100800 */
[----:B0-----:R-:W-:-:S05]  /*ae50*/  LEA R2, R0, R2, 0x1 ;  /* 0x0000000200027211 */ /* 0x001fca00078e08ff */
[----:B------:R-:W-:-:S05]  /*ae60*/  IMAD R2, R0, 0x2, R2 ;  /* 0x0000000200027824 */ /* 0x000fca00078e0202 */
[----:B------:R0:W-:Y:S01]  /*ae70*/  STL [R1+0xd8], R2 ;  /* 0x0000d80201007387 */ /* 0x0001e20000100800 */
[----:B------:R-:W-:-:S05]  /*ae80*/  LEA R4, R0, R2, 0x1 ;  /* 0x0000000200047211 */ /* 0x000fca00078e08ff */
[----:B------:R1:W-:Y:S01]  /*ae90*/  STL [R1+0xd4], R4 ;  /* 0x0000d40401007387 */ /* 0x0003e20000100800 */
[----:B0-----:R-:W-:-:S04]  /*aea0*/  LOP3.LUT R2, R27, 0xff, RZ, 0xc0, !PT ;  /* 0x000000ff1b027812 */ /* 0x001fc800078ec0ff */
[----:B------:R-:W-:Y:S01]  /*aeb0*/  SHF.R.U32.HI R27, RZ, 0x3, R2 ;  /* 0x00000003ff1b7819 */ /* 0x000fe20000011602 */
[----:B-1----:R-:W-:-:S03]  /*aec0*/  IMAD R4, R0, 0x2, R4 ;  /* 0x0000000200047824 */ /* 0x002fc600078e0204 */
[----:B------:R-:W-:Y:S02]  /*aed0*/  LOP3.LUT R27, R27, 0x1c, RZ, 0xc0, !PT ;  /* 0x0000001c1b1b7812 */ /* 0x000fe400078ec0ff */
[----:B------:R-:W-:Y:S01]  /*aee0*/  LEA R20, R0, R4, 0x1 ;  /* 0x0000000400147211 */ /* 0x000fe200078e08ff */
[----:B------:R0:W-:Y:S02]  /*aef0*/  STL [R1+0xd0], R4 ;  /* 0x0000d00401007387 */ /* 0x0001e40000100800 */
[----:B------:R-:W-:-:S06]  /*af00*/  IMAD.IADD R27, R28, 0x1, R27 ;  /* 0x000000011c1b7824 */ /* 0x000fcc00078e021b */
[----:B------:R-:W1:Y:S01]  /*af10*/  S2R R27, SR_TID.X ;  /* 0x00000000001b7919 */ /* 0x000e620000002100 */
[----:B0-----:R-:W-:-:S05]  /*af20*/  LEA R4, R0, R20, 0x1 ;  /* 0x0000001400047211 */ /* 0x001fca00078e08ff */
[----:B------:R0:W-:Y:S04]  /*af30*/  STL [R1+0xec], R4 ;  /* 0x0000ec0401007387 */ /* 0x0001e80000100800 */
[----:B------:R-:W2:Y:S01]  /*af40*/  LDL.LU R28, [R1+0x1e40] ;  /* 0x001e4000011c7983 */ /* 0x000ea20000300800 */
[----:B0-----:R-:W-:Y:S01]  /*af50*/  IMAD R4, R0, 0x2, R4 ;  /* 0x0000000200047824 */ /* 0x001fe200078e0204 */
[----:B------:R-:W-:-:S04]  /*af60*/  SHF.L.U32 R0, R3, 0x1, RZ ;  /* 0x0000000103007819 */ /* 0x000fc800000006ff */
[----:B------:R-:W-:Y:S02]  /*af70*/  IADD3 R26, P1, P2, R26, c[0x0][0x170], R0 ;  /* 0x00005c001a1a7a10 */ /* 0x000fe40007a3e000 */
[----:B-1----:R-:W-:Y:S02]  /*af80*/  SHF.L.U32 R27, R27, 0x2, RZ ;  /* 0x000000021b1b7819 */ /* 0x002fe400000006ff */
[----:B------:R-:W-:Y:S02]  /*af90*/  LOP3.LUT R0, R23, 0x1c, RZ, 0xc0, !PT ;  /* 0x0000001c17007812 */ /* 0x000fe400078ec0ff */
[----:B------:R-:W-:-:S05]  /*afa0*/  LOP3.LUT R27, R27, 0x7c, RZ, 0xc0, !PT ;  /* 0x0000007c1b1b7812 */ /* 0x000fca00078ec0ff */
[----:B------:R-:W-:Y:S01]  /*afb0*/  IMAD R27, R0, 0x40, R27 ;  /* 0x00000040001b7824 */ /* 0x000fe200078e021b */
[----:B------:R-:W-:Y:S01]  /*afc0*/  MOV R0, c[0x0][0x1b8] ;  /* 0x00006e0000007a02 */ /* 0x000fe20000000f00 */
[----:B------:R0:W-:Y:S04]  /*afd0*/  STL [R1+0xe8], R4 ;  /* 0x0000e80401007387 */ /* 0x0001e80000100800 */
[----:B0-----:R-:W-:Y:S01]  /*afe0*/  IMAD R4, R0, 0x2, R4 ;  /* 0x0000000200047824 */ /* 0x001fe200078e0204 */
[----:B------:R-:W-:-:S04]  /*aff0*/  LOP3.LUT R0, R23, 0xe0, RZ, 0xc0, !PT ;  /* 0x000000e017007812 */ /* 0x000fc800078ec0ff */
[----:B------:R-:W-:-:S04]  /*b000*/  SHF.R.U32.HI R0, RZ, 0x1, R0 ;  /* 0x00000001ff007819 */ /* 0x000fc80000011600 */
[----:B------:R-:W-:Y:S02]  /*b010*/  LOP3.LUT R27, R27, R0, RZ, 0x3c, !PT ;  /* 0x000000001b1b7212 */ /* 0x000fe400078e3cff */
[----:B------:R-:W-:Y:S01]  /*b020*/  MOV R0, c[0x0][0x1b8] ;  /* 0x00006e0000007a02 */ /* 0x000fe20000000f00 */
[----:B------:R-:W-:-:S04]  /*b030*/  IMAD.HI R27, R22, 0x2, RZ ;  /* 0x00000002161b7827 */ /* 0x000fc800078e02ff */
[----:B------:R-:W-:Y:S01]  /*b040*/  IMAD R22, R0, 0x2, R4 ;  /* 0x0000000200167824 */ /* 0x000fe200078e0204 */
[----:B------:R-:W-:Y:S01]  /*b050*/  STL [R1+0x104], R4 ;  /* 0x0001040401007387 */ /* 0x000fe20000100800 */
[----:B------:R-:W-:-:S03]  /*b060*/  IMAD R5, R5, c[0x0][0x1a0], RZ ;  /* 0x0000680005057a24 */ /* 0x000fc600078e02ff */
[----:B------:R0:W-:Y:S02]  /*b070*/  STL [R1+0x100], R22 ;  /* 0x0001001601007387 */ /* 0x0001e40000100800 */
[----:B0-----:R-:W-:Y:S02]  /*b080*/  IMAD R22, R0, 0x2, R22 ;  /* 0x0000000200167824 */ /* 0x001fe400078e0216 */
[----:B------:R-:W-:Y:S01]  /*b090*/  IMAD.HI R0, R3, 0x2, RZ ;  /* 0x0000000203007827 */ /* 0x000fe200078e02ff */
[----:B------:R-:W-:-:S04]  /*b0a0*/  LEA R3, P0, R5, c[0x0][0x168], 0x1 ;  /* 0x00005a0005037a11 */ /* 0x000fc800078008ff */
[----:B------:R-:W-:Y:S02]  /*b0b0*/  IADD3.X R27, R27, c[0x0][0x174], R0, P1, P2 ;  /* 0x00005d001b1b7a10 */ /* 0x000fe40000fe4400 */
[----:B------:R-:W-:Y:S01]  /*b0c0*/  MOV R0, c[0x0][0x1b8] ;  /* 0x00006e0000007a02 */ /* 0x000fe20000000f00 */
[----:B------:R0:W-:Y:S01]  /*b0d0*/  STL [R1+0xfc], R22 ;  /* 0x0000fc1601007387 */ /* 0x0001e20000100800 */
[----:B------:R-:W-:-:S05]  /*b0e0*/  LEA.HI.X.SX32 R5, R5, c[0x0][0x16c], 0x1, P0 ;  /* 0x00005b0005057a11 */ /* 0x000fca00000f0eff */
[----:B------:R-:W-:Y:S01]  /*b0f0*/  STL [R1+0x78], R5 ;  /* 0x0000780501007387 */ /* 0x000fe20000100800 */
[----:B0-----:R-:W-:-:S05]  /*b100*/  LEA R22, R0, R22, 0x1 ;  /* 0x0000001600167211 */ /* 0x001fca00078e08ff */
[----:B------:R0:W-:Y:S02]  /*b110*/  STL [R1+0x134], R22 ;  /* 0x0001341601007387 */ /* 0x0001e40000100800 */
[----:B0-----:R-:W-:Y:S02]  /*b120*/  IMAD R22, R0, 0x2, R22 ;  /* 0x0000000200167824 */ /* 0x001fe400078e0216 */
[----:B------:R-:W3:Y:S04]  /*b130*/  LDL.LU R0, [R1+0x78] ;  /* 0x0000780001007983 */ /* 0x000ee80000300800 */
[----:B------:R-:W0:Y:S01]  /*b140*/  S2R R5, SR_TID.X ;  /* 0x0000000000057919 */ /* 0x000e220000002100 */
[----:B------:R-:W-:Y:S01]  /*b150*/  IMAD R4, R2, c[0x0][0x1a8], RZ ;  /* 0x00006a0002047a24 */ /* 0x000fe200078e02ff */
[----:B------:R-:W-:-:S05]  /*b160*/  MOV R2, c[0x0][0x1a8] ;  /* 0x00006a0000027a02 */ /* 0x000fca0000000f00 */
[----:B------:R-:W-:Y:S01]  /*b170*/  IMAD R2, R2, 0x100, R4 ;  /* 0x0000010002027824 */ /* 0x000fe200078e0204 */
[----:B------:R-:W-:-:S04]  /*b180*/  LEA R4, P0, R4, R3, 0x1 ;  /* 0x0000000304047211 */ /* 0x000fc800078008ff */
[----:B------:R-:W-:Y:S01]  /*b190*/  LEA R2, P1, R2, R3, 0x1 ;  /* 0x0000000302027211 */ /* 0x000fe200078208ff */
[----:B------:R-:W-:Y:S01]  /*b1a0*/  IMAD.MOV.U32 R3, RZ, RZ, c[0x0][0x1a8] ;  /* 0x00006a00ff037624 */ /* 0x000fe200078e00ff */
[----:B0-----:R-:W-:-:S05]  /*b1b0*/  LOP3.LUT R5, R5, 0xff, RZ, 0xc0, !PT ;  /* 0x000000ff05057812 */ /* 0x001fca00078ec0ff */
[----:B------:R-:W-:-:S05]  /*b1c0*/  IMAD R5, R5, c[0x0][0x1a8], RZ ;  /* 0x00006a0005057a24 */ /* 0x000fca00078e02ff */
[----:B------:R-:W-:Y:S02]  /*b1d0*/  LEA R3, R3, R5, 0x8 ;  /* 0x0000000503037211 */ /* 0x000fe400078e40ff */
[-C--:B---3--:R-:W-:Y:S02]  /*b1e0*/  LEA.HI.X.SX32 R5, R5, R0.reuse, 0x1, P0 ;  /* 0x0000000005057211 */ /* 0x088fe400000f0eff */
[----:B------:R-:W-:-:S03]  /*b1f0*/  LEA.HI.X.SX32 R3, R3, R0, 0x1, P1 ;  /* 0x0000000003037211 */ /* 0x000fc600008f0eff */
[----:B------:R0:W-:Y:S04]  /*b200*/  STL.64 [R1+0x748], R4 ;  /* 0x0007480401007387 */ /* 0x0001e80000100a00 */
[----:B0-----:R-:W3:Y:S04]  /*b210*/  LDL.LU.64 R4, [R1+0x1e38] ;  /* 0x001e380001047983 */ /* 0x001ee80000300a00 */
[----:B------:R0:W-:Y:S04]  /*b220*/  STL.64 [R1+0x740], R2 ;  /* 0x0007400201007387 */ /* 0x0001e80000100a00 */
[----:B0-----:R-:W4:Y:S04]  /*b230*/  LDL.LU.64 R2, [R1+0x1e30] ;  /* 0x001e300001027983 */ /* 0x001f280000300a00 */
[----:B------:R-:W-:Y:S04]  /*b240*/  STL [R1+0x110], R22 ;  /* 0x0001101601007387 */ /* 0x000fe80000100800 */
[----:B------:R0:W-:Y:S02]  /*b250*/  STL.64 [R1+0x1e28], R16 ;  /* 0x001e281001007387 */ /* 0x0001e40000100a00 */
[----:B0-----:R-:W-:-:S02]  /*b260*/  MOV R16, R29 ;  /* 0x0000001d00107202 */ /* 0x001fc40000000f00 */
[----:B------:R-:W0:Y:S01]  /*b270*/  S2R R17, SR_TID.X ;  /* 0x0000000000117919 */ /* 0x000e220000002100 */
[----:B------:R-:W-:Y:S02]  /*b280*/  LOP3.LUT R23, R23, 0x7, RZ, 0xc0, !PT ;  /* 0x0000000717177812 */ /* 0x000fe400078ec0ff */
[----:B------:R-:W-:-:S05]  /*b290*/  MOV R0, c[0x0][0x1b8] ;  /* 0x00006e0000007a02 */ /* 0x000fca0000000f00 */
[----:B------:R-:W-:Y:S01]  /*b2a0*/  IMAD R22, R0, 0x2, R22 ;  /* 0x0000000200167824 */ /* 0x000fe200078e0216 */
[----:B----4-:R-:W-:Y:S04]  /*b2b0*/  STL.64 [R1+0x1e20], R2 ;  /* 0x001e200201007387 */ /* 0x010fe80000100a00 */
[----:B---3--:R-:W-:Y:S04]  /*b2c0*/  STL.64 [R1+0x1e18], R4 ;  /* 0x001e180401007387 */ /* 0x008fe80000100a00 */
[----:B------:R1:W-:Y:S04]  /*b2d0*/  STL [R1+0x1e10], R7 ;  /* 0x001e100701007387 */ /* 0x0003e80000100800 */
[----:B------:R3:W-:Y:S04]  /*b2e0*/  STL.64 [R1+0x1e08], R8 ;  /* 0x001e080801007387 */ /* 0x0007e80000100a00 */
[----:B-1----:R-:W4:Y:S04]  /*b2f0*/  LDL.LU R7, [R1+0x94] ;  /* 0x0000940001077983 */ /* 0x002f280000300800 */
[----:B------:R-:W5:Y:S04]  /*b300*/  LDL.LU R29, [R1+0xa4] ;  /* 0x0000a400011d7983 */ /* 0x000f680000300800 */
[----:B---3--:R-:W1:Y:S01]  /*b310*/  S2R R9, SR_TID.X ;  /* 0x0000000000097919 */ /* 0x008e620000002100 */
[----:B0-----:R-:W-:-:S02]  /*b320*/  LOP3.LUT R3, R17, 0xe0, RZ, 0xc0, !PT ;  /* 0x000000e011037812 */ /* 0x001fc400078ec0ff */
[C---:B------:R-:W-:Y:S01]  /*b330*/  SHF.L.U32 R8, R23.reuse, 0x4, RZ ;  /* 0x0000000417087819 */ /* 0x040fe200000006ff */
[----:B------:R0:W-:Y:S02]  /*b340*/  STL.64 [R1+0x1df8], R10 ;  /* 0x001df80a01007387 */ /* 0x0001e40000100a00 */
[----:B------:R-:W-:Y:S02]  /*b350*/  IMAD R5, R23, 0x4, R3 ;  /* 0x0000000417057824 */ /* 0x000fe400078e0203 */
[----:B-1----:R-:W-:-:S05]  /*b360*/  IMAD.SHL.U32 R17, R9, 0x100, RZ ;  /* 0x0000010009117824 */ /* 0x002fca00078e00ff */
[----:B0-----:R-:W-:Y:S02]  /*b370*/  LOP3.LUT R10, R8, 0xf00, R17, 0xf8, !PT ;  /* 0x00000f00080a7812 */ /* 0x001fe400078ef811 */
[----:B------:R-:W0:Y:S01]  /*b380*/  S2R R17, SR_TID.X ;  /* 0x0000000000117919 */ /* 0x000e220000002100 */
[----:B------:R-:W-:Y:S01]  /*b390*/  IMAD.SHL.U32 R4, R9, 0x2, RZ ;  /* 0x0000000209047824 */ /* 0x000fe200078e00ff */
[----:B------:R-:W-:-:S04]  /*b3a0*/  LEA R3, R23, R8, 0x8 ;  /* 0x0000000817037211 */ /* 0x000fc800078e40ff */
[--C-:B------:R-:W-:Y:S02]  /*b3b0*/  LOP3.LUT R8, R8, 0x30, R4.reuse, 0x78, !PT ;  /* 0x0000003008087812 */ /* 0x100fe400078e7804 */
[----:B------:R-:W-:Y:S02]  /*b3c0*/  LOP3.LUT R4, R3, 0x10, R4, 0x78, !PT ;  /* 0x0000001003047812 */ /* 0x000fe400078e7804 */
[----:B------:R-:W-:Y:S02]  /*b3d0*/  LOP3.LUT R3, R9, 0x10, RZ, 0xc0, !PT ;  /* 0x0000001009037812 */ /* 0x000fe400078ec0ff */
[----:B------:R-:W-:Y:S01]  /*b3e0*/  LEA R2, R0, R22, 0x1 ;  /* 0x0000001600027211 */ /* 0x000fe200078e08ff */
[----:B------:R-:W-:Y:S01]  /*b3f0*/  STL [R1+0x1dd0], R25 ;  /* 0x001dd01901007387 */ /* 0x000fe20000100800 */
[----:B------:R-:W-:Y:S02]  /*b400*/  IMAD.U32 R10, R5, 0x100, R8 ;  /* 0x00000100050a7824 */ /* 0x000fe400078e0008 */
[----:B------:R-:W-:Y:S01]  /*b410*/  IMAD R4, R3, 0x80, R4 ;  /* 0x0000008003047824 */ /* 0x000fe200078e0204 */
[----:B------:R-:W-:Y:S01]  /*b420*/  STL.64 [R1+0x1dc8], R18 ;  /* 0x001dc81201007387 */ /* 0x000fe20000100a00 */
[----:B------:R-:W-:-:S02]  /*b430*/  LEA R8, R5, R8, 0x6 ;  /* 0x0000000805087211 */ /* 0x000fc400078e30ff */
[----:B------:R-:W-:Y:S01]  /*b440*/  SHF.R.U32.HI R5, RZ, 0x7, R9 ;  /* 0x00000007ff057819 */ /* 0x000fe20000011609 */
[----:B------:R1:W-:Y:S01]  /*b450*/  STL [R1+0x130], R2 ;  /* 0x0001300201007387 */ /* 0x0003e20000100800 */
[--C-:B0-----:R-:W-:Y:S02]  /*b460*/  SHF.R.U32.HI R3, RZ, 0x7, R17.reuse ;  /* 0x00000007ff037819 */ /* 0x101fe40000011611 */
[----:B------:R-:W-:Y:S02]  /*b470*/  SHF.R.U32.HI R17, RZ, 0x7, R17 ;  /* 0x00000007ff117819 */ /* 0x000fe40000011611 */
[----:B------:R-:W-:Y:S01]  /*b480*/  SGXT.U32 R3, R3, 0x1 ;  /* 0x000000010303781a */ /* 0x000fe20000000000 */
[----:B-1----:R-:W-:Y:S01]  /*b490*/  IMAD R2, R0, 0x2, R2 ;  /* 0x0000000200027824 */ /* 0x002fe200078e0202 */
[----:B------:R-:W-:Y:S02]  /*b4a0*/  SGXT.U32 R17, R17, 0x1 ;  /* 0x000000011111781a */ /* 0x000fe40000000000 */
[----:B------:R-:W-:-:S02]  /*b4b0*/  SGXT.U32 R5, R5, 0x1 ;  /* 0x000000010505781a */ /* 0x000fc40000000000 */
[----:B------:R0:W-:Y:S01]  /*b4c0*/  STL [R1+0x12c], R2 ;  /* 0x00012c0201007387 */ /* 0x0001e20000100800 */
[----:B------:R-:W-:Y:S02]  /*b4d0*/  IMAD R18, R3, c[0x0][0x1b8], RZ ;  /* 0x00006e0003127a24 */ /* 0x000fe400078e02ff */
[----:B------:R-:W-:Y:S01]  /*b4e0*/  IMAD R17, R17, c[0x0][0x1b8], RZ ;  /* 0x00006e0011117a24 */ /* 0x000fe200078e02ff */
[----:B------:R-:W-:Y:S04]  /*b4f0*/  STL [R1+0x764], R10 ;  /* 0x0007640a01007387 */ /* 0x000fe80000100800 */
[----:B------:R1:W-:Y:S01]  /*b500*/  STL [R1+0x760], R8 ;  /* 0x0007600801007387 */ /* 0x0003e20000100800 */
[----:B------:R-:W-:Y:S02]  /*b510*/  MOV R25, R16 ;  /* 0x0000001000197202 */ /* 0x000fe40000000f00 */
[C---:B0-----:R-:W-:Y:S01]  /*b520*/  LEA R2, R0.reuse, R2, 0x1 ;  /* 0x0000000200027211 */ /* 0x041fe200078e08ff */
[----:B------:R-:W3:Y:S01]  /*b530*/  LDL.LU R23, [R1] ;  /* 0x0000000001177983 */ /* 0x000ee20000300800 */
[----:B------:R-:W-:Y:S01]  /*b540*/  LEA R18, R0, R18, 0x1 ;  /* 0x0000001200127211 */ /* 0x000fe200078e08ff */
[----:B-1----:R-:W-:-:S02]  /*b550*/  IMAD R8, R5, c[0x0][0x1b8], RZ ;  /* 0x00006e0005087a24 */ /* 0x002fc400078e02ff */
[----:B------:R-:W-:Y:S01]  /*b560*/  IMAD R5, R5, c[0x0][0x1b8], RZ ;  /* 0x00006e0005057a24 */ /* 0x000fe200078e02ff */
[----:B------:R-:W-:Y:S01]  /*b570*/  LEA R16, P0, R17, R26, 0x1 ;  /* 0x0000001a11107211 */ /* 0x000fe200078008ff */
[----:B------:R-:W-:Y:S01]  /*b580*/  IMAD R17, R3, c[0x0][0x1b8], RZ ;  /* 0x00006e0003117a24 */ /* 0x000fe200078e02ff */
[C---:B------:R-:W-:Y:S02]  /*b590*/  LEA R4, R0.reuse, R2, 0x1 ;  /* 0x0000000200047211 */ /* 0x040fe400078e08ff */
[----:B------:R-:W-:Y:S02]  /*b5a0*/  LEA R5, R0, R5, 0x1 ;  /* 0x0000000500057211 */ /* 0x000fe400078e08ff */
[----:B------:R-:W-:Y:S02]  /*b5b0*/  LEA R2, P1, R18, R26, 0x1 ;  /* 0x0000001a12027211 */ /* 0x000fe400078208ff */
[-C--:B------:R-:W-:Y:S01]  /*b5c0*/  LEA.HI.X.SX32 R17, R17, R27.reuse, 0x1, P0 ;  /* 0x0000001b11117211 */ /* 0x080fe200000f0eff */
[----:B------:R-:W-:Y:S01]  /*b5d0*/  IMAD R5, R0, 0x2, R5 ;  /* 0x0000000200057824 */ /* 0x000fe200078e0205 */
[----:B------:R-:W-:Y:S01]  /*b5e0*/  LEA.HI.X.SX32 R3, R18, R27, 0x1, P1 ;  /* 0x0000001b12037211 */ /* 0x000fe200008f0eff */
[----:B------:R0:W-:Y:S01]  /*b5f0*/  STL [R1+0x124], R4 ;  /* 0x0001240401007387 */ /* 0x0001e20000100800 */
[----:B------:R-:W-:-:S02]  /*b600*/  SHF.R.U32.HI R9, RZ, 0x7, R9 ;  /* 0x00000007ff097819 */ /* 0x000fc40000011609 */
[C---:B------:R-:W-:Y:S01]  /*b610*/  LEA R5, R0.reuse, R5, 0x1 ;  /* 0x0000000500057211 */ /* 0x040fe200078e08ff */
[----:B------:R1:W-:Y:S01]  /*b620*/  STL.64 [R1+0x13b8], R16 ;  /* 0x0013b81001007387 */ /* 0x0003e20000100a00 */
[----:B------:R-:W-:Y:S01]  /*b630*/  SGXT.U32 R9, R9, 0x1 ;  /* 0x000000010909781a */ /* 0x000fe20000000000 */
[C---:B0-----:R-:W-:Y:S02]  /*b640*/  IMAD R4, R0.reuse, 0x2, R4 ;  /* 0x0000000200047824 */ /* 0x041fe400078e0204 */
[----:B-1----:R-:W2:Y:S02]  /*b650*/  LDL.LU.64 R16, [R1+0x1e28] ;  /* 0x001e280001107983 */ /* 0x002ea40000300a00 */
[C---:B------:R-:W-:Y:S02]  /*b660*/  IMAD R18, R0.reuse, 0x2, R4 ;  /* 0x0000000200127824 */ /* 0x040fe400078e0204 */
[----:B------:R0:W-:Y:S01]  /*b670*/  STL.64 [R1+0x13b0], R2 ;  /* 0x0013b00201007387 */ /* 0x0001e20000100a00 */
[----:B------:R-:W-:-:S03]  /*b680*/  IMAD R8, R0, 0x2, R8 ;  /* 0x0000000200087824 */ /* 0x000fc600078e0208 */
[----:B0-----:R-:W3:Y:S04]  /*b690*/  LDL.LU.64 R2, [R1+0x1e20] ;  /* 0x001e200001027983 */ /* 0x001ee80000300a00 */
[----:B------:R0:W-:Y:S01]  /*b6a0*/  STL [R1+0x120], R4 ;  /* 0x0001200401007387 */ /* 0x0001e20000100800 */
[----:B------:R-:W-:Y:S01]  /*b6b0*/  IMAD R8, R0, 0x2, R8 ;  /* 0x0000000200087824 */ /* 0x000fe200078e0208 */
[----:B0-----:R-:W-:Y:S01]  /*b6c0*/  LEA R4, P0, R5, R26, 0x1 ;  /* 0x0000001a05047211 */ /* 0x001fe200078008ff */
[----:B------:R-:W-:-:S05]  /*b6d0*/  IMAD R5, R9, c[0x0][0x1b8], RZ ;  /* 0x00006e0009057a24 */ /* 0x000fca00078e02ff */
[----:B------:R-:W-:Y:S02]  /*b6e0*/  LEA R5, R0, R5, 0x1 ;  /* 0x0000000500057211 */ /* 0x000fe400078e08ff */
[----:B------:R-:W-:-:S03]  /*b6f0*/  LEA R10, P2, R8, R26, 0x1 ;  /* 0x0000001a080a7211 */ /* 0x000fc600078408ff */
[----:B------:R-:W-:Y:S01]  /*b700*/  IMAD R5, R0, 0x2, R5 ;  /* 0x0000000200057824 */ /* 0x000fe200078e0205 */
[----:B------:R-:W-:-:S04]  /*b710*/  LEA.HI.X.SX32 R11, R8, R27, 0x1, P2 ;  /* 0x0000001b080b7211 */ /* 0x000fc800010f0eff */
[C---:B------:R-:W-:Y:S01]  /*b720*/  LEA R5, R0.reuse, R5, 0x1 ;  /* 0x0000000500057211 */ /* 0x040fe200078e08ff */
[----:B------:R-:W-:Y:S03]  /*b730*/  STL.64 [R1+0x13a8], R10 ;  /* 0x0013a80a01007387 */ /* 0x000fe60000100a00 */
[----:B------:R-:W-:Y:S01]  /*b740*/  LEA.HI.X.SX32 R5, R5, R27, 0x1, P0 ;  /* 0x0000001b05057211 */ /* 0x000fe200000f0eff */
[----:B------:R0:W-:Y:S04]  /*b750*/  STL [R1+0x11c], R18 ;  /* 0x00011c1201007387 */ /* 0x0001e80000100800 */
[----:B------:R1:W-:Y:S01]  /*b760*/  STL.64 [R1+0x13a0], R4 ;  /* 0x0013a00401007387 */ /* 0x0003e20000100a00 */
[----:B0-----:R-:W-:-:S03]  /*b770*/  IMAD R18, R0, 0x2, R18 ;  /* 0x0000000200127824 */ /* 0x001fc600078e0212 */
[----:B-1----:R-:W3:Y:S01]  /*b780*/  LDL.LU.64 R4, [R1+0x1e18] ;  /* 0x001e180001047983 */ /* 0x002ee20000300a00 */
[-C--:B----4-:R-:W-:Y:S02]  /*b790*/  LEA R8, P1, R7, R26.reuse, 0x1 ;  /* 0x0000001a07087211 */ /* 0x090fe400078208ff */
[----:B-----5:R-:W-:Y:S02]  /*b7a0*/  LEA R10, P2, R29, R26, 0x1 ;  /* 0x0000001a1d0a7211 */ /* 0x020fe400078408ff */
[-C--:B------:R-:W-:Y:S02]  /*b7b0*/  LEA.HI.X.SX32 R9, R7, R27.reuse, 0x1, P1 ;  /* 0x0000001b07097211 */ /* 0x080fe400008f0eff */
[----:B------:R-:W4:Y:S01]  /*b7c0*/  LDL.LU R7, [R1+0x1e10] ;  /* 0x001e100001077983 */ /* 0x000f220000300800 */
[----:B------:R-:W-:-:S03]  /*b7d0*/  LEA.HI.X.SX32 R11, R29, R27, 0x1, P2 ;  /* 0x0000001b1d0b7211 */ /* 0x000fc600010f0eff */
[----:B------:R0:W-:Y:S04]  /*b7e0*/  STL.64 [R1+0x1398], R8 ;  /* 0x0013980801007387 */ /* 0x0001e80000100a00 */
[----:B0-----:R-:W5:Y:S04]  /*b7f0*/  LDL.LU.64 R8, [R1+0x1e08] ;  /* 0x001e080001087983 */ /* 0x001f680000300a00 */
[----:B------:R0:W-:Y:S04]  /*b800*/  STL [R1+0x138], R18 ;  /* 0x0001381201007387 */ /* 0x0001e80000100800 */
[----:B------:R-:W3:Y:S04]  /*b810*/  LDL.LU R29, [R1+0x1e00] ;  /* 0x001e0000011d7983 */ /* 0x000ee80000300800 */
[----:B------:R1:W-:Y:S01]  /*b820*/  STL.64 [R1+0x1390], R10 ;  /* 0x0013900a01007387 */ /* 0x0003e20000100a00 */
[----:B0-----:R-:W-:-:S03]  /*b830*/  LEA R18, R0, R18, 0x1 ;  /* 0x0000001200127211 */ /* 0x001fc600078e08ff */
[----:B-1----:R-:W3:Y:S04]  /*b840*/  LDL.LU.64 R10, [R1+0x1df8] ;  /* 0x001df800010a7983 */ /* 0x002ee80000300a00 */
[----:B------:R0:W-:Y:S04]  /*b850*/  STL.64 [R1+0x1df0], R12 ;  /* 0x001df00c01007387 */ /* 0x0001e80000100a00 */
[----:B0-----:R-:W3:Y:S04]  /*b860*/  LDL.LU R13, [R1+0xc] ;  /* 0x00000c00010d7983 */ /* 0x001ee80000300800 */
[----:B------:R0:W-:Y:S04]  /*b870*/  STL.64 [R1+0x1de8], R20 ;  /* 0x001de81401007387 */ /* 0x0001e80000100a00 */
[----:B0-----:R-:W4:Y:S04]  /*b880*/  LDL.LU R20, [R1+0x8] ;  /* 0x0000080001147983 */ /* 0x001f280000300800 */
[----:B------:R0:W-:Y:S04]  /*b890*/  STL [R1+0x118], R18 ;  /* 0x0001181201007387 */ /* 0x0001e80000100800 */
[----:B------:R-:W5:Y:S04]  /*b8a0*/  LDL.LU R21, [R1+0x4] ;  /* 0x0000040001157983 */ /* 0x000f680000300800 */
[----:B------:R-:W-:Y:S01]  /*b8b0*/  STL.64 [R1+0x1de0], R14 ;  /* 0x001de00e01007387 */ /* 0x000fe20000100a00 */
[----:B0-----:R-:W-:-:S03]  /*b8c0*/  LEA R18, R0, R18, 0x1 ;  /* 0x0000001200127211 */ /* 0x001fc600078e08ff */
[----:B--2---:R3:W-:Y:S02]  /*b8d0*/  STL.64 [R1+0x1dd8], R16 ;  /* 0x001dd81001007387 */ /* 0x0047e40000100a00 */
[----:B---3--:R-:W-:Y:S01]  /*b8e0*/  IMAD.MOV.U32 R17, RZ, RZ, R13 ;  /* 0x000000ffff117224 */ /* 0x008fe200078e000d */
[----:B------:R-:W-:-:S04]  /*b8f0*/  LEA R16, P0, R13, R26, 0x1 ;  /* 0x0000001a0d107211 */ /* 0x000fc800078008ff */
[----:B------:R-:W-:Y:S02]  /*b900*/  LEA.HI.X.SX32 R17, R17, R27, 0x1, P0 ;  /* 0x0000001b11117211 */ /* 0x000fe400000f0eff */
[----:B----4-:R-:W-:-:S04]  /*b910*/  LEA R14, P1, R20, R26, 0x1 ;  /* 0x0000001a140e7211 */ /* 0x010fc800078208ff */
[----:B------:R-:W-:Y:S02]  /*b920*/  LEA.HI.X.SX32 R15, R20, R27, 0x1, P1 ;  /* 0x0000001b140f7211 */ /* 0x000fe400008f0eff */
[----:B-----5:R-:W-:-:S03]  /*b930*/  LEA R12, P2, R21, R26, 0x1 ;  /* 0x0000001a150c7211 */ /* 0x020fc600078408ff */
[----:B------:R0:W-:Y:S01]  /*b940*/  STL.64 [R1+0x1380], R14 ;  /* 0x0013800e01007387 */ /* 0x0001e20000100a00 */
[----:B------:R-:W-:-:S03]  /*b950*/  LEA.HI.X.SX32 R13, R21, R27, 0x1, P2 ;  /* 0x0000001b150d7211 */ /* 0x000fc600010f0eff */
[----:B------:R-:W-:Y:S04]  /*b960*/  STL.64 [R1+0x1388], R16 ;  /* 0x0013881001007387 */ /* 0x000fe80000100a00 */
[----:B------:R1:W-:Y:S01]  /*b970*/  STL.64 [R1+0x1378], R12 ;  /* 0x0013780c01007387 */ /* 0x0003e20000100a00 */
[----:B0-----:R-:W-:Y:S01]  /*b980*/  IMAD R14, R0, 0x2, R18 ;  /* 0x00000002000e7824 */ /* 0x001fe200078e0212 */
[----:B-1----:R-:W-:-:S04]  /*b990*/  LEA R12, P0, R23, R26, 0x1 ;  /* 0x0000001a170c7211 */ /* 0x002fc800078008ff */
[----:B------:R-:W-:Y:S01]  /*b9a0*/  LEA.HI.X.SX32 R13, R23, R27, 0x1, P0 ;  /* 0x0000001b170d7211 */ /* 0x000fe200000f0eff */
[----:B------:R-:W-:Y:S04]  /*b9b0*/  STL [R1+0x10c], R14 ;  /* 0x00010c0e01007387 */ /* 0x000fe80000100800 */
[----:B------:R0:W-:Y:S04]  /*b9c0*/  STL.64 [R1+0x1370], R12 ;  /* 0x0013700c01007387 */ /* 0x0001e80000100a00 */
[----:B0-----:R-:W2:Y:S01]  /*b9d0*/  LDL.LU.64 R12, [R1+0x1df0] ;  /* 0x001df000010c7983 */ /* 0x001ea20000300a00 */
[----:B------:R-:W-:-:S02]  /*b9e0*/  LEA R20, P1, R29, R26, 0x1 ;  /* 0x0000001a1d147211 */ /* 0x000fc400078208ff */
[----:B------:R-:W-:Y:S02]  /*b9f0*/  LEA R16, P2, R28, R26, 0x1 ;  /* 0x0000001a1c107211 */ /* 0x000fe400078408ff */
[----:B------:R-:W-:Y:S02]  /*ba00*/  LEA R14, R0, R14, 0x1 ;  /* 0x0000000e000e7211 */ /* 0x000fe400078e08ff */
[-C--:B------:R-:W-:Y:S02]  /*ba10*/  LEA.HI.X.SX32 R21, R29, R27.reuse, 0x1, P1 ;  /* 0x0000001b1d157211 */ /* 0x080fe400008f0eff */
[----:B------:R-:W-:Y:S01]  /*ba20*/  LEA.HI.X.SX32 R17, R28, R27, 0x1, P2 ;  /* 0x0000001b1c117211 */ /* 0x000fe200010f0eff */
[----:B------:R0:W-:Y:S01]  /*ba30*/  STL [R1+0x108], R14 ;  /* 0x0001080e01007387 */ /* 0x0001e20000100800 */
[----:B------:R-:W-:-:S03]  /*ba40*/  IMAD R23, R0, 0x2, R14 ;  /* 0x0000000200177824 */ /* 0x000fc600078e020e */
[----:B------:R1:W-:Y:S04]  /*ba50*/  STL.64 [R1+0x1368], R20 ;  /* 0x0013681401007387 */ /* 0x0003e80000100a00 */
[----:B------:R3:W-:Y:S01]  /*ba60*/  STL.64 [R1+0x1360], R16 ;  /* 0x0013601001007387 */ /* 0x0007e20000100a00 */
[-C--:B0-----:R-:W-:Y:S02]  /*ba70*/  LEA R14, P2, R4, R26.reuse, 0x1 ;  /* 0x0000001a040e7211 */ /* 0x081fe400078408ff */
[CC--:B-1----:R-:W-:Y:S02]  /*ba80*/  LEA R20, P0, R2.reuse, R26.reuse, 0x1 ;  /* 0x0000001a02147211 */ /* 0x0c2fe400078008ff */
[----:B---3--:R-:W-:Y:S02]  /*ba90*/  LEA R16, P1, R3, R26, 0x1 ;  /* 0x0000001a03107211 */ /* 0x008fe400078208ff */
[----:B------:R-:W-:-:S02]  /*baa0*/  LEA.HI.X.SX32 R21, R2, R27, 0x1, P0 ;  /* 0x0000001b02157211 */ /* 0x000fc400000f0eff */
[-C--:B------:R-:W-:Y:S02]  /*bab0*/  LEA.HI.X.SX32 R17, R3, R27.reuse, 0x1, P1 ;  /* 0x0000001b03117211 */ /* 0x080fe400008f0eff */
[----:B------:R-:W-:Y:S01]  /*bac0*/  LEA.HI.X.SX32 R15, R4, R27, 0x1, P2 ;  /* 0x0000001b040f7211 */ /* 0x000fe200010f0eff */
[----:B------:R0:W-:Y:S04]  /*bad0*/  STL [R1+0xe4], R23 ;  /* 0x0000e41701007387 */ /* 0x0001e80000100800 */
[----:B------:R1:W-:Y:S04]  /*bae0*/  STL.64 [R1+0x1358], R20 ;  /* 0x0013581401007387 */ /* 0x0003e80000100a00 */
[----:B------:R-:W-:Y:S01]  /*baf0*/  STL.64 [R1+0x1350], R16 ;  /* 0x0013501001007387 */ /* 0x000fe20000100a00 */
[----:B0-----:R-:W-:-:S03]  /*bb00*/  LEA R23, R0, R23, 0x1 ;  /* 0x0000001700177211 */ /* 0x001fc600078e08ff */
[----:B------:R0:W-:Y:S01]  /*bb10*/  STL.64 [R1+0x1348], R14 ;  /* 0x0013480e01007387 */ /* 0x0001e20000100a00 */
[CC--:B-1----:R-:W-:Y:S02]  /*bb20*/  LEA R20, P0, R5.reuse, R26.reuse, 0x1 ;  /* 0x0000001a05147211 */ /* 0x0c2fe400078008ff */
[----:B------:R-:W-:Y:S02]  /*bb30*/  LEA R2, R0, R23, 0x1 ;  /* 0x0000001700027211 */ /* 0x000fe400078e08ff */
[-C--:B------:R-:W-:Y:S02]  /*bb40*/  LEA.HI.X.SX32 R21, R5, R27.reuse, 0x1, P0 ;  /* 0x0000001b05157211 */ /* 0x080fe400000f0eff */
[CC--:B0-----:R-:W-:Y:S02]  /*bb50*/  LEA R14, P2, R7.reuse, R26.reuse, 0x1 ;  /* 0x0000001a070e7211 */ /* 0x0c1fe400078408ff */
[----:B------:R-:W-:Y:S02]  /*bb60*/  LEA R16, P1, R6, R26, 0x1 ;  /* 0x0000001a06107211 */ /* 0x000fe400078208ff */
[-C--:B------:R-:W-:Y:S01]  /*bb70*/  LEA.HI.X.SX32 R15, R7, R27.reuse, 0x1, P2 ;  /* 0x0000001b070f7211 */ /* 0x080fe200010f0eff */
[----:B------:R-:W-:Y:S01]  /*bb80*/  IMAD R3, R0, 0x2, R2 ;  /* 0x0000000200037824 */ /* 0x000fe200078e0202 */
[----:B------:R0:W-:Y:S01]  /*bb90*/  STL.64 [R1+0x1340], R20 ;  /* 0x0013401401007387 */ /* 0x0001e20000100a00 */
[----:B------:R-:W-:-:S03]  /*bba0*/  LEA.HI.X.SX32 R17, R6, R27, 0x1, P1 ;  /* 0x0000001b06117211 */ /* 0x000fc600008f0eff */
[C---:B------:R-:W-:Y:S02]  /*bbb0*/  LEA R4, R0.reuse, R3, 0x1 ;  /* 0x0000000300047211 */ /* 0x040fe400078e08ff */
[----:B------:R-:W-:Y:S01]  /*bbc0*/  LEA R6, P1, R9, R26, 0x1 ;  /* 0x0000001a09067211 */ /* 0x000fe200078208ff */
[----:B0-----:R-:W3:Y:S04]  /*bbd0*/  LDL.LU.64 R20, [R1+0x1de8] ;  /* 0x001de80001147983 */ /* 0x001ee80000300a00 */
[----:B------:R0:W-:Y:S01]  /*bbe0*/  STL.64 [R1+0x1330], R14 ;  /* 0x0013300e01007387 */ /* 0x0001e20000100a00 */
[----:B------:R-:W-:-:S03]  /*bbf0*/  IMAD R5, R0, 0x2, R4 ;  /* 0x0000000200057824 */ /* 0x000fc600078e0204 */
[----:B------:R1:W-:Y:S01]  /*bc00*/  STL.64 [R1+0x1338], R16 ;  /* 0x0013381001007387 */ /* 0x0003e20000100a00 */
[-C--:B------:R-:W-:Y:S02]  /*bc10*/  LEA.HI.X.SX32 R7, R9, R27.reuse, 0x1, P1 ;  /* 0x0000001b09077211 */ /* 0x080fe400008f0eff */
[-C--:B0-----:R-:W-:Y:S02]  /*bc20*/  LEA R14, P0, R8, R26.reuse, 0x1 ;  /* 0x0000001a080e7211 */ /* 0x081fe400078008ff */
[----:B-1----:R-:W-:Y:S02]  /*bc30*/  LEA R16, P2, R10, R26, 0x1 ;  /* 0x0000001a0a107211 */ /* 0x002fe400078408ff */
[-C--:B------:R-:W-:Y:S02]  /*bc40*/  LEA.HI.X.SX32 R15, R8, R27.reuse, 0x1, P0 ;  /* 0x0000001b080f7211 */ /* 0x080fe400000f0eff */
[----:B------:R-:W-:-:S03]  /*bc50*/  LEA.HI.X.SX32 R17, R10, R27, 0x1, P2 ;  /* 0x0000001b0a117211 */ /* 0x000fc600010f0eff */
[----:B------:R0:W-:Y:S01]  /*bc60*/  STL.64 [R1+0x1328], R14 ;  /* 0x0013280e01007387 */ /* 0x0001e20000100a00 */
[----:B------:R-:W-:-:S03]  /*bc70*/  IMAD.MOV.U32 R28, RZ, RZ, R18 ;  /* 0x000000ffff1c7224 */ /* 0x000fc600078e0012 */
[----:B0-----:R-:W4:Y:S04]  /*bc80*/  LDL.LU.64 R14, [R1+0x1de0] ;  /* 0x001de000010e7983 */ /* 0x001f280000300a00 */
[----:B------:R-:W-:Y:S04]  /*bc90*/  STL [R1+0xc8], R5 ;  /* 0x0000c80501007387 */ /* 0x000fe80000100800 */
[----:B------:R-:W-:Y:S04]  /*bca0*/  STL.64 [R1+0x1320], R6 ;  /* 0x0013200601007387 */ /* 0x000fe80000100a00 */
[----:B------:R0:W-:Y:S02]  /*bcb0*/  STL.64 [R1+0x1318], R16 ;  /* 0x0013181001007387 */ /* 0x0001e40000100a00 */
[----:B0-----:R-:W-:-:S04]  /*bcc0*/  LEA R16, P0, R11, R26, 0x1 ;  /* 0x0000001a0b107211 */ /* 0x001fc800078008ff */
[----:B------:R-:W-:Y:S02]  /*bcd0*/  LEA.HI.X.SX32 R17, R11, R27, 0x1, P0 ;  /* 0x0000001b0b117211 */ /* 0x000fe400000f0eff */
[----:B--2---:R-:W-:-:S05]  /*bce0*/  LEA R18, P1, R12, R26, 0x1 ;  /* 0x0000001a0c127211 */ /* 0x004fca00078208ff */
[----:B------:R-:W-:Y:S04]  /*bcf0*/  STL [R1+0x1308], R18 ;  /* 0x0013081201007387 */ /* 0x000fe80000100800 */
[----:B------:R0:W-:Y:S04]  /*bd00*/  STL.64 [R1+0x1310], R16 ;  /* 0x0013101001007387 */ /* 0x0001e80000100a00 */
[----:B0-----:R-:W2:Y:S04]  /*bd10*/  LDL.LU.64 R16, [R1+0x1dd8] ;  /* 0x001dd80001107983 */ /* 0x001ea80000300a00 */
[----:B------:R0:W5:Y:S01]  /*bd20*/  LDL.64 R10, [R1+0x1308] ;  /* 0x00130800010a7983 */ /* 0x0001620000100a00 */
[----:B------:R-:W-:Y:S01]  /*bd30*/  LEA R6, R0, R5, 0x1 ;  /* 0x0000000500067211 */ /* 0x000fe200078e08ff */
[----:B------:R-:W-:Y:S01]  /*bd40*/  IMAD.MOV.U32 R7, RZ, RZ, R25 ;  /* 0x000000ffff077224 */ /* 0x000fe200078e0019 */
[----:B------:R-:W-:-:S03]  /*bd50*/  LEA R18, P2, R13, R26, 0x1 ;  /* 0x0000001a0d127211 */ /* 0x000fc600078408ff */
[C---:B------:R-:W-:Y:S01]  /*bd60*/  IMAD R8, R0.reuse, 0x2, R6 ;  /* 0x0000000200087824 */ /* 0x040fe200078e0206 */
[----:B------:R-:W-:Y:S01]  /*bd70*/  LEA.HI.X.SX32 R19, R13, R27, 0x1, P2 ;  /* 0x0000001b0d137211 */ /* 0x000fe200010f0eff */
[----:B------:R-:W-:Y:S01]  /*bd80*/  IMAD.MOV.U32 R13, RZ, RZ, R2 ;  /* 0x000000ffff0d7224 */ /* 0x000fe200078e0002 */
[----:B------:R-:W-:Y:S02]  /*bd90*/  MOV R2, R24 ;  /* 0x0000001800027202 */ /* 0x000fe40000000f00 */
[----:B------:R-:W-:Y:S02]  /*bda0*/  MOV R9, R3 ;  /* 0x0000000300097202 */ /* 0x000fe40000000f00 */
[----:B---3--:R-:W-:-:S04]  /*bdb0*/  LEA R25, R0, R21, 0x1 ;  /* 0x0000001500197211 */ /* 0x008fc800078e08ff */
[----:B------:R-:W-:-:S05]  /*bdc0*/  LEA R25, R0, R25, 0x1 ;  /* 0x0000001900197211 */ /* 0x000fca00078e08ff */
[----:B------:R-:W-:-:S04]  /*bdd0*/  IMAD R25, R0, 0x2, R25 ;  /* 0x0000000200197824 */ /* 0x000fc800078e0219 */
[----:B------:R-:W-:Y:S01]  /*bde0*/  IMAD.MOV.U32 R3, RZ, RZ, R25 ;  /* 0x000000ffff037224 */ /* 0x000fe200078e0019 */
[----:B----4-:R-:W-:-:S04]  /*bdf0*/  LEA R24, P0, R14, R26, 0x1 ;  /* 0x0000001a0e187211 */ /* 0x010fc800078008ff */
[-C--:B------:R-:W-:Y:S02]  /*be00*/  LEA.HI.X.SX32 R25, R14, R27.reuse, 0x1, P0 ;  /* 0x0000001b0e197211 */ /* 0x080fe400000f0eff */
[----:B-----5:R-:W-:Y:S02]  /*be10*/  LEA.HI.X.SX32 R11, R12, R27, 0x1, P1 ;  /* 0x0000001b0c0b7211 */ /* 0x020fe400008f0eff */
[----:B------:R-:W-:-:S03]  /*be20*/  MOV R12, R8 ;  /* 0x00000008000c7202 */ /* 0x000fc60000000f00 */
[----:B------:R-:W-:Y:S02]  /*be30*/  STL [R1+0x130c], R11 ;  /* 0x00130c0b01007387 */ /* 0x000fe40000100800 */
[----:B------:R-:W-:Y:S02]  /*be40*/  IMAD R8, R0, 0x2, R12 ;  /* 0x0000000200087824 */ /* 0x000fe400078e020c */
[----:B------:R1:W-:Y:S04]  /*be50*/  STL.64 [R1+0x1300], R18 ;  /* 0x0013001201007387 */ /* 0x0003e80000100a00 */
[----:B------:R-:W-:Y:S01]  /*be60*/  STL [R1+0xa4], R8 ;  /* 0x0000a40801007387 */ /* 0x000fe20000100800 */
[----:B-1----:R-:W-:-:S03]  /*be70*/  LEA R18, P1, R15, R26, 0x1 ;  /* 0x0000001a0f127211 */ /* 0x002fc600078208ff */
[----:B------:R1:W-:Y:S01]  /*be80*/  STL.64 [R1+0x12f8], R24 ;  /* 0x0012f81801007387 */ /* 0x0003e20000100a00 */
[----:B------:R-:W-:-:S03]  /*be90*/  LEA.HI.X.SX32 R19, R15, R27, 0x1, P1 ;  /* 0x0000001b0f137211 */ /* 0x000fc600008f0eff */
[----:B-1----:R-:W3:Y:S04]  /*bea0*/  LDL.LU R25, [R1+0x1dd0] ;  /* 0x001dd00001197983 */ /* 0x002ee80000300800 */
[----:B------:R1:W-:Y:S04]  /*beb0*/  STL.64 [R1+0x12f0], R18 ;  /* 0x0012f01201007387 */ /* 0x0003e80000100a00 */
[----:B-1----:R-:W4:Y:S01]  /*bec0*/  LDL.LU.64 R18, [R1+0x1dc8] ;  /* 0x001dc80001127983 */ /* 0x002f220000300a00 */
[----:B--2---:R-:W-:Y:S02]  /*bed0*/  LEA R10, P2, R16, R26, 0x1 ;  /* 0x0000001a100a7211 */ /* 0x004fe400078408ff */
[----:B------:R-:W-:-:S02]  /*bee0*/  LEA R8, R0, R8, 0x1 ;  /* 0x0000000800087211 */ /* 0x000fc400078e08ff */
[----:B------:R-:W-:-:S05]  /*bef0*/  LEA.HI.X.SX32 R11, R16, R27, 0x1, P2 ;  /* 0x0000001b100b7211 */ /* 0x000fca00010f0eff */
[----:B------:R1:W-:Y:S01]  /*bf00*/  STL.64 [R1+0x12e8], R10 ;  /* 0x0012e80a01007387 */ /* 0x0003e20000100a00 */
[----:B------:R-:W-:Y:S01]  /*bf10*/  MOV R16, R6 ;  /* 0x0000000600107202 */ /* 0x000fe20000000f00 */
[----:B------:R-:W-:Y:S01]  /*bf20*/  IMAD.MOV.U32 R6, RZ, RZ, R20 ;  /* 0x000000ffff067224 */ /* 0x000fe200078e0014 */
[----:B------:R-:W-:Y:S01]  /*bf30*/  LEA R24, P0, R17, R26, 0x1 ;  /* 0x0000001a11187211 */ /* 0x000fe200078008ff */
[C-C-:B------:R-:W-:Y:S01]  /*bf40*/  IMAD R29, R0.reuse, 0x2, R22.reuse ;  /* 0x00000002001d7824 */ /* 0x140fe200078e0216 */
[----:B------:R-:W-:Y:S01]  /*bf50*/  MOV R5, R28 ;  /* 0x0000001c00057202 */ /* 0x000fe20000000f00 */
[----:B------:R-:W-:Y:S02]  /*bf60*/  IMAD.MOV.U32 R28, RZ, RZ, R22 ;  /* 0x000000ffff1c7224 */ /* 0x000fe400078e0016 */
[----:B-1----:R-:W-:Y:S02]  /*bf70*/  IMAD R10, R0, 0x2, R8 ;  /* 0x00000002000a7824 */ /* 0x002fe400078e0208 */
[----:B------:R-:W-:-:S03]  /*bf80*/  IMAD.MOV.U32 R14, RZ, RZ, R21 ;  /* 0x000000ffff0e7224 */ /* 0x000fc600078e0015 */
[----:B------:R1:W-:Y:S01]  /*bf90*/  STL [R1+0x9c], R10 ;  /* 0x00009c0a01007387 */ /* 0x0003e20000100800 */
[----:B------:R-:W-:Y:S02]  /*bfa0*/  MOV R11, R23 ;  /* 0x00000017000b7202 */ /* 0x000fe40000000f00 */
[----:B-1----:R-:W-:Y:S02]  /*bfb0*/  LEA R10, R0, R10, 0x1 ;  /* 0x0000000a000a7211 */ /* 0x002fe400078e08ff */
[----:B---3--:R-:W-:Y:S02]  /*bfc0*/  MOV R8, R25 ;  /* 0x0000001900087202 */ /* 0x008fe40000000f00 */
[----:B------:R-:W-:-:S03]  /*bfd0*/  LEA.HI.X.SX32 R25, R17, R27, 0x1, P0 ;  /* 0x0000001b11197211 */ /* 0x000fc600000f0eff */
[----:B------:R-:W-:Y:S04]  /*bfe0*/  STL.64 [R1+0x1da8], R8 ;  /* 0x001da80801007387 */ /* 0x000fe80000100a00 */
[----:B------:R-:W-:Y:S01]  /*bff0*/  STL [R1+0x94], R10 ;  /* 0x0000940a01007387 */ /* 0x000fe20000100800 */
[CC--:B----4-:R-:W-:Y:S02]  /*c000*/  LEA R20, P1, R18.reuse, R26.reuse, 0x1 ;  /* 0x0000001a12147211 */ /* 0x0d0fe400078208ff */
[C---:B------:R-:W-:Y:S02]  /*c010*/  LEA R22, P2, R19.reuse, R26, 0x1 ;  /* 0x0000001a13167211 */ /* 0x040fe400078408ff */
[-C--:B------:R-:W-:Y:S01]  /*c020*/  LEA.HI.X.SX32 R21, R18, R27.reuse, 0x1, P1 ;  /* 0x0000001b12157211 */ /* 0x080fe200008f0eff */
[----:B------:R1:W-:Y:S01]  /*c030*/  STL.64 [R1+0x12e0], R24 ;  /* 0x0012e01801007387 */ /* 0x0003e20000100a00 */
[----:B------:R-:W-:-:S03]  /*c040*/  LEA.HI.X.SX32 R23, R19, R27, 0x1, P2 ;  /* 0x0000001b13177211 */ /* 0x000fc600010f0eff */
[----:B-1----:R-:W2:Y:S04]  /*c050*/  LDL.LU.64 R24, [R1+0x1dc0] ;  /* 0x001dc00001187983 */ /* 0x002ea80000300a00 */
[----:B------:R1:W-:Y:S04]  /*c060*/  STL.64 [R1+0x12d8], R20 ;  /* 0x0012d81401007387 */ /* 0x0003e80000100a00 */
[----:B-1----:R-:W3:Y:S04]  /*c070*/  LDL.LU.64 R20, [R1+0x1db8] ;  /* 0x001db80001147983 */ /* 0x002ee80000300a00 */
[----:B------:R1:W-:Y:S04]  /*c080*/  STL.64 [R1+0x12d0], R22 ;  /* 0x0012d01601007387 */ /* 0x0003e80000100a00 */
[----:B-1----:R-:W4:Y:S01]  /*c090*/  LDL.LU.64 R22, [R1+0x1db0] ;  /* 0x001db00001167983 */ /* 0x002f220000300a00 */
[----:B------:R-:W-:Y:S01]  /*c0a0*/  LEA R18, R0, R10, 0x1 ;  /* 0x0000000a00127211 */ /* 0x000fe200078e08ff */
[----:B------:R-:W-:-:S02]  /*c0b0*/  IMAD.MOV.U32 R17, RZ, RZ, R13 ;  /* 0x000000ffff117224 */ /* 0x000fc400078e000d */
[----:B------:R-:W-:Y:S01]  /*c0c0*/  STL.64 [R1+0x1da0], R2 ;  /* 0x001da00201007387 */ /* 0x000fe20000100a00 */
[----:B------:R-:W-:Y:S01]  /*c0d0*/  IMAD.MOV.U32 R13, RZ, RZ, R4 ;  /* 0x000000ffff0d7224 */ /* 0x000fe200078e0004 */
[----:B------:R-:W-:Y:S02]  /*c0e0*/  LEA R19, R0, R18, 0x1 ;  /* 0x0000001200137211 */ /* 0x000fe400078e08ff */
[----:B------:R1:W-:Y:S04]  /*c0f0*/  STL [R1+0x78], R18 ;  /* 0x0000781201007387 */ /* 0x0003e80000100800 */
[----:B------:R-:W5:Y:S01]  /*c100*/  LDL.LU R15, [R1+0x14] ;  /* 0x00001400010f7983 */ /* 0x000f620000300800 */
[----:B-1----:R-:W-:Y:S01]  /*c110*/  IMAD.MOV.U32 R18, RZ, RZ, R17 ;  /* 0x000000ffff127224 */ /* 0x002fe200078e0011 */
[----:B------:R-:W-:Y:S01]  /*c120*/  MOV R17, R14 ;  /* 0x0000000e00117202 */ /* 0x000fe20000000f00 */
[----:B--2---:R-:W-:Y:S01]  /*c130*/  IMAD.MOV.U32 R10, RZ, RZ, R24 ;  /* 0x000000ffff0a7224 */ /* 0x004fe200078e0018 */
[----:B------:R-:W-:-:S02]  /*c140*/  MOV R4, R25 ;  /* 0x0000001900047202 */ /* 0x000fc40000000f00 */
[CC--:B---3--:R-:W-:Y:S02]  /*c150*/  LEA R2, P0, R20.reuse, R26.reuse, 0x1 ;  /* 0x0000001a14027211 */ /* 0x0c8fe400078008ff */
[CC--:B------:R-:W-:Y:S02]  /*c160*/  LEA R24, P1, R21.reuse, R26.reuse, 0x1 ;  /* 0x0000001a15187211 */ /* 0x0c0fe400078208ff */
[-C--:B------:R-:W-:Y:S02]  /*c170*/  LEA.HI.X.SX32 R3, R20, R27.reuse, 0x1, P0 ;  /* 0x0000001b14037211 */ /* 0x080fe400000f0eff */
[----:B------:R-:W-:Y:S02]  /*c180*/  LEA.HI.X.SX32 R25, R21, R27, 0x1, P1 ;  /* 0x0000001b15197211 */ /* 0x000fe400008f0eff */
[----:B----4-:R-:W-:-:S05]  /*c190*/  LEA R8, P2, R22, R26, 0x1 ;  /* 0x0000001a16087211 */ /* 0x010fca00078408ff */
[----:B------:R1:W-:Y:S04]  /*c1a0*/  STL [R1+0x12b8], R8 ;  /* 0x0012b80801007387 */ /* 0x0003e80000100800 */
[----:B-1----:R-:W2:Y:S04]  /*c1b0*/  LDL.LU.64 R8, [R1+0x1da8] ;  /* 0x001da80001087983 */ /* 0x002ea80000300a00 */
[----:B------:R1:W-:Y:S04]  /*c1c0*/  STL.64 [R1+0x1d80], R12 ;  /* 0x001d800c01007387 */ /* 0x0003e80000100a00 */
[----:B-1----:R0:W3:Y:S04]  /*c1d0*/  LDL.64 R12, [R1+0x12b8] ;  /* 0x0012b800010c7983 */ /* 0x0020e80000100a00 */
[----:B------:R-:W-:Y:S04]  /*c1e0*/  STL.64 [R1+0x1d88], R16 ;  /* 0x001d881001007387 */ /* 0x000fe80000100a00 */
[----:B------:R-:W-:Y:S04]  /*c1f0*/  STL [R1+0x1d90], R17 ;  /* 0x001d901101007387 */ /* 0x000fe80000100800 */
[----:B------:R1:W-:Y:S04]  /*c200*/  STL.64 [R1+0x12c8], R2 ;  /* 0x0012c80201007387 */ /* 0x0003e80000100a00 */
[----:B-1----:R-:W4:Y:S04]  /*c210*/  LDL.LU.64 R2, [R1+0x1da0] ;  /* 0x001da00001027983 */ /* 0x002f280000300a00 */
[----:B------:R1:W-:Y:S04]  /*c220*/  STL.64 [R1+0x12c0], R24 ;  /* 0x0012c01801007387 */ /* 0x0003e80000100a00 */
[----:B-1----:R-:W2:Y:S01]  /*c230*/  LDL.LU.64 R24, [R1+0x1d98] ;  /* 0x001d980001187983 */ /* 0x002ea20000300a00 */
[----:B---3--:R-:W-:-:S05]  /*c240*/  LEA.HI.X.SX32 R13, R22, R27, 0x1, P2 ;  /* 0x0000001b160d7211 */ /* 0x008fca00010f0eff */
[----:B------:R-:W-:Y:S01]  /*c250*/  STL [R1+0x12bc], R13 ;  /* 0x0012bc0d01007387 */ /* 0x000fe20000100800 */
[----:B--2---:R-:W-:-:S05]  /*c260*/  LEA R16, P1, R24, R26, 0x1 ;  /* 0x0000001a18107211 */ /* 0x004fca00078208ff */
[----:B------:R1:W-:Y:S04]  /*c270*/  STL [R1+0x12a8], R16 ;  /* 0x0012a81001007387 */ /* 0x0003e80000100800 */
[----:B------:R0:W2:Y:S01]  /*c280*/  LDL.LU R17, [R1+0x1d90] ;  /* 0x001d900001117983 */ /* 0x0000a20000300800 */
[----:B----4-:R-:W-:Y:S01]  /*c290*/  MOV R14, R3 ;  /* 0x00000003000e7202 */ /* 0x010fe20000000f00 */
[----:B------:R-:W-:-:S05]  /*c2a0*/  IMAD R3, R0, 0x2, R25 ;  /* 0x0000000200037824 */ /* 0x000fca00078e0219 */
[----:B------:R-:W-:-:S05]  /*c2b0*/  LEA R3, R0, R3, 0x1 ;  /* 0x0000000300037211 */ /* 0x000fca00078e08ff */
[C---:B------:R-:W-:Y:S02]  /*c2c0*/  IMAD R3, R0.reuse, 0x2, R3 ;  /* 0x0000000200037824 */ /* 0x040fe400078e0203 */
[----:B------:R-:W-:Y:S02]  /*c2d0*/  IMAD.MOV.U32 R20, RZ, RZ, R11 ;  /* 0x000000ffff147224 */ /* 0x000fe400078e000b */
[----:B------:R-:W-:Y:S01]  /*c2e0*/  IMAD.MOV.U32 R11, RZ, RZ, R2 ;  /* 0x000000ffff0b7224 */ /* 0x000fe200078e0002 */
[C---:B------:R-:W-:Y:S02]  /*c2f0*/  LEA R3, R0.reuse, R3, 0x1 ;  /* 0x0000000300037211 */ /* 0x040fe400078e08ff */
[----:B------:R-:W-:Y:S02]  /*c300*/  LEA R2, R0, R25, 0x1 ;  /* 0x0000001900027211 */ /* 0x000fe400078e08ff */
[----:B------:R-:W-:Y:S01]  /*c310*/  MOV R21, R9 ;  /* 0x0000000900157202 */ /* 0x000fe20000000f00 */
[----:B------:R-:W-:Y:S01]  /*c320*/  IMAD.MOV.U32 R9, RZ, RZ, R5 ;  /* 0x000000ffff097224 */ /* 0x000fe200078e0005 */
[-C--:B------:R-:W-:Y:S01]  /*c330*/  LEA R12, P0, R23, R26.reuse, 0x1 ;  /* 0x0000001a170c7211 */ /* 0x080fe200078008ff */
[----:B------:R-:W-:Y:S01]  /*c340*/  IMAD.MOV.U32 R5, RZ, RZ, R3 ;  /* 0x000000ffff057224 */ /* 0x000fe200078e0003 */
[----:B-1----:R-:W-:-:S02]  /*c350*/  LEA R16, P2, R25, R26, 0x1 ;  /* 0x0000001a19107211 */ /* 0x002fc400078408ff */
[----:B------:R-:W-:Y:S01]  /*c360*/  MOV R3, R2 ;  /* 0x0000000200037202 */ /* 0x000fe20000000f00 */
[C---:B------:R-:W-:Y:S01]  /*c370*/  IMAD R2, R0.reuse, 0x2, R19 ;  /* 0x0000000200027824 */ /* 0x040fe200078e0213 */
[----:B------:R-:W-:Y:S01]  /*c380*/  LEA.HI.X.SX32 R13, R23, R27, 0x1, P0 ;  /* 0x0000001b170d7211 */ /* 0x000fe200000f0eff */
[----:B------:R2:W-:Y:S04]  /*c390*/  STL [R1+0x12a0], R16 ;  /* 0x0012a01001007387 */ /* 0x0005e80000100800 */
[----:B--2---:R-:W2:Y:S04]  /*c3a0*/  LDL.LU.64 R16, [R1+0x1d88] ;  /* 0x001d880001107983 */ /* 0x004ea80000300a00 */
[----:B------:R-:W-:Y:S04]  /*c3b0*/  STL [R1+0x5c], R2 ;  /* 0x00005c0201007387 */ /* 0x000fe80000100800 */
[----:B------:R1:W-:Y:S04]  /*c3c0*/  STL.64 [R1+0x12b0], R12 ;  /* 0x0012b00c01007387 */ /* 0x0003e80000100a00 */
[----:B-1----:R-:W3:Y:S01]  /*c3d0*/  LDL.LU.64 R12, [R1+0x1d80] ;  /* 0x001d8000010c7983 */ /* 0x002ee20000300a00 */
[----:B------:R-:W-:-:S03]  /*c3e0*/  LEA R2, R0, R2, 0x1 ;  /* 0x0000000200027211 */ /* 0x000fc600078e08ff */
[----:B------:R0:W4:Y:S04]  /*c3f0*/  LDL.64 R22, [R1+0x12a0] ;  /* 0x0012a00001167983 */ /* 0x0001280000100a00 */
[----:B------:R-:W-:Y:S04]  /*c400*/  STL [R1+0x10], R2 ;  /* 0x0000100201007387 */ /* 0x000fe80000100800 */
[----:B---3--:R1:W-:Y:S04]  /*c410*/  STL.64 [R1+0x1d78], R12 ;  /* 0x001d780c01007387 */ /* 0x0083e80000100a00 */
[----:B-1----:R0:W3:Y:S01]  /*c420*/  LDL.64 R12, [R1+0x12a8] ;  /* 0x0012a800010c7983 */ /* 0x0020e20000100a00 */
[----:B----4-:R-:W-:-:S03]  /*c430*/  LEA.HI.X.SX32 R23, R25, R27, 0x1, P2 ;  /* 0x0000001b19177211 */ /* 0x010fc600010f0eff */
[----:B------:R1:W-:Y:S04]  /*c440*/  STL [R1+0x1d74], R8 ;  /* 0x001d740801007387 */ /* 0x0003e80000100800 */
[----:B-1----:R-:W4:Y:S01]  /*c450*/  LDL.LU R8, [R1+0x18] ;  /* 0x0000180001087983 */ /* 0x002f220000300800 */
[----:B---3--:R-:W-:-:S05]  /*c460*/  LEA.HI.X.SX32 R13, R24, R27, 0x1, P1 ;  /* 0x0000001b180d7211 */ /* 0x008fca00008f0eff */
[----:B------:R-:W-:Y:S04]  /*c470*/  STL [R1+0x12ac], R13 ;  /* 0x0012ac0d01007387 */ /* 0x000fe80000100800 */
[----:B------:R-:W-:Y:S04]  /*c480*/  STL [R1+0x12a4], R23 ;  /* 0x0012a41701007387 */ /* 0x000fe80000100800 */
[----:B------:R1:W-:Y:S04]  /*c490*/  STL [R1+0x1d60], R19 ;  /* 0x001d601301007387 */ /* 0x0003e80000100800 */
[----:B-1----:R-:W3:Y:S04]  /*c4a0*/  LDL.LU R19, [R1+0x24] ;  /* 0x0000240001137983 */ /* 0x002ee80000300800 */
[----:B------:R-:W2:Y:S01]  /*c4b0*/  LDL.LU R24, [R1+0x20] ;  /* 0x0000200001187983 */ /* 0x000ea20000300800 */
[----:B------:R-:W-:-:S02]  /*c4c0*/  LEA R12, P0, R3, R26, 0x1 ;  /* 0x0000001a030c7211 */ /* 0x000fc400078008ff */
[----:B------:R-:W-:-:S04]  /*c4d0*/  MOV R13, R3 ;  /* 0x00000003000d7202 */ /* 0x000fc80000000f00 */
[----:B------:R-:W-:Y:S01]  /*c4e0*/  LEA.HI.X.SX32 R13, R13, R27, 0x1, P0 ;  /* 0x0000001b0d0d7211 */ /* 0x000fe200000f0eff */
[----:B--2---:R-:W-:Y:S04]  /*c4f0*/  STL [R1+0x1d70], R24 ;  /* 0x001d701801007387 */ /* 0x004fe80000100800 */
[----:B------:R1:W-:Y:S04]  /*c500*/  STL.64 [R1+0x1298], R12 ;  /* 0x0012980c01007387 */ /* 0x0003e80000100a00 */
[----:B-1----:R-:W2:Y:S01]  /*c510*/  LDL.LU.64 R12, [R1+0x1d78] ;  /* 0x001d7800010c7983 */ /* 0x002ea20000300a00 */
[----:B----4-:R-:W-:-:S04]  /*c520*/  LEA R22, P1, R8, R26, 0x1 ;  /* 0x0000001a08167211 */ /* 0x010fc800078208ff */
[-C--:B------:R-:W-:Y:S02]  /*c530*/  LEA.HI.X.SX32 R23, R8, R27.reuse, 0x1, P1 ;  /* 0x0000001b08177211 */ /* 0x080fe400008f0eff */
[CC--:B-----5:R-:W-:Y:S01]  /*c540*/  LEA R24, P2, R15.reuse, R26.reuse, 0x1 ;  /* 0x0000001a0f187211 */ /* 0x0e0fe200078408ff */
[----:B--2---:R1:W-:Y:S04]  /*c550*/  STL.64 [R1+0x1d68], R12 ;  /* 0x001d680c01007387 */ /* 0x0043e80000100a00 */
[----:B------:R-:W2:Y:S01]  /*c560*/  LDL.LU R8, [R1+0x1d74] ;  /* 0x001d740001087983 */ /* 0x000ea20000300800 */
[----:B------:R-:W-:Y:S01]  /*c570*/  LEA.HI.X.SX32 R25, R15, R27, 0x1, P2 ;  /* 0x0000001b0f197211 */ /* 0x000fe200010f0eff */
[----:B------:R-:W-:Y:S02]  /*c580*/  IMAD R2, R0, 0x2, R2 ;  /* 0x0000000200027824 */ /* 0x000fe400078e0202 */
[----:B------:R4:W-:Y:S01]  /*c590*/  STL.64 [R1+0x1290], R22 ;  /* 0x0012901601007387 */ /* 0x0009e20000100a00 */
[----:B-1----:R-:W-:Y:S01]  /*c5a0*/  IMAD.MOV.U32 R13, RZ, RZ, R5 ;  /* 0x000000ffff0d7224 */ /* 0x002fe200078e0005 */
[----:B------:R-:W-:-:S02]  /*c5b0*/  LEA R12, P0, R5, R26, 0x1 ;  /* 0x0000001a050c7211 */ /* 0x000fc400078008ff */
[----:B------:R1:W-:Y:S01]  /*c5c0*/  STL.64 [R1+0x1288], R24 ;  /* 0x0012881801007387 */ /* 0x0003e20000100a00 */
[----:B------:R-:W-:Y:S01]  /*c5d0*/  IMAD R3, R0, 0x2, R2 ;  /* 0x0000000200037824 */ /* 0x000fe200078e0202 */
[----:B------:R-:W-:Y:S02]  /*c5e0*/  LEA.HI.X.SX32 R13, R13, R27, 0x1, P0 ;  /* 0x0000001b0d0d7211 */ /* 0x000fe400000f0eff */
[----:B----4-:R-:W-:Y:S01]  /*c5f0*/  MOV R23, R21 ;  /* 0x0000001500177202 */ /* 0x010fe20000000f00 */
[----:B------:R-:W-:Y:S01]  /*c600*/  IMAD.MOV.U32 R22, RZ, RZ, R20 ;  /* 0x000000ffff167224 */ /* 0x000fe200078e0014 */
[----:B------:R-:W-:Y:S01]  /*c610*/  MOV R20, R18 ;  /* 0x0000001200147202 */ /* 0x000fe20000000f00 */
[----:B-1----:R-:W4:Y:S04]  /*c620*/  LDL.LU R24, [R1+0x1d70] ;  /* 0x001d700001187983 */ /* 0x002f280000300800 */
[----:B------:R-:W5:Y:S04]  /*c630*/  LDL.LU R21, [R1+0x30] ;  /* 0x0000300001157983 */ /* 0x000f680000300800 */
[----:B------:R-:W5:Y:S04]  /*c640*/  LDL.LU R18, [R1+0x2c] ;  /* 0x00002c0001127983 */ /* 0x000f680000300800 */
[----:B--2---:R-:W-:Y:S04]  /*c650*/  STL.64 [R1+0x1d58], R8 ;  /* 0x001d580801007387 */ /* 0x004fe80000100a00 */
[----:B------:R-:W2:Y:S04]  /*c660*/  LDL.LU R25, [R1+0x38] ;  /* 0x0000380001197983 */ /* 0x000ea80000300800 */
[----:B------:R-:W-:Y:S04]  /*c670*/  STL.64 [R1+0x1cf0], R2 ;  /* 0x001cf00201007387 */ /* 0x000fe80000100a00 */
[----:B------:R1:W-:Y:S04]  /*c680*/  STL.64 [R1+0x1280], R12 ;  /* 0x0012800c01007387 */ /* 0x0003e80000100a00 */
[----:B-1----:R-:W2:Y:S01]  /*c690*/  LDL.LU.64 R12, [R1+0x1d68] ;  /* 0x001d6800010c7983 */ /* 0x002ea20000300a00 */
[-C--:B---3--:R-:W-:Y:S01]  /*c6a0*/  LEA R2, P1, R19, R26.reuse, 0x1 ;  /* 0x0000001a13027211 */ /* 0x088fe200078208ff */
[----:B------:R-:W-:Y:S01]  /*c6b0*/  IMAD.MOV.U32 R15, RZ, RZ, R4 ;  /* 0x000000ffff0f7224 */ /* 0x000fe200078e0004 */
[----:B----4-:R-:W-:-:S02]  /*c6c0*/  LEA R8, P2, R24, R26, 0x1 ;  /* 0x0000001a18087211 */ /* 0x010fc400078408ff */
[----:B------:R-:W-:Y:S02]  /*c6d0*/  LEA R4, R0, R3, 0x1 ;  /* 0x0000000300047211 */ /* 0x000fe400078e08ff */
[-C--:B------:R-:W-:Y:S02]  /*c6e0*/  LEA.HI.X.SX32 R3, R19, R27.reuse, 0x1, P1 ;  /* 0x0000001b13037211 */ /* 0x080fe400008f0eff */
[----:B------:R-:W-:Y:S01]  /*c6f0*/  LEA.HI.X.SX32 R9, R24, R27, 0x1, P2 ;  /* 0x0000001b18097211 */ /* 0x000fe200010f0eff */
[----:B------:R-:W3:Y:S04]  /*c700*/  LDL.LU R19, [R1+0x1d60] ;  /* 0x001d600001137983 */ /* 0x000ee80000300800 */
[----:B------:R1:W-:Y:S01]  /*c710*/  STL.64 [R1+0x1278], R2 ;  /* 0x0012780201007387 */ /* 0x0003e20000100a00 */
[----:B------:R-:W-:Y:S01]  /*c720*/  LEA R5, R0, R4, 0x1 ;  /* 0x0000000400057211 */ /* 0x000fe200078e08ff */
[----:B-1----:R-:W-:Y:S01]  /*c730*/  IMAD.MOV.U32 R3, RZ, RZ, R23 ;  /* 0x000000ffff037224 */ /* 0x002fe200078e0017 */
[----:B------:R-:W-:Y:S01]  /*c740*/  MOV R23, R20 ;  /* 0x0000001400177202 */ /* 0x000fe20000000f00 */
[----:B------:R-:W-:Y:S01]  /*c750*/  IMAD.MOV.U32 R20, RZ, RZ, R17 ;  /* 0x000000ffff147224 */ /* 0x000fe200078e0011 */
[----:B--2---:R-:W-:Y:S04]  /*c760*/  STL.64 [R1+0x1d50], R12 ;  /* 0x001d500c01007387 */ /* 0x004fe80000100a00 */
[----:B------:R1:W-:Y:S04]  /*c770*/  STL.64 [R1+0x1270], R8 ;  /* 0x0012700801007387 */ /* 0x0003e80000100a00 */
[----:B------:R-:W2:Y:S04]  /*c780*/  LDL.LU R2, [R1+0x48] ;  /* 0x0000480001027983 */ /* 0x000ea80000300800 */
[----:B------:R-:W4:Y:S01]  /*c790*/  LDL.LU R17, [R1+0x44] ;  /* 0x0000440001117983 */ /* 0x000f220000300800 */
[----:B-1----:R-:W-:-:S02]  /*c7a0*/  LEA R8, P0, R7, R26, 0x1 ;  /* 0x0000001a07087211 */ /* 0x002fc400078008ff */
[----:B------:R-:W-:-:S04]  /*c7b0*/  MOV R9, R7 ;  /* 0x0000000700097202 */ /* 0x000fc80000000f00 */
[----:B------:R-:W-:Y:S01]  /*c7c0*/  LEA.HI.X.SX32 R9, R9, R27, 0x1, P0 ;  /* 0x0000001b09097211 */ /* 0x000fe200000f0eff */
[----:B------:R-:W-:Y:S04]  /*c7d0*/  STL.64 [R1+0x1cf8], R4 ;  /* 0x001cf80401007387 */ /* 0x000fe80000100a00 */
[----:B------:R1:W-:Y:S04]  /*c7e0*/  STL.64 [R1+0x1268], R8 ;  /* 0x0012680801007387 */ /* 0x0003e80000100a00 */
[----:B-1----:R-:W2:Y:S01]  /*c7f0*/  LDL.LU.64 R8, [R1+0x1d58] ;  /* 0x001d580001087983 */ /* 0x002ea20000300a00 */
[----:B-----5:R-:W-:-:S02]  /*c800*/  LEA R4, P1, R21, R26, 0x1 ;  /* 0x0000001a15047211 */ /* 0x020fc400078208ff */
[----:B------:R-:W-:Y:S02]  /*c810*/  LEA R12, P2, R18, R26, 0x1 ;  /* 0x0000001a120c7211 */ /* 0x000fe400078408ff */
[----:B------:R-:W-:Y:S01]  /*c820*/  MOV R24, R6 ;  /* 0x0000000600187202 */ /* 0x000fe20000000f00 */
[----:B------:R-:W-:Y:S01]  /*c830*/  IMAD R6, R0, 0x2, R5 ;  /* 0x0000000200067824 */ /* 0x000fe200078e0205 */
[-C--:B------:R-:W-:Y:S02]  /*c840*/  LEA.HI.X.SX32 R5, R21, R27.reuse, 0x1, P1 ;  /* 0x0000001b15057211 */ /* 0x080fe400008f0eff */
[----:B------:R-:W-:Y:S02]  /*c850*/  LEA.HI.X.SX32 R13, R18, R27, 0x1, P2 ;  /* 0x0000001b120d7211 */ /* 0x000fe400010f0eff */
[----:B------:R-:W-:Y:S01]  /*c860*/  MOV R18, R14 ;  /* 0x0000000e00127202 */ /* 0x000fe20000000f00 */
[C---:B------:R-:W-:Y:S01]  /*c870*/  IMAD R7, R0.reuse, 0x2, R6 ;  /* 0x0000000200077824 */ /* 0x040fe200078e0206 */
[----:B------:R-:W-:Y:S04]  /*c880*/  STL.64 [R1+0x1260], R4 ;  /* 0x0012600401007387 */ /* 0x000fe80000100a00 */
[----:B---3--:R-:W-:Y:S04]  /*c890*/  STL.64 [R1+0x1d48], R18 ;  /* 0x001d481201007387 */ /* 0x008fe80000100a00 */
[----:B------:R-:W-:Y:S04]  /*c8a0*/  STL.64 [R1+0x1258], R12 ;  /* 0x0012580c01007387 */ /* 0x000fe80000100a00 */
[----:B------:R1:W-:Y:S04]  /*c8b0*/  STL.64 [R1+0x1ce8], R6 ;  /* 0x001ce80601007387 */ /* 0x0003e80000100a00 */
[----:B-1----:R-:W3:Y:S01]  /*c8c0*/  LDL.LU R6, [R1+0x40] ;  /* 0x0000400001067983 */ /* 0x002ee20000300800 */
[----:B--2---:R-:W-:Y:S01]  /*c8d0*/  MOV R21, R8 ;  /* 0x0000000800157202 */ /* 0x004fe20000000f00 */
[----:B------:R-:W-:-:S02]  /*c8e0*/  IMAD R8, R0, 0x2, R7 ;  /* 0x0000000200087824 */ /* 0x000fc400078e0207 */
[----:B------:R-:W2:Y:S01]  /*c8f0*/  LDL.LU R7, [R1+0x3c] ;  /* 0x00003c0001077983 */ /* 0x000ea20000300800 */
[C---:B------:R-:W-:Y:S01]  /*c900*/  LEA R4, P2, R25.reuse, R26, 0x1 ;  /* 0x0000001a19047211 */ /* 0x040fe200078408ff */
[----:B------:R-:W-:Y:S01]  /*c910*/  IMAD.MOV.U32 R14, RZ, RZ, R9 ;  /* 0x000000ffff0e7224 */ /* 0x000fe200078e0009 */
[----:B------:R-:W-:Y:S02]  /*c920*/  LEA R9, R0, R8, 0x1 ;  /* 0x0000000800097211 */ /* 0x000fe400078e08ff */
[----:B------:R-:W-:Y:S02]  /*c930*/  LEA.HI.X.SX32 R5, R25, R27, 0x1, P2 ;  /* 0x0000001b19057211 */ /* 0x000fe400010f0eff */
[----:B---3--:R-:W-:-:S04]  /*c940*/  LEA R12, P0, R6, R26, 0x1 ;  /* 0x0000001a060c7211 */ /* 0x008fc800078008ff */
[----:B------:R-:W-:-:S05]  /*c950*/  LEA.HI.X.SX32 R13, R6, R27, 0x1, P0 ;  /* 0x0000001b060d7211 */ /* 0x000fca00000f0eff */
[----:B------:R1:W-:Y:S04]  /*c960*/  STL.64 [R1+0x1250], R12 ;  /* 0x0012500c01007387 */ /* 0x0003e80000100a00 */
[----:B-1----:R-:W3:Y:S01]  /*c970*/  LDL.LU.64 R12, [R1+0x1d50] ;  /* 0x001d5000010c7983 */ /* 0x002ee20000300a00 */
[----:B--2---:R-:W-:-:S04]  /*c980*/  LEA R18, P1, R7, R26, 0x1 ;  /* 0x0000001a07127211 */ /* 0x004fc800078208ff */
[----:B------:R-:W-:-:S05]  /*c990*/  LEA.HI.X.SX32 R19, R7, R27, 0x1, P1 ;  /* 0x0000001b07137211 */ /* 0x000fca00008f0eff */
[----:B------:R1:W-:Y:S04]  /*c9a0*/  STL.64 [R1+0x1248], R18 ;  /* 0x0012481201007387 */ /* 0x0003e80000100a00 */
[----:B------:R-:W2:Y:S04]  /*c9b0*/  LDL.LU R6, [R1+0x58] ;  /* 0x0000580001067983 */ /* 0x000ea80000300800 */
[----:B------:R-:W5:Y:S01]  /*c9c0*/  LDL.LU R7, [R1+0x54] ;  /* 0x0000540001077983 */ /* 0x000f620000300800 */
[----:B-1----:R-:W-:Y:S01]  /*c9d0*/  IMAD.MOV.U32 R19, RZ, RZ, R11 ;  /* 0x000000ffff137224 */ /* 0x002fe200078e000b */
[----:B------:R-:W-:-:S02]  /*c9e0*/  LEA R18, P0, R11, R26, 0x1 ;  /* 0x0000001a0b127211 */ /* 0x000fc400078008ff */
[----:B------:R-:W-:Y:S02]  /*c9f0*/  STL.64 [R1+0x1240], R4 ;  /* 0x0012400401007387 */ /* 0x000fe40000100a00 */
[----:B------:R-:W-:Y:S02]  /*ca00*/  LEA.HI.X.SX32 R19, R19, R27, 0x1, P0 ;  /* 0x0000001b13137211 */ /* 0x000fe400000f0eff */
[----:B------:R-:W-:Y:S04]  /*ca10*/  STL.64 [R1+0x1d00], R8 ;  /* 0x001d000801007387 */ /* 0x000fe80000100a00 */
[----:B------:R1:W-:Y:S04]  /*ca20*/  STL.64 [R1+0x1238], R18 ;  /* 0x0012381201007387 */ /* 0x0003e80000100a00 */
[----:B-1----:R-:W2:Y:S01]  /*ca30*/  LDL.LU.64 R18, [R1+0x1d48] ;  /* 0x001d480001127983 */ /* 0x002ea20000300a00 */
[----:B----4-:R-:W-:-:S02]  /*ca40*/  LEA R4, P2, R17, R26, 0x1 ;  /* 0x0000001a11047211 */ /* 0x010fc400078408ff */
[----:B------:R-:W-:Y:S01]  /*ca50*/  LEA R8, P1, R2, R26, 0x1 ;  /* 0x0000001a02087211 */ /* 0x000fe200078208ff */
[----:B------:R-:W-:Y:S01]  /*ca60*/  IMAD.MOV.U32 R25, RZ, RZ, R10 ;  /* 0x000000ffff197224 */ /* 0x000fe200078e000a */
[----:B------:R-:W-:Y:S02]  /*ca70*/  LEA.HI.X.SX32 R5, R17, R27, 0x1, P2 ;  /* 0x0000001b11057211 */ /* 0x000fe400010f0eff */
[----:B------:R-:W-:Y:S02]  /*ca80*/  LEA R10, R0, R9, 0x1 ;  /* 0x00000009000a7211 */ /* 0x000fe400078e08ff */
[----:B------:R-:W-:Y:S01]  /*ca90*/  LEA.HI.X.SX32 R9, R2, R27, 0x1, P1 ;  /* 0x0000001b02097211 */ /* 0x000fe200008f0eff */
[C---:B---3--:R-:W-:Y:S01]  /*caa0*/  IMAD R17, R0.reuse, 0x2, R12 ;  /* 0x0000000200117824 */ /* 0x048fe200078e020c */
[----:B------:R-:W-:-:S04]  /*cab0*/  LEA R11, R0, R10, 0x1 ;  /* 0x0000000a000b7211 */ /* 0x000fc800078e08ff */
[----:B------:R-:W-:Y:S02]  /*cac0*/  LEA R17, R0, R17, 0x1 ;  /* 0x0000001100117211 */ /* 0x000fe400078e08ff */
[----:B------:R-:W-:Y:S01]  /*cad0*/  MOV R2, R13 ;  /* 0x0000000d00027202 */ /* 0x000fe20000000f00 */
[----:B--2---:R1:W-:Y:S04]  /*cae0*/  STL.64 [R1+0x1d40], R18 ;  /* 0x001d401201007387 */ /* 0x0043e80000100a00 */
[----:B------:R2:W-:Y:S04]  /*caf0*/  STL.64 [R1+0x1230], R8 ;  /* 0x0012300801007387 */ /* 0x0005e80000100a00 */
[----:B------:R3:W-:Y:S01]  /*cb00*/  STL.64 [R1+0x1228], R4 ;  /* 0x0012280401007387 */ /* 0x0007e20000100a00 */
[----:B-1----:R-:W-:-:S03]  /*cb10*/  LEA R18, P0, R6, R26, 0x1 ;  /* 0x0000001a06127211 */ /* 0x002fc600078008ff */
[----:B--2---:R-:W2:Y:S01]  /*cb20*/  LDL.LU R9, [R1+0x64] ;  /* 0x0000640001097983 */ /* 0x004ea20000300800 */
[----:B------:R-:W-:-:S03]  /*cb30*/  LEA.HI.X.SX32 R19, R6, R27, 0x1, P0 ;  /* 0x0000001b06137211 */ /* 0x000fc600000f0eff */
[----:B---3--:R-:W3:Y:S01]  /*cb40*/  LDL.LU R4, [R1+0x60] ;  /* 0x0000600001047983 */ /* 0x008ee20000300800 */
[----:B------:R-:W-:-:S03]  /*cb50*/  IMAD.MOV.U32 R5, RZ, RZ, R3 ;  /* 0x000000ffff057224 */ /* 0x000fc600078e0003 */
[----:B------:R1:W-:Y:S01]  /*cb60*/  STL.64 [R1+0x1d38], R16 ;  /* 0x001d381001007387 */ /* 0x0003e20000100a00 */
[----:B------:R-:W-:-:S03]  /*cb70*/  IMAD.MOV.U32 R3, RZ, RZ, R12 ;  /* 0x000000ffff037224 */ /* 0x000fc600078e000c */
[----:B------:R5:W-:Y:S01]  /*cb80*/  STL.64 [R1+0x1d08], R10 ;  /* 0x001d080a01007387 */ /* 0x000be20000100a00 */
[----:B------:R-:W-:-:S03]  /*cb90*/  LEA R12, R0, R11, 0x1 ;  /* 0x0000000b000c7211 */ /* 0x000fc600078e08ff */
[----:B------:R4:W-:Y:S01]  /*cba0*/  STL.64 [R1+0x1220], R18 ;  /* 0x0012201201007387 */ /* 0x0009e20000100a00 */
[-C--:B-1----:R-:W-:Y:S02]  /*cbb0*/  LEA R16, P2, R25, R26.reuse, 0x1 ;  /* 0x0000001a19107211 */ /* 0x082fe400078408ff */
[----:B-----5:R-:W-:Y:S02]  /*cbc0*/  LEA R10, P1, R7, R26, 0x1 ;  /* 0x0000001a070a7211 */ /* 0x020fe400078208ff */
[-C--:B------:R-:W-:Y:S02]  /*cbd0*/  LEA.HI.X.SX32 R17, R25, R27.reuse, 0x1, P2 ;  /* 0x0000001b19117211 */ /* 0x080fe400010f0eff */
[----:B------:R-:W-:Y:S01]  /*cbe0*/  LEA.HI.X.SX32 R11, R7, R27, 0x1, P1 ;  /* 0x0000001b070b7211 */ /* 0x000fe200008f0eff */
[----:B----4-:R-:W4:Y:S04]  /*cbf0*/  LDL.LU.64 R18, [R1+0x1d40] ;  /* 0x001d400001127983 */ /* 0x010f280000300a00 */
[----:B------:R-:W5:Y:S04]  /*cc00*/  LDL.LU R8, [R1+0x70] ;  /* 0x0000700001087983 */ /* 0x000f680000300800 */
[----:B------:R-:W4:Y:S04]  /*cc10*/  LDL.LU R6, [R1+0x6c] ;  /* 0x00006c0001067983 */ /* 0x000f280000300800 */
[----:B------:R-:W-:Y:S04]  /*cc20*/  STL.64 [R1+0x1218], R10 ;  /* 0x0012180a01007387 */ /* 0x000fe80000100a00 */
[----:B------:R1:W-:Y:S01]  /*cc30*/  STL.64 [R1+0x1210], R16 ;  /* 0x0012101001007387 */ /* 0x0003e20000100a00 */
[----:B------:R-:W-:-:S03]  /*cc40*/  IMAD R13, R0, 0x2, R12 ;  /* 0x00000002000d7824 */ /* 0x000fc600078e020c */
[----:B------:R-:W4:Y:S01]  /*cc50*/  LDL.LU R25, [R1+0x7c] ;  /* 0x00007c0001197983 */ /* 0x000f220000300800 */
[----:B-1----:R-:W-:Y:S02]  /*cc60*/  LEA R16, P0, R15, R26, 0x1 ;  /* 0x0000001a0f107211 */ /* 0x002fe400078008ff */
[----:B------:R-:W-:-:S04]  /*cc70*/  MOV R17, R15 ;  /* 0x0000000f00117202 */ /* 0x000fc80000000f00 */
[----:B------:R-:W-:Y:S01]  /*cc80*/  LEA.HI.X.SX32 R17, R17, R27, 0x1, P0 ;  /* 0x0000001b11117211 */ /* 0x000fe200000f0eff */
[----:B------:R-:W-:Y:S04]  /*cc90*/  STL.64 [R1+0x1cd8], R12 ;  /* 0x001cd80c01007387 */ /* 0x000fe80000100a00 */
[----:B------:R1:W-:Y:S04]  /*cca0*/  STL.64 [R1+0x1208], R16 ;  /* 0x0012081001007387 */ /* 0x0003e80000100a00 */
[----:B-1----:R-:W4:Y:S01]  /*ccb0*/  LDL.LU.64 R16, [R1+0x1d38] ;  /* 0x001d380001107983 */ /* 0x002f220000300a00 */
[----:B------:R-:W-:Y:S01]  /*ccc0*/  MOV R7, R14 ;  /* 0x0000000e00077202 */ /* 0x000fe20000000f00 */
[----:B------:R-:W-:-:S04]  /*ccd0*/  IMAD R14, R0, 0x2, R13 ;  /* 0x00000002000e7824 */ /* 0x000fc800078e020d */
[----:B------:R-:W-:Y:S01]  /*cce0*/  IMAD R15, R0, 0x2, R14 ;  /* 0x00000002000f7824 */ /* 0x000fe200078e020e */
[CC--:B--2---:R-:W-:Y:S02]  /*ccf0*/  LEA R12, P1, R9.reuse, R26.reuse, 0x1 ;  /* 0x0000001a090c7211 */ /* 0x0c4fe400078208ff */
[C---:B---3--:R-:W-:Y:S02]  /*cd00*/  LEA R10, P2, R4.reuse, R26, 0x1 ;  /* 0x0000001a040a7211 */ /* 0x048fe400078408ff */
[-C--:B------:R-:W-:Y:S02]  /*cd10*/  LEA.HI.X.SX32 R13, R9, R27.reuse, 0x1, P1 ;  /* 0x0000001b090d7211 */ /* 0x080fe400008f0eff */
[----:B------:R-:W-:Y:S02]  /*cd20*/  LEA.HI.X.SX32 R11, R4, R27, 0x1, P2 ;  /* 0x0000001b040b7211 */ /* 0x000fe400010f0eff */
[----:B------:R-:W-:Y:S01]  /*cd30*/  MOV R4, R5 ;  /* 0x0000000500047202 */ /* 0x000fe20000000f00 */
[----:B------:R-:W-:Y:S01]  /*cd40*/  IMAD.MOV.U32 R5, RZ, RZ, R23 ;  /* 0x000000ffff057224 */ /* 0x000fe200078e0017 */
[----:B------:R-:W-:Y:S01]  /*cd50*/  STL.64 [R1+0x1200], R12 ;  /* 0x0012000c01007387 */ /* 0x000fe20000100a00 */
[----:B------:R-:W-:Y:S01]  /*cd60*/  IMAD.MOV.U32 R9, RZ, RZ, R2 ;  /* 0x000000ffff097224 */ /* 0x000fe200078e0002 */
[----:B------:R-:W-:-:S02]  /*cd70*/  MOV R2, R3 ;  /* 0x0000000300027202 */ /* 0x000fc40000000f00 */
[----:B------:R-:W-:Y:S01]  /*cd80*/  STL.64 [R1+0x11f8], R10 ;  /* 0x0011f80a01007387 */ /* 0x000fe20000100a00 */
[----:B------:R-:W-:-:S03]  /*cd90*/  MOV R3, R22 ;  /* 0x0000001600037202 */ /* 0x000fc60000000f00 */
[----:B------:R-:W-:Y:S04]  /*cda0*/  STL.64 [R1+0x1d30], R4 ;  /* 0x001d300401007387 */ /* 0x000fe80000100a00 */
[----:B------:R1:W-:Y:S01]  /*cdb0*/  STL.64 [R1+0x1ce0], R14 ;  /* 0x001ce00e01007387 */ /* 0x0003e20000100a00 */
[----:B----4-:R-:W-:Y:S01]  /*cdc0*/  MOV R22, R16 ;  /* 0x0000001000167202 */ /* 0x010fe20000000f00 */
[----:B------:R-:W-:Y:S02]  /*cdd0*/  IMAD R16, R0, 0x2, R15 ;  /* 0x0000000200107824 */ /* 0x000fe400078e020f */
[----:B-1----:R-:W2:Y:S01]  /*cde0*/  LDL.LU R15, [R1+0x74] ;  /* 0x00007400010f7983 */ /* 0x002ea20000300800 */
[-C--:B-----5:R-:W-:Y:S02]  /*cdf0*/  LEA R10, P1, R8, R26.reuse, 0x1 ;  /* 0x0000001a080a7211 */ /* 0x0a0fe400078208ff */
[----:B------:R-:W-:Y:S01]  /*ce00*/  LEA R4, P2, R6, R26, 0x1 ;  /* 0x0000001a06047211 */ /* 0x000fe200078408ff */
[----:B------:R-:W-:Y:S01]  /*ce10*/  IMAD.MOV.U32 R23, RZ, RZ, R17 ;  /* 0x000000ffff177224 */ /* 0x000fe200078e0011 */
[----:B------:R-:W-:-:S02]  /*ce20*/  LEA.HI.X.SX32 R11, R8, R27, 0x1, P1 ;  /* 0x0000001b080b7211 */ /* 0x000fc400008f0eff */
[----:B------:R-:W-:Y:S02]  /*ce30*/  LEA.HI.X.SX32 R5, R6, R27, 0x1, P2 ;  /* 0x0000001b06057211 */ /* 0x000fe400010f0eff */
[----:B------:R-:W-:Y:S01]  /*ce40*/  LEA R17, R0, R16, 0x1 ;  /* 0x0000001000117211 */ /* 0x000fe200078e08ff */
[----:B------:R-:W-:-:S03]  /*ce50*/  IMAD.MOV.U32 R8, RZ, RZ, R18 ;  /* 0x000000ffff087224 */ /* 0x000fc600078e0012 */
[----:B------:R-:W-:Y:S02]  /*ce60*/  LEA R18, R0, R17, 0x1 ;  /* 0x0000001100127211 */ /* 0x000fe400078e08ff */
[----:B--2---:R-:W-:-:S04]  /*ce70*/  LEA R12, P0, R15, R26, 0x1 ;  /* 0x0000001a0f0c7211 */ /* 0x004fc800078008ff */
[----:B------:R-:W-:-:S05]  /*ce80*/  LEA.HI.X.SX32 R13, R15, R27, 0x1, P0 ;  /* 0x0000001b0f0d7211 */ /* 0x000fca00000f0eff */
[----:B------:R1:W-:Y:S04]  /*ce90*/  STL.64 [R1+0x11f0], R12 ;  /* 0x0011f00c01007387 */ /* 0x0003e80000100a00 */
[----:B-1----:R-:W2:Y:S04]  /*cea0*/  LDL.LU R12, [R1+0x8c] ;  /* 0x00008c00010c7983 */ /* 0x002ea80000300800 */
[----:B------:R-:W3:Y:S04]  /*ceb0*/  LDL.LU R13, [R1+0x88] ;  /* 0x00008800010d7983 */ /* 0x000ee80000300800 */
[----:B------:R-:W-:Y:S04]  /*cec0*/  STL.64 [R1+0x11e8], R10 ;  /* 0x0011e80a01007387 */ /* 0x000fe80000100a00 */
[----:B------:R-:W-:Y:S04]  /*ced0*/  STL.64 [R1+0x11e0], R4 ;  /* 0x0011e00401007387 */ /* 0x000fe80000100a00 */
[----:B------:R1:W-:Y:S04]  /*cee0*/  STL.64 [R1+0x1d10], R16 ;  /* 0x001d101001007387 */ /* 0x0003e80000100a00 */
[----:B-1----:R-:W4:Y:S04]  /*cef0*/  LDL.LU R16, [R1+0x84] ;  /* 0x0000840001107983 */ /* 0x002f280000300800 */
[----:B------:R-:W5:Y:S01]  /*cf00*/  LDL.LU R17, [R1+0x80] ;  /* 0x0000800001117983 */ /* 0x000f620000300800 */
[----:B------:R-:W-:Y:S01]  /*cf10*/  LEA R10, P2, R25, R26, 0x1 ;  /* 0x0000001a190a7211 */ /* 0x000fe200078408ff */
[----:B------:R-:W-:Y:S01]  /*cf20*/  IMAD.MOV.U32 R6, RZ, RZ, R7 ;  /* 0x000000ffff067224 */ /* 0x000fe200078e0007 */
[----:B------:R-:W-:-:S02]  /*cf30*/  MOV R7, R19 ;  /* 0x0000001300077202 */ /* 0x000fc40000000f00 */
[-C--:B------:R-:W-:Y:S01]  /*cf40*/  LEA.HI.X.SX32 R11, R25, R27.reuse, 0x1, P2 ;  /* 0x0000001b190b7211 */ /* 0x080fe200010f0eff */
[----:B------:R-:W-:Y:S01]  /*cf50*/  IMAD R19, R0, 0x2, R18 ;  /* 0x0000000200137824 */ /* 0x000fe200078e0212 */
[CC--:B----4-:R-:W-:Y:S02]  /*cf60*/  LEA R4, P0, R16.reuse, R26.reuse, 0x1 ;  /* 0x0000001a10047211 */ /* 0x0d0fe400078008ff */
[C---:B-----5:R-:W-:Y:S02]  /*cf70*/  LEA R14, P1, R17.reuse, R26, 0x1 ;  /* 0x0000001a110e7211 */ /* 0x060fe400078208ff */
[-C--:B------:R-:W-:Y:S02]  /*cf80*/  LEA.HI.X.SX32 R5, R16, R27.reuse, 0x1, P0 ;  /* 0x0000001b10057211 */ /* 0x080fe400000f0eff */
[----:B------:R-:W-:-:S03]  /*cf90*/  LEA.HI.X.SX32 R15, R17, R27, 0x1, P1 ;  /* 0x0000001b110f7211 */ /* 0x000fc600008f0eff */
[----:B------:R1:W-:Y:S04]  /*cfa0*/  STL.64 [R1+0x11d8], R4 ;  /* 0x0011d80401007387 */ /* 0x0003e80000100a00 */
[----:B-1----:R-:W4:Y:S04]  /*cfb0*/  LDL.LU.64 R4, [R1+0x1d30] ;  /* 0x001d300001047983 */ /* 0x002f280000300a00 */
[----:B------:R2:W-:Y:S04]  /*cfc0*/  STL.64 [R1+0x11d0], R14 ;  /* 0x0011d00e01007387 */ /* 0x0005e80000100a00 */
[----:B------:R-:W5:Y:S01]  /*cfd0*/  LDL.LU R16, [R1+0xb0] ;  /* 0x0000b00001107983 */ /* 0x000f620000300800 */
[----:B------:R-:W-:Y:S01]  /*cfe0*/  MOV R25, R20 ;  /* 0x0000001400197202 */ /* 0x000fe20000000f00 */
[----:B------:R-:W-:-:S02]  /*cff0*/  IMAD R20, R0, 0x2, R19 ;  /* 0x0000000200147824 */ /* 0x000fc400078e0213 */
[----:B------:R3:W-:Y:S04]  /*d000*/  STL.64 [R1+0x11c8], R10 ;  /* 0x0011c80a01007387 */ /* 0x0007e80000100a00 */
[----:B------:R-:W4:Y:S01]  /*d010*/  LDL.LU R17, [R1+0xac] ;  /* 0x0000ac0001117983 */ /* 0x000f220000300800 */
[----:B--2---:R-:W-:-:S03]  /*d020*/  LEA R14, P1, R12, R26, 0x1 ;  /* 0x0000001a0c0e7211 */ /* 0x004fc600078208ff */
[----:B------:R1:W-:Y:S01]  /*d030*/  STL.64 [R1+0x1cc8], R18 ;  /* 0x001cc81201007387 */ /* 0x0003e20000100a00 */
[----:B------:R-:W-:Y:S02]  /*d040*/  LEA.HI.X.SX32 R15, R12, R27, 0x1, P1 ;  /* 0x0000001b0c0f7211 */ /* 0x000fe400008f0eff */
[----:B------:R-:W-:Y:S02]  /*d050*/  LEA R29, R0, R29, 0x1 ;  /* 0x0000001d001d7211 */ /* 0x000fe400078e08ff */
[-C--:B---3--:R-:W-:Y:S02]  /*d060*/  LEA R10, P2, R13, R26.reuse, 0x1 ;  /* 0x0000001a0d0a7211 */ /* 0x088fe400078408ff */
[----:B-1----:R-:W-:Y:S02]  /*d070*/  LEA R18, P0, R21, R26, 0x1 ;  /* 0x0000001a15127211 */ /* 0x002fe400078008ff */
[----:B------:R-:W-:-:S04]  /*d080*/  MOV R19, R21 ;  /* 0x0000001500137202 */ /* 0x000fc80000000f00 */
[-C--:B------:R-:W-:Y:S01]  /*d090*/  LEA.HI.X.SX32 R19, R19, R27.reuse, 0x1, P0 ;  /* 0x0000001b13137211 */ /* 0x080fe200000f0eff */
[----:B------:R-:W-:Y:S01]  /*d0a0*/  IMAD R29, R0, 0x2, R29 ;  /* 0x00000002001d7824 */ /* 0x000fe200078e021d */
[----:B------:R-:W-:-:S03]  /*d0b0*/  LEA.HI.X.SX32 R11, R13, R27, 0x1, P2 ;  /* 0x0000001b0d0b7211 */ /* 0x000fc600010f0eff */
[----:B------:R1:W-:Y:S01]  /*d0c0*/  STL.64 [R1+0x11c0], R18 ;  /* 0x0011c01201007387 */ /* 0x0003e20000100a00 */
[----:B------:R-:W-:-:S03]  /*d0d0*/  IMAD R21, R0, 0x2, R20 ;  /* 0x0000000200157824 */ /* 0x000fc600078e0214 */
[----:B-1----:R-:W2:Y:S04]  /*d0e0*/  LDL.LU R19, [R1+0xc0] ;  /* 0x0000c00001137983 */ /* 0x002ea80000300800 */
[----:B------:R1:W-:Y:S04]  /*d0f0*/  STL.64 [R1+0x11b8], R14 ;  /* 0x0011b80e01007387 */ /* 0x0003e80000100a00 */
[----:B-1----:R-:W3:Y:S04]  /*d100*/  LDL.LU R14, [R1+0xbc] ;  /* 0x0000bc00010e7983 */ /* 0x002ee80000300800 */
[----:B------:R-:W-:Y:S04]  /*d110*/  STL.64 [R1+0x11b0], R10 ;  /* 0x0011b00a01007387 */ /* 0x000fe80000100a00 */
[----:B------:R-:W-:Y:S04]  /*d120*/  STL.64 [R1+0x1d28], R28 ;  /* 0x001d281c01007387 */ /* 0x000fe80000100a00 */
[----:B------:R-:W-:Y:S04]  /*d130*/  STL.64 [R1+0x1d20], R6 ;  /* 0x001d200601007387 */ /* 0x000fe80000100a00 */
[----:B------:R-:W3:Y:S04]  /*d140*/  LDL.LU R18, [R1+0xd4] ;  /* 0x0000d40001127983 */ /* 0x000ee80000300800 */
[----:B------:R-:W3:Y:S04]  /*d150*/  LDL.LU R15, [R1+0xd0] ;  /* 0x0000d000010f7983 */ /* 0x000ee80000300800 */
[----:B------:R1:W-:Y:S04]  /*d160*/  STL.64 [R1+0x1cc0], R20 ;  /* 0x001cc01401007387 */ /* 0x0003e80000100a00 */
[----:B-1----:R-:W3:Y:S01]  /*d170*/  LDL.LU R20, [R1+0xd8] ;  /* 0x0000d80001147983 */ /* 0x002ee20000300800 */
[----:B-----5:R-:W-:-:S04]  /*d180*/  LEA R28, P0, R16, R26, 0x1 ;  /* 0x0000001a101c7211 */ /* 0x020fc800078008ff */
[----:B------:R-:W-:-:S05]  /*d190*/  LEA.HI.X.SX32 R29, R16, R27, 0x1, P0 ;  /* 0x0000001b101d7211 */ /* 0x000fca00000f0eff */
[----:B------:R1:W-:Y:S04]  /*d1a0*/  STL.64 [R1+0x11a8], R28 ;  /* 0x0011a81c01007387 */ /* 0x0003e80000100a00 */
[----:B-1----:R-:W5:Y:S01]  /*d1b0*/  LDL.LU.64 R28, [R1+0x1d28] ;  /* 0x001d2800011c7983 */ /* 0x002f620000300a00 */
[-C--:B----4-:R-:W-:Y:S02]  /*d1c0*/  LEA R12, P1, R17, R26.reuse, 0x1 ;  /* 0x0000001a110c7211 */ /* 0x090fe400078208ff */
[----:B------:R-:W-:Y:S01]  /*d1d0*/  MOV R11, R5 ;  /* 0x00000005000b7202 */ /* 0x000fe20000000f00 */
[----:B------:R-:W-:Y:S01]  /*d1e0*/  IMAD.MOV.U32 R5, RZ, RZ, R22 ;  /* 0x000000ffff057224 */ /* 0x000fe200078e0016 */
[----:B------:R-:W-:Y:S02]  /*d1f0*/  LEA R6, P2, R25, R26, 0x1 ;  /* 0x0000001a19067211 */ /* 0x000fe400078408ff */
[----:B------:R-:W-:-:S02]  /*d200*/  LEA R22, R0, R21, 0x1 ;  /* 0x0000001500167211 */ /* 0x000fc400078e08ff */
[----:B------:R-:W-:Y:S01]  /*d210*/  MOV R10, R8 ;  /* 0x00000008000a7202 */ /* 0x000fe20000000f00 */
[----:B------:R-:W-:Y:S01]  /*d220*/  IMAD.MOV.U32 R8, RZ, RZ, R9 ;  /* 0x000000ffff087224 */ /* 0x000fe200078e0009 */
[-C--:B------:R-:W-:Y:S01]  /*d230*/  LEA.HI.X.SX32 R13, R17, R27.reuse, 0x1, P1 ;  /* 0x0000001b110d7211 */ /* 0x080fe200008f0eff */
[----:B------:R-:W-:Y:S01]  /*d240*/  IMAD.MOV.U32 R9, RZ, RZ, R3 ;  /* 0x000000ffff097224 */ /* 0x000fe200078e0003 */
[----:B------:R-:W-:Y:S02]  /*d250*/  LEA.HI.X.SX32 R7, R25, R27, 0x1, P2 ;  /* 0x0000001b19077211 */ /* 0x000fe400010f0eff */
[----:B------:R-:W-:Y:S01]  /*d260*/  MOV R3, R23 ;  /* 0x0000001700037202 */ /* 0x000fe20000000f00 */
[----:B------:R-:W-:Y:S01]  /*d270*/  IMAD R23, R0, 0x2, R22 ;  /* 0x0000000200177824 */ /* 0x000fe200078e0216 */
[----:B------:R1:W-:Y:S04]  /*d280*/  STL.64 [R1+0x11a0], R12 ;  /* 0x0011a00c01007387 */ /* 0x0003e80000100a00 */
[----:B------:R-:W4:Y:S04]  /*d290*/  LDL.LU R21, [R1+0xec] ;  /* 0x0000ec0001157983 */ /* 0x000f280000300800 */
[----:B------:R2:W-:Y:S01]  /*d2a0*/  STL.64 [R1+0x1198], R6 ;  /* 0x0011980601007387 */ /* 0x0005e20000100a00 */
[----:B------:R-:W-:-:S03]  /*d2b0*/  LEA R16, P2, R10, R26, 0x1 ;  /* 0x0000001a0a107211 */ /* 0x000fc600078408ff */
[----:B-1----:R-:W4:Y:S01]  /*d2c0*/  LDL.LU R13, [R1+0xe8] ;  /* 0x0000e800010d7983 */ /* 0x002f220000300800 */
[----:B------:R-:W-:Y:S01]  /*d2d0*/  MOV R12, R24 ;  /* 0x00000018000c7202 */ /* 0x000fe20000000f00 */
[----:B------:R-:W-:Y:S02]  /*d2e0*/  IMAD R24, R0, 0x2, R23 ;  /* 0x0000000200187824 */ /* 0x000fe400078e0217 */
[----:B------:R3:W-:Y:S01]  /*d2f0*/  STL.64 [R1+0x1cd0], R22 ;  /* 0x001cd01601007387 */ /* 0x0007e20000100a00 */
[----:B--2---:R-:W-:-:S04]  /*d300*/  LEA R6, P0, R19, R26, 0x1 ;  /* 0x0000001a13067211 */ /* 0x004fc800078008ff */
[-C--:B------:R-:W-:Y:S02]  /*d310*/  LEA.HI.X.SX32 R7, R19, R27.reuse, 0x1, P0 ;  /* 0x0000001b13077211 */ /* 0x080fe400000f0eff */
[----:B---3--:R-:W-:Y:S02]  /*d320*/  LEA R22, P1, R14, R26, 0x1 ;  /* 0x0000001a0e167211 */ /* 0x008fe400078208ff */
[-C--:B------:R-:W-:Y:S02]  /*d330*/  LEA.HI.X.SX32 R17, R10, R27.reuse, 0x1, P2 ;  /* 0x0000001b0a117211 */ /* 0x080fe400010f0eff */
[----:B------:R-:W-:Y:S01]  /*d340*/  LEA.HI.X.SX32 R23, R14, R27, 0x1, P1 ;  /* 0x0000001b0e177211 */ /* 0x000fe200008f0eff */
[----:B------:R1:W-:Y:S01]  /*d350*/  STL.64 [R1+0x1190], R6 ;  /* 0x0011900601007387 */ /* 0x0003e20000100a00 */
[----:B------:R-:W-:Y:S01]  /*d360*/  LEA R25, R0, R24, 0x1 ;  /* 0x0000001800197211 */ /* 0x000fe200078e08ff */
[----:B------:R-:W-:-:S04]  /*d370*/  IMAD.MOV.U32 R14, RZ, RZ, R11 ;  /* 0x000000ffff0e7224 */ /* 0x000fc800078e000b */
[----:B------:R-:W-:Y:S01]  /*d380*/  IMAD R11, R0, 0x2, R25 ;  /* 0x00000002000b7824 */ /* 0x000fe200078e0219 */
[----:B-1----:R-:W2:Y:S04]  /*d390*/  LDL.LU.64 R6, [R1+0x1d20] ;  /* 0x001d200001067983 */ /* 0x002ea80000300a00 */
[----:B------:R1:W-:Y:S04]  /*d3a0*/  STL.64 [R1+0x1188], R22 ;  /* 0x0011881601007387 */ /* 0x0003e80000100a00 */
[----:B------:R3:W-:Y:S04]  /*d3b0*/  STL.64 [R1+0x1180], R16 ;  /* 0x0011801001007387 */ /* 0x0007e80000100a00 */
[----:B------:R0:W-:Y:S01]  /*d3c0*/  STL.64 [R1+0x1cb0], R24 ;  /* 0x001cb01801007387 */ /* 0x0001e20000100a00 */
[----:B-1----:R-:W-:-:S03]  /*d3d0*/  LEA R22, P1, R18, R26, 0x1 ;  /* 0x0000001a12167211 */ /* 0x002fc600078208ff */
[----:B------:R1:W-:Y:S01]  /*d3e0*/  STL [R1], R11 ;  /* 0x0000000b01007387 */ /* 0x0003e20000100800 */
[----:B---3--:R-:W-:-:S03]  /*d3f0*/  LEA R16, P2, R15, R26, 0x1 ;  /* 0x0000001a0f107211 */ /* 0x008fc600078408ff */
[----:B------:R-:W3:Y:S01]  /*d400*/  LDL.LU R19, [R1+0x100] ;  /* 0x0001000001137983 */ /* 0x000ee20000300800 */
[----:B0-----:R-:W-:Y:S02]  /*d410*/  LEA R24, P0, R20, R26, 0x1 ;  /* 0x0000001a14187211 */ /* 0x001fe400078008ff */
[-C--:B------:R-:W-:Y:S02]  /*d420*/  LEA.HI.X.SX32 R23, R18, R27.reuse, 0x1, P1 ;  /* 0x0000001b12177211 */ /* 0x080fe400008f0eff */
[-C--:B------:R-:W-:Y:S02]  /*d430*/  LEA.HI.X.SX32 R25, R20, R27.reuse, 0x1, P0 ;  /* 0x0000001b14197211 */ /* 0x080fe400000f0eff */
[----:B------:R-:W-:Y:S02]  /*d440*/  LEA.HI.X.SX32 R17, R15, R27, 0x1, P2 ;  /* 0x0000001b0f117211 */ /* 0x000fe400010f0eff */
[----:B-----5:R-:W-:Y:S02]  /*d450*/  MOV R10, R29 ;  /* 0x0000001d000a7202 */ /* 0x020fe40000000f00 */
[C---:B------:R-:W-:Y:S01]  /*d460*/  LEA R29, R0.reuse, R11, 0x1 ;  /* 0x0000000b001d7211 */ /* 0x040fe200078e08ff */
[----:B------:R-:W-:Y:S01]  /*d470*/  IMAD.MOV.U32 R18, RZ, RZ, R28 ;  /* 0x000000ffff127224 */ /* 0x000fe200078e001c */
[----:B-1----:R-:W5:Y:S02]  /*d480*/  LDL.LU R11, [R1+0xfc] ;  /* 0x0000fc00010b7983 */ /* 0x002f640000300800 */
[----:B------:R-:W-:-:S02]  /*d490*/  LEA R28, R0, R29, 0x1 ;  /* 0x0000001d001c7211 */ /* 0x000fc400078e08ff */
[----:B------:R-:W-:Y:S04]  /*d4a0*/  STL.64 [R1+0x1178], R24 ;  /* 0x0011781801007387 */ /* 0x000fe80000100a00 */
[----:B------:R-:W2:Y:S04]  /*d4b0*/  LDL.LU R15, [R1+0x134] ;  /* 0x00013400010f7983 */ /* 0x000ea80000300800 */
[----:B------:R-:W-:Y:S04]  /*d4c0*/  STL.64 [R1+0x1170], R22 ;  /* 0x0011701601007387 */ /* 0x000fe80000100a00 */
[----:B------:R-:W2:Y:S04]  /*d4d0*/  LDL.LU R20, [R1+0x110] ;  /* 0x0001100001147983 */ /* 0x000ea80000300800 */
[----:B------:R-:W-:Y:S04]  /*d4e0*/  STL.64 [R1+0x1168], R16 ;  /* 0x0011681001007387 */ /* 0x000fe80000100a00 */
[----:B------:R0:W-:Y:S04]  /*d4f0*/  STL.64 [R1+0x1ca8], R28 ;  /* 0x001ca81c01007387 */ /* 0x0001e80000100a00 */
[----:B0-----:R-:W2:Y:S01]  /*d500*/  LDL.LU R29, [R1+0x104] ;  /* 0x00010400011d7983 */ /* 0x001ea20000300800 */
[----:B------:R-:W-:Y:S01]  /*d510*/  IMAD.MOV.U32 R25, RZ, RZ, R12 ;  /* 0x000000ffff197224 */ /* 0x000fe200078e000c */
[----:B------:R-:W-:-:S02]  /*d520*/  LEA R24, P0, R12, R26, 0x1 ;  /* 0x0000001a0c187211 */ /* 0x000fc400078008ff */
[----:B----4-:R-:W-:Y:S02]  /*d530*/  LEA R22, P1, R21, R26, 0x1 ;  /* 0x0000001a15167211 */ /* 0x010fe400078208ff */
[C---:B------:R-:W-:Y:S02]  /*d540*/  LEA R12, R0.reuse, R28, 0x1 ;  /* 0x0000001c000c7211 */ /* 0x040fe400078e08ff */
[----:B------:R-:W-:Y:S02]  /*d550*/  LEA R16, P2, R13, R26, 0x1 ;  /* 0x0000001a0d107211 */ /* 0x000fe400078408ff */
[-C--:B------:R-:W-:Y:S01]  /*d560*/  LEA.HI.X.SX32 R25, R25, R27.reuse, 0x1, P0 ;  /* 0x0000001b19197211 */ /* 0x080fe200000f0eff */
[----:B------:R0:W-:Y:S01]  /*d570*/  STL [R1+0xc], R12 ;  /* 0x00000c0c01007387 */ /* 0x0001e20000100800 */
[-C--:B------:R-:W-:Y:S02]  /*d580*/  LEA.HI.X.SX32 R23, R21, R27.reuse, 0x1, P1 ;  /* 0x0000001b15177211 */ /* 0x080fe400008f0eff */
[----:B------:R-:W-:Y:S01]  /*d590*/  LEA.HI.X.SX32 R17, R13, R27, 0x1, P2 ;  /* 0x0000001b0d117211 */ /* 0x000fe200010f0eff */
[----:B------:R-:W-:Y:S04]  /*d5a0*/  STL.64 [R1+0x1160], R24 ;  /* 0x0011601801007387 */ /* 0x000fe80000100a00 */
[----:B------:R3:W-:Y:S01]  /*d5b0*/  STL.64 [R1+0x1158], R22 ;  /* 0x0011581601007387 */ /* 0x0007e20000100a00 */
[----:B0-----:R-:W-:-:S03]  /*d5c0*/  IMAD R12, R0, 0x2, R12 ;  /* 0x00000002000c7824 */ /* 0x001fc600078e020c */
[----:B------:R5:W-:Y:S01]  /*d5d0*/  STL.64 [R1+0x1150], R16 ;  /* 0x0011501001007387 */ /* 0x000be20000100a00 */
[----:B------:R-:W-:Y:S01]  /*d5e0*/  MOV R21, R10 ;  /* 0x0000000a00157202 */ /* 0x000fe20000000f00 */
[----:B------:R-:W-:Y:S02]  /*d5f0*/  IMAD.MOV.U32 R10, RZ, RZ, R8 ;  /* 0x000000ffff0a7224 */ /* 0x000fe400078e0008 */
[----:B------:R-:W-:Y:S04]  /*d600*/  STL [R1+0x8], R12 ;  /* 0x0000080c01007387 */ /* 0x000fe80000100800 */
[----:B------:R-:W4:Y:S04]  /*d610*/  LDL.LU R13, [R1+0x130] ;  /* 0x00013000010d7983 */ /* 0x000f280000300800 */
[----:B------:R-:W4:Y:S01]  /*d620*/  LDL.LU R8, [R1+0x12c] ;  /* 0x00012c0001087983 */ /* 0x000f220000300800 */
[----:B---3--:R-:W-:-:S04]  /*d630*/  LEA R22, P1, R19, R26, 0x1 ;  /* 0x0000001a13167211 */ /* 0x008fc800078208ff */
[----:B------:R-:W-:Y:S02]  /*d640*/  LEA.HI.X.SX32 R23, R19, R27, 0x1, P1 ;  /* 0x0000001b13177211 */ /* 0x000fe400008f0eff */
[----:B-----5:R-:W-:-:S04]  /*d650*/  LEA R16, P2, R11, R26, 0x1 ;  /* 0x0000001a0b107211 */ /* 0x020fc800078408ff */
[----:B------:R-:W-:Y:S02]  /*d660*/  LEA.HI.X.SX32 R17, R11, R27, 0x1, P2 ;  /* 0x0000001b0b117211 */ /* 0x000fe400010f0eff */
[----:B--2---:R-:W-:-:S04]  /*d670*/  LEA R24, P0, R29, R26, 0x1 ;  /* 0x0000001a1d187211 */ /* 0x004fc800078008ff */
[----:B------:R-:W-:-:S05]  /*d680*/  LEA.HI.X.SX32 R25, R29, R27, 0x1, P0 ;  /* 0x0000001b1d197211 */ /* 0x000fca00000f0eff */
[----:B------:R0:W-:Y:S04]  /*d690*/  STL.64 [R1+0x1148], R24 ;  /* 0x0011481801007387 */ /* 0x0001e80000100a00 */
[----:B0-----:R-:W2:Y:S04]  /*d6a0*/  LDL.LU R25, [R1+0x120] ;  /* 0x0001200001197983 */ /* 0x001ea80000300800 */
[----:B------:R-:W3:Y:S04]  /*d6b0*/  LDL.LU R11, [R1+0x11c] ;  /* 0x00011c00010b7983 */ /* 0x000ee80000300800 */
[----:B------:R0:W-:Y:S04]  /*d6c0*/  STL.64 [R1+0x1140], R22 ;  /* 0x0011401601007387 */ /* 0x0001e80000100a00 */
[----:B------:R1:W-:Y:S04]  /*d6d0*/  STL.64 [R1+0x1138], R16 ;  /* 0x0011381001007387 */ /* 0x0003e80000100a00 */
[----:B------:R-:W2:Y:S01]  /*d6e0*/  LDL.LU R24, [R1+0x124] ;  /* 0x0001240001187983 */ /* 0x000ea20000300800 */
[----:B------:R-:W-:-:S02]  /*d6f0*/  LEA R12, R0, R12, 0x1 ;  /* 0x0000000c000c7211 */ /* 0x000fc400078e08ff */
[----:B------:R-:W-:-:S03]  /*d700*/  LEA R28, P0, R15, R26, 0x1 ;  /* 0x0000001a0f1c7211 */ /* 0x000fc600078008ff */
[----:B------:R-:W-:Y:S01]  /*d710*/  IMAD R12, R0, 0x2, R12 ;  /* 0x00000002000c7824 */ /* 0x000fe200078e020c */
[-C--:B0-----:R-:W-:Y:S02]  /*d720*/  LEA R22, P1, R20, R26.reuse, 0x1 ;  /* 0x0000001a14167211 */ /* 0x081fe400078208ff */
[-C--:B-1----:R-:W-:Y:S02]  /*d730*/  LEA R16, P2, R18, R26.reuse, 0x1 ;  /* 0x0000001a12107211 */ /* 0x082fe400078408ff */
[-C--:B------:R-:W-:Y:S02]  /*d740*/  LEA.HI.X.SX32 R29, R15, R27.reuse, 0x1, P0 ;  /* 0x0000001b0f1d7211 */ /* 0x080fe400000f0eff */
[-C--:B------:R-:W-:Y:S02]  /*d750*/  LEA.HI.X.SX32 R23, R20, R27.reuse, 0x1, P1 ;  /* 0x0000001b14177211 */ /* 0x080fe400008f0eff */
[----:B------:R-:W-:Y:S01]  /*d760*/  LEA.HI.X.SX32 R17, R18, R27, 0x1, P2 ;  /* 0x0000001b12117211 */ /* 0x000fe200010f0eff */
[----:B--2---:R4:W-:Y:S04]  /*d770*/  STL.64 [R1+0x1d18], R24 ;  /* 0x001d181801007387 */ /* 0x0049e80000100a00 */
[----:B------:R0:W-:Y:S01]  /*d780*/  STL [R1+0x1c], R12 ;  /* 0x00001c0c01007387 */ /* 0x0001e20000100800 */
[----:B----4-:R-:W-:-:S02]  /*d790*/  LEA R24, P0, R13, R26, 0x1 ;  /* 0x0000001a0d187211 */ /* 0x010fc400078008ff */
[----:B0-----:R-:W-:Y:S02]  /*d7a0*/  LEA R12, R0, R12, 0x1 ;  /* 0x0000000c000c7211 */ /* 0x001fe400078e08ff */
[----:B------:R-:W-:-:S03]  /*d7b0*/  LEA.HI.X.SX32 R25, R13, R27, 0x1, P0 ;  /* 0x0000001b0d197211 */ /* 0x000fc600000f0eff */
[----:B------:R-:W-:Y:S04]  /*d7c0*/  STL [R1+0x18], R12 ;  /* 0x0000180c01007387 */ /* 0x000fe80000100800 */
[----:B------:R-:W2:Y:S04]  /*d7d0*/  LDL.LU R19, [R1+0x118] ;  /* 0x0001180001137983 */ /* 0x000ea80000300800 */
[----:B------:R-:W-:Y:S04]  /*d7e0*/  STL.64 [R1+0x1130], R28 ;  /* 0x0011301c01007387 */ /* 0x000fe80000100a00 */
[----:B------:R-:W4:Y:S04]  /*d7f0*/  LDL.LU R15, [R1+0x138] ;  /* 0x00013800010f7983 */ /* 0x000f280000300800 */
[----:B------:R-:W-:Y:S04]  /*d800*/  STL.64 [R1+0x1128], R22 ;  /* 0x0011281601007387 */ /* 0x000fe80000100a00 */
[----:B------:R-:W-:Y:S04]  /*d810*/  STL.64 [R1+0x1120], R16 ;  /* 0x0011201001007387 */ /* 0x000fe80000100a00 */
[----:B------:R0:W-:Y:S04]  /*d820*/  STL.64 [R1+0x1118], R24 ;  /* 0x0011181801007387 */ /* 0x0001e80000100a00 */
[----:B0-----:R-:W5:Y:S04]  /*d830*/  LDL.LU.64 R24, [R1+0x1d18] ;  /* 0x001d180001187983 */ /* 0x001f680000300a00 */
[----:B------:R-:W2:Y:S01]  /*d840*/  LDL.LU R18, [R1+0x10c] ;  /* 0x00010c0001127983 */ /* 0x000ea20000300800 */
[----:B------:R-:W-:Y:S01]  /*d850*/  IMAD R28, R0, 0x2, R12 ;  /* 0x00000002001c7824 */ /* 0x000fe200078e020c */
[----:B------:R-:W-:-:S02]  /*d860*/  LEA R22, P1, R8, R26, 0x1 ;  /* 0x0000001a08167211 */ /* 0x000fc400078208ff */
[----:B------:R-:W-:Y:S01]  /*d870*/  MOV R12, R10 ;  /* 0x0000000a000c7202 */ /* 0x000fe20000000f00 */
[----:B------:R-:W-:Y:S01]  /*d880*/  IMAD R10, R0, 0x2, R28 ;  /* 0x00000002000a7824 */ /* 0x000fe200078e021c */
[-C--:B------:R-:W-:Y:S02]  /*d890*/  LEA.HI.X.SX32 R23, R8, R27.reuse, 0x1, P1 ;  /* 0x0000001b08177211 */ /* 0x080fe400008f0eff */
[C---:B------:R-:W-:Y:S02]  /*d8a0*/  LEA R16, P2, R21.reuse, R26, 0x1 ;  /* 0x0000001a15107211 */ /* 0x040fe400078408ff */
[----:B------:R0:W-:Y:S04]  /*d8b0*/  STL [R1+0x28], R10 ;  /* 0x0000280a01007387 */ /* 0x0001e80000100800 */
[----:B------:R-:W2:Y:S04]  /*d8c0*/  LDL.LU R13, [R1+0x108] ;  /* 0x00010800010d7983 */ /* 0x000ea80000300800 */
[----:B------:R-:W-:Y:S01]  /*d8d0*/  STL.64 [R1+0x1110], R22 ;  /* 0x0011101601007387 */ /* 0x000fe20000100a00 */
[----:B------:R-:W-:-:S03]  /*d8e0*/  LEA.HI.X.SX32 R17, R21, R27, 0x1, P2 ;  /* 0x0000001b15117211 */ /* 0x000fc600010f0eff */
[----:B------:R-:W2:Y:S01]  /*d8f0*/  LDL.LU R8, [R1+0xe4] ;  /* 0x0000e40001087983 */ /* 0x000ea20000300800 */
[----:B0-----:R-:W-:-:S03]  /*d900*/  LEA R10, R0, R10, 0x1 ;  /* 0x0000000a000a7211 */ /* 0x001fc600078e08ff */
[----:B------:R-:W-:Y:S01]  /*d910*/  STL.64 [R1+0x1108], R16 ;  /* 0x0011081001007387 */ /* 0x000fe20000100a00 */
[----:B---3--:R-:W-:-:S03]  /*d920*/  LEA R20, P2, R11, R26, 0x1 ;  /* 0x0000001a0b147211 */ /* 0x008fc600078408ff */
[----:B------:R0:W-:Y:S01]  /*d930*/  STL [R1+0x24], R10 ;  /* 0x0000240a01007387 */ /* 0x0001e20000100800 */
[----:B------:R-:W-:Y:S01]  /*d940*/  LEA.HI.X.SX32 R21, R11, R27, 0x1, P2 ;  /* 0x0000001b0b157211 */ /* 0x000fe200010f0eff */
[----:B0-----:R-:W-:Y:S01]  /*d950*/  IMAD R10, R0, 0x2, R10 ;  /* 0x00000002000a7824 */ /* 0x001fe200078e020a */
[----:B-----5:R-:W-:-:S04]  /*d960*/  LEA R16, P0, R24, R26, 0x1 ;  /* 0x0000001a18107211 */ /* 0x020fc800078008ff */
[----:B------:R-:W-:Y:S02]  /*d970*/  LEA.HI.X.SX32 R17, R24, R27, 0x1, P0 ;  /* 0x0000001b18117211 */ /* 0x000fe400000f0eff */
[----:B------:R-:W-:-:S03]  /*d980*/  LEA R22, P1, R25, R26, 0x1 ;  /* 0x0000001a19167211 */ /* 0x000fc600078208ff */
[----:B------:R0:W-:Y:S01]  /*d990*/  STL.64 [R1+0x1100], R16 ;  /* 0x0011001001007387 */ /* 0x0001e20000100a00 */
[-C--:B------:R-:W-:Y:S02]  /*d9a0*/  LEA.HI.X.SX32 R23, R25, R27.reuse, 0x1, P1 ;  /* 0x0000001b19177211 */ /* 0x080fe400008f0eff */
[C---:B----4-:R-:W-:Y:S01]  /*d9b0*/  LEA R24, P0, R15.reuse, R26, 0x1 ;  /* 0x0000001a0f187211 */ /* 0x050fe200078008ff */
[----:B0-----:R-:W3:Y:S04]  /*d9c0*/  LDL.LU.64 R16, [R1+0x1d10] ;  /* 0x001d100001107983 */ /* 0x001ee80000300a00 */
[----:B------:R-:W-:Y:S04]  /*d9d0*/  STL [R1+0x20], R10 ;  /* 0x0000200a01007387 */ /* 0x000fe80000100800 */
[----:B------:R0:W-:Y:S01]  /*d9e0*/  STL.64 [R1+0x10f0], R20 ;  /* 0x0010f01401007387 */ /* 0x0001e20000100a00 */
[----:B------:R-:W-:-:S02]  /*d9f0*/  LEA.HI.X.SX32 R25, R15, R27, 0x1, P0 ;  /* 0x0000001b0f197211 */ /* 0x000fc400000f0eff */
[----:B------:R-:W-:Y:S01]  /*da00*/  MOV R15, R12 ;  /* 0x0000000c000f7202 */ /* 0x000fe20000000f00 */
[----:B------:R2:W-:Y:S01]  /*da10*/  STL.64 [R1+0x10f8], R22 ;  /* 0x0010f81601007387 */ /* 0x0005e20000100a00 */
[----:B0-----:R-:W-:-:S05]  /*da20*/  LEA R20, R0, R10, 0x1 ;  /* 0x0000000a00147211 */ /* 0x001fca00078e08ff */
[----:B------:R0:W-:Y:S01]  /*da30*/  STL [R1+0x38], R20 ;  /* 0x0000381401007387 */ /* 0x0001e20000100800 */
[----:B--2---:R-:W-:-:S03]  /*da40*/  LEA R22, P1, R19, R26, 0x1 ;  /* 0x0000001a13167211 */ /* 0x004fc600078208ff */
[----:B------:R-:W2:Y:S01]  /*da50*/  LDL.LU R12, [R1+0xc8] ;  /* 0x0000c800010c7983 */ /* 0x000ea20000300800 */
[-C--:B------:R-:W-:Y:S01]  /*da60*/  LEA R10, P2, R6, R26.reuse, 0x1 ;  /* 0x0000001a060a7211 */ /* 0x080fe200078408ff */
[C---:B0-----:R-:W-:Y:S01]  /*da70*/  IMAD R20, R0.reuse, 0x2, R20 ;  /* 0x0000000200147824 */ /* 0x041fe200078e0214 */
[-C--:B------:R-:W-:Y:S01]  /*da80*/  LEA.HI.X.SX32 R23, R19, R27.reuse, 0x1, P1 ;  /* 0x0000001b13177211 */ /* 0x080fe200008f0eff */
[----:B------:R0:W-:Y:S02]  /*da90*/  STL.64 [R1+0x10e8], R24 ;  /* 0x0010e81801007387 */ /* 0x0001e40000100a00 */
[----:B------:R-:W-:Y:S01]  /*daa0*/  IMAD R21, R0, 0x2, R20 ;  /* 0x0000000200157824 */ /* 0x000fe200078e0214 */
[----:B------:R-:W-:Y:S01]  /*dab0*/  LEA.HI.X.SX32 R11, R6, R27, 0x1, P2 ;  /* 0x0000001b060b7211 */ /* 0x000fe200010f0eff */
[----:B------:R1:W-:Y:S03]  /*dac0*/  STL.64 [R1+0x10e0], R22 ;  /* 0x0010e01601007387 */ /* 0x0003e60000100a00 */
[----:B------:R-:W-:Y:S01]  /*dad0*/  LEA R6, R0, R21, 0x1 ;  /* 0x0000001500067211 */ /* 0x000fe200078e08ff */
[----:B------:R-:W4:Y:S01]  /*dae0*/  LDL.LU R19, [R1+0xa4] ;  /* 0x0000a40001137983 */ /* 0x000f220000300800 */
[----:B0-----:R-:W-:-:S03]  /*daf0*/  LEA R24, P0, R18, R26, 0x1 ;  /* 0x0000001a12187211 */ /* 0x001fc600078008ff */
[----:B------:R0:W-:Y:S01]  /*db00*/  STL.64 [R1+0x10d8], R10 ;  /* 0x0010d80a01007387 */ /* 0x0001e20000100a00 */
[----:B------:R-:W-:-:S03]  /*db10*/  LEA.HI.X.SX32 R25, R18, R27, 0x1, P0 ;  /* 0x0000001b12197211 */ /* 0x000fc600000f0eff */
[----:B------:R5:W-:Y:S04]  /*db20*/  STL [R1+0x54], R6 ;  /* 0x0000540601007387 */ /* 0x000be80000100800 */
[----:B------:R-:W-:Y:S04]  /*db30*/  STL.64 [R1+0x10d0], R24 ;  /* 0x0010d01801007387 */ /* 0x000fe80000100a00 */
[----:B------:R-:W3:Y:S01]  /*db40*/  LDL.LU R29, [R1+0x9c] ;  /* 0x00009c00011d7983 */ /* 0x000ee20000300800 */
[-C--:B-1----:R-:W-:Y:S02]  /*db50*/  LEA R22, P1, R13, R26.reuse, 0x1 ;  /* 0x0000001a0d167211 */ /* 0x082fe400078208ff */
[----:B0-----:R-:W-:-:S02]  /*db60*/  LEA R10, P2, R8, R26, 0x1 ;  /* 0x0000001a080a7211 */ /* 0x001fc400078408ff */
[-C--:B------:R-:W-:Y:S02]  /*db70*/  LEA.HI.X.SX32 R23, R13, R27.reuse, 0x1, P1 ;  /* 0x0000001b0d177211 */ /* 0x080fe400008f0eff */
[----:B------:R-:W-:-:S03]  /*db80*/  LEA.HI.X.SX32 R11, R8, R27, 0x1, P2 ;  /* 0x0000001b080b7211 */ /* 0x000fc600010f0eff */
[----:B------:R0:W-:Y:S01]  /*db90*/  STL.64 [R1+0x10c8], R22 ;  /* 0x0010c81601007387 */ /* 0x0001e20000100a00 */
[----:B-----5:R-:W-:Y:S01]  /*dba0*/  IMAD R6, R0, 0x2, R6 ;  /* 0x0000000200067824 */ /* 0x020fe200078e0206 */
[-C--:B------:R-:W-:Y:S02]  /*dbb0*/  LEA R8, P2, R4, R26.reuse, 0x1 ;  /* 0x0000001a04087211 */ /* 0x080fe400078408ff */
[----:B0-----:R-:W5:Y:S04]  /*dbc0*/  LDL.LU R22, [R1+0x94] ;  /* 0x0000940001167983 */ /* 0x001f680000300800 */
[----:B------:R0:W-:Y:S01]  /*dbd0*/  STL.64 [R1+0x10c0], R10 ;  /* 0x0010c00a01007387 */ /* 0x0001e20000100a00 */
[----:B------:R-:W-:Y:S01]  /*dbe0*/  IMAD R18, R0, 0x2, R6 ;  /* 0x0000000200127824 */ /* 0x000fe200078e0206 */
[----:B------:R-:W-:-:S02]  /*dbf0*/  LEA R24, P1, R14, R26, 0x1 ;  /* 0x0000001a0e187211 */ /* 0x000fc400078208ff */
[----:B------:R-:W5:Y:S01]  /*dc00*/  LDL.LU R23, [R1+0x78] ;  /* 0x0000780001177983 */ /* 0x000f620000300800 */
[----:B0-----:R-:W-:Y:S02]  /*dc10*/  LEA R10, P0, R9, R26, 0x1 ;  /* 0x0000001a090a7211 */ /* 0x001fe400078008ff */
[----:B------:R-:W-:Y:S01]  /*dc20*/  MOV R11, R9 ;  /* 0x00000009000b7202 */ /* 0x000fe20000000f00 */
[----:B------:R0:W-:Y:S01]  /*dc30*/  STL [R1+0x50], R6 ;  /* 0x0000500601007387 */ /* 0x0001e20000100800 */
[-C--:B------:R-:W-:Y:S02]  /*dc40*/  LEA.HI.X.SX32 R9, R4, R27.reuse, 0x1, P2 ;  /* 0x0000001b04097211 */ /* 0x080fe400010f0eff */
[-C--:B------:R-:W-:Y:S01]  /*dc50*/  LEA.HI.X.SX32 R11, R11, R27.reuse, 0x1, P0 ;  /* 0x0000001b0b0b7211 */ /* 0x080fe200000f0eff */
[----:B------:R-:W5:Y:S01]  /*dc60*/  LDL.LU R13, [R1+0x5c] ;  /* 0x00005c00010d7983 */ /* 0x000f620000300800 */
[----:B------:R-:W-:Y:S02]  /*dc70*/  LEA.HI.X.SX32 R25, R14, R27, 0x1, P1 ;  /* 0x0000001b0e197211 */ /* 0x000fe400008f0eff */
[----:B0-----:R-:W-:-:S02]  /*dc80*/  MOV R6, R7 ;  /* 0x0000000700067202 */ /* 0x001fc40000000f00 */
[----:B------:R-:W5:Y:S01]  /*dc90*/  LDL.LU R7, [R1+0x10] ;  /* 0x0000100001077983 */ /* 0x000f620000300800 */
[----:B------:R-:W-:-:S03]  /*dca0*/  IMAD R4, R0, 0x2, R18 ;  /* 0x0000000200047824 */ /* 0x000fc600078e0212 */
[----:B------:R0:W-:Y:S01]  /*dcb0*/  STL.64 [R1+0x10b8], R10 ;  /* 0x0010b80a01007387 */ /* 0x0001e20000100a00 */
[----:B------:R-:W-:-:S03]  /*dcc0*/  LEA R14, P2, R5, R26, 0x1 ;  /* 0x0000001a050e7211 */ /* 0x000fc600078408ff */
[----:B0-----:R-:W5:Y:S04]  /*dcd0*/  LDL.LU.64 R10, [R1+0x1d08] ;  /* 0x001d0800010a7983 */ /* 0x001f680000300a00 */
[----:B------:R0:W-:Y:S04]  /*dce0*/  STL.64 [R1+0x10a8], R8 ;  /* 0x0010a80801007387 */ /* 0x0001e80000100a00 */
[----:B------:R-:W-:Y:S01]  /*dcf0*/  STL.64 [R1+0x10b0], R24 ;  /* 0x0010b01801007387 */ /* 0x000fe20000100a00 */
[----:B0-----:R-:W-:Y:S02]  /*dd00*/  LEA R8, P0, R15, R26, 0x1 ;  /* 0x0000001a0f087211 */ /* 0x001fe400078008ff */
[----:B------:R-:W-:Y:S01]  /*dd10*/  MOV R9, R15 ;  /* 0x0000000f00097202 */ /* 0x000fe20000000f00 */
[----:B------:R0:W-:Y:S03]  /*dd20*/  STL [R1+0x70], R4 ;  /* 0x0000700401007387 */ /* 0x0001e60000100800 */
[----:B------:R-:W-:-:S02]  /*dd30*/  LEA.HI.X.SX32 R9, R9, R27, 0x1, P0 ;  /* 0x0000001b09097211 */ /* 0x000fc400000f0eff */
[----:B------:R-:W-:Y:S01]  /*dd40*/  LEA.HI.X.SX32 R15, R5, R27, 0x1, P2 ;  /* 0x0000001b050f7211 */ /* 0x000fe200010f0eff */
[----:B0-----:R-:W-:Y:S02]  /*dd50*/  IMAD R4, R0, 0x2, R4 ;  /* 0x0000000200047824 */ /* 0x001fe400078e0204 */
[----:B------:R0:W-:Y:S01]  /*dd60*/  STL.64 [R1+0x10a0], R8 ;  /* 0x0010a00801007387 */ /* 0x0001e20000100a00 */
[----:B------:R-:W-:-:S03]  /*dd70*/  IMAD.MOV.U32 R5, RZ, RZ, R2 ;  /* 0x000000ffff057224 */ /* 0x000fc600078e0002 */
[----:B0-----:R-:W5:Y:S04]  /*dd80*/  LDL.LU.64 R8, [R1+0x1d00] ;  /* 0x001d000001087983 */ /* 0x001f680000300a00 */
[----:B------:R0:W-:Y:S01]  /*dd90*/  STL [R1+0x6c], R4 ;  /* 0x00006c0401007387 */ /* 0x0001e20000100800 */
[----:B--2---:R-:W-:-:S04]  /*dda0*/  LEA R24, P1, R12, R26, 0x1 ;  /* 0x0000001a0c187211 */ /* 0x004fc800078208ff */
[-C--:B------:R-:W-:Y:S02]  /*ddb0*/  LEA.HI.X.SX32 R25, R12, R27.reuse, 0x1, P1 ;  /* 0x0000001b0c197211 */ /* 0x080fe400008f0eff */
[----:B------:R-:W-:Y:S02]  /*ddc0*/  LEA R12, R0, R4, 0x1 ;  /* 0x00000004000c7211 */ /* 0x000fe400078e08ff */
[----:B0-----:R-:W-:Y:S01]  /*ddd0*/  LEA R4, P0, R2, R26, 0x1 ;  /* 0x0000001a02047211 */ /* 0x001fe200078008ff */
[----:B------:R4:W-:Y:S01]  /*dde0*/  STL.64 [R1+0x1098], R24 ;  /* 0x0010981801007387 */ /* 0x0009e20000100a00 */
[----:B------:R-:W-:Y:S02]  /*ddf0*/  LEA R2, R0, R12, 0x1 ;  /* 0x0000000c00027211 */ /* 0x000fe400078e08ff */
[----:B------:R-:W-:Y:S01]  /*de00*/  LEA.HI.X.SX32 R5, R5, R27, 0x1, P0 ;  /* 0x0000001b05057211 */ /* 0x000fe200000f0eff */
[----:B------:R0:W-:Y:S04]  /*de10*/  STL.64 [R1+0x1090], R14 ;  /* 0x0010900e01007387 */ /* 0x0001e80000100a00 */
[----:B------:R1:W-:Y:S01]  /*de20*/  STL.64 [R1+0x1088], R4 ;  /* 0x0010880401007387 */ /* 0x0003e20000100a00 */
[----:B----4-:R-:W-:-:S02]  /*de30*/  LEA R24, P1, R19, R26, 0x1 ;  /* 0x0000001a13187211 */ /* 0x010fc400078208ff */
[----:B0-----:R-:W-:Y:S02]  /*de40*/  LEA R14, P2, R3, R26, 0x1 ;  /* 0x0000001a030e7211 */ /* 0x001fe400078408ff */
[-C--:B------:R-:W-:Y:S01]  /*de50*/  LEA.HI.X.SX32 R25, R19, R27.reuse, 0x1, P1 ;  /* 0x0000001b13197211 */ /* 0x080fe200008f0eff */
[----:B------:R-:W-:Y:S01]  /*de60*/  IMAD R19, R0, 0x2, R2 ;  /* 0x0000000200137824 */ /* 0x000fe200078e0202 */
[----:B-1----:R-:W2:Y:S01]  /*de70*/  LDL.LU.64 R4, [R1+0x1cf8] ;  /* 0x001cf80001047983 */ /* 0x002ea20000300a00 */
[----:B------:R-:W-:-:S03]  /*de80*/  LEA.HI.X.SX32 R15, R3, R27, 0x1, P2 ;  /* 0x0000001b030f7211 */ /* 0x000fc600010f0eff */
[----:B------:R3:W-:Y:S04]  /*de90*/  STL [R1+0x88], R2 ;  /* 0x0000880201007387 */ /* 0x0007e80000100800 */
[----:B------:R-:W-:Y:S01]  /*dea0*/  STL.64 [R1+0x1080], R24 ;  /* 0x0010801801007387 */ /* 0x000fe20000100a00 */
[----:B---3--:R-:W-:-:S03]  /*deb0*/  LEA R2, P0, R29, R26, 0x1 ;  /* 0x0000001a1d027211 */ /* 0x008fc600078008ff */
[----:B------:R-:W-:Y:S01]  /*dec0*/  STL.64 [R1+0x1078], R14 ;  /* 0x0010780e01007387 */ /* 0x000fe20000100a00 */
[----:B------:R-:W-:-:S03]  /*ded0*/  LEA.HI.X.SX32 R3, R29, R27, 0x1, P0 ;  /* 0x0000001b1d037211 */ /* 0x000fc600000f0eff */
[----:B------:R-:W-:Y:S04]  /*dee0*/  STL [R1+0x84], R19 ;  /* 0x0000841301007387 */ /* 0x000fe80000100800 */
[----:B------:R0:W-:Y:S04]  /*def0*/  STL.64 [R1+0x1070], R2 ;  /* 0x0010700201007387 */ /* 0x0001e80000100a00 */
[----:B0-----:R-:W3:Y:S01]  /*df00*/  LDL.LU.64 R2, [R1+0x1cf0] ;  /* 0x001cf00001027983 */ /* 0x001ee20000300a00 */
[----:B-----5:R-:W-:Y:S02]  /*df10*/  LEA R24, P1, R22, R26, 0x1 ;  /* 0x0000001a16187211 */ /* 0x020fe400078208ff */
[----:B------:R-:W-:-:S02]  /*df20*/  LEA R19, R0, R19, 0x1 ;  /* 0x0000001300137211 */ /* 0x000fc400078e08ff */
[-C--:B------:R-:W-:Y:S02]  /*df30*/  LEA.HI.X.SX32 R25, R22, R27.reuse, 0x1, P1 ;  /* 0x0000001b16197211 */ /* 0x080fe400008f0eff */
[CC--:B------:R-:W-:Y:S01]  /*df40*/  LEA R14, P2, R23.reuse, R26.reuse, 0x1 ;  /* 0x0000001a170e7211 */ /* 0x0c0fe200078408ff */
[----:B------:R-:W-:Y:S02]  /*df50*/  IMAD R29, R0, 0x2, R19 ;  /* 0x00000002001d7824 */ /* 0x000fe400078e0213 */
[----:B------:R0:W-:Y:S01]  /*df60*/  STL.64 [R1+0x1068], R24 ;  /* 0x0010681801007387 */ /* 0x0001e20000100a00 */
[----:B------:R-:W-:Y:S02]  /*df70*/  LEA.HI.X.SX32 R15, R23, R27, 0x1, P2 ;  /* 0x0000001b170f7211 */ /* 0x000fe400010f0eff */
[----:B------:R-:W-:-:S03]  /*df80*/  LEA R22, P1, R13, R26, 0x1 ;  /* 0x0000001a0d167211 */ /* 0x000fc600078208ff */
[----:B------:R1:W-:Y:S01]  /*df90*/  STL.64 [R1+0x1060], R14 ;  /* 0x0010600e01007387 */ /* 0x0003e20000100a00 */
[----:B0-----:R-:W-:Y:S02]  /*dfa0*/  LEA R24, P0, R6, R26, 0x1 ;  /* 0x0000001a06187211 */ /* 0x001fe400078008ff */
[----:B------:R-:W-:Y:S01]  /*dfb0*/  MOV R25, R6 ;  /* 0x0000000600197202 */ /* 0x000fe20000000f00 */
[C---:B------:R-:W-:Y:S01]  /*dfc0*/  IMAD R6, R0.reuse, 0x2, R29 ;  /* 0x0000000200067824 */ /* 0x040fe200078e021d */
[-C--:B------:R-:W-:Y:S02]  /*dfd0*/  LEA.HI.X.SX32 R23, R13, R27.reuse, 0x1, P1 ;  /* 0x0000001b0d177211 */ /* 0x080fe400008f0eff */
[----:B-1----:R-:W-:Y:S02]  /*dfe0*/  LEA R14, P2, R7, R26, 0x1 ;  /* 0x0000001a070e7211 */ /* 0x002fe400078408ff */
[----:B------:R-:W-:Y:S01]  /*dff0*/  LEA.HI.X.SX32 R25, R25, R27, 0x1, P0 ;  /* 0x0000001b19197211 */ /* 0x000fe200000f0eff */
[----:B------:R3:W-:Y:S01]  /*e000*/  STL [R1+0x90], R6 ;  /* 0x0000900601007387 */ /* 0x0007e20000100800 */
[----:B------:R-:W-:-:S02]  /*e010*/  LEA R13, R0, R6, 0x1 ;  /* 0x00000006000d7211 */ /* 0x000fc400078e08ff */
[----:B------:R-:W-:Y:S01]  /*e020*/  LEA.HI.X.SX32 R15, R7, R27, 0x1, P2 ;  /* 0x0000001b070f7211 */ /* 0x000fe200010f0eff */
[----:B------:R-:W-:Y:S04]  /*e030*/  STL.64 [R1+0x1058], R24 ;  /* 0x0010581801007387 */ /* 0x000fe80000100a00 */
[----:B------:R-:W-:Y:S04]  /*e040*/  STL.64 [R1+0x1050], R22 ;  /* 0x0010501601007387 */ /* 0x000fe80000100a00 */
[----:B------:R-:W-:Y:S01]  /*e050*/  STL.64 [R1+0x1048], R14 ;  /* 0x0010480e01007387 */ /* 0x000fe20000100a00 */
[----:B---3--:R-:W-:-:S04]  /*e060*/  LEA R6, P0, R2, R26, 0x1 ;  /* 0x0000001a02067211 */ /* 0x008fc800078008ff */
[----:B------:R-:W-:-:S05]  /*e070*/  LEA.HI.X.SX32 R7, R2, R27, 0x1, P0 ;  /* 0x0000001b02077211 */ /* 0x000fca00000f0eff */
[----:B------:R0:W-:Y:S04]  /*e080*/  STL.64 [R1+0x1040], R6 ;  /* 0x0010400601007387 */ /* 0x0001e80000100a00 */
[----:B0-----:R-:W3:Y:S01]  /*e090*/  LDL.LU.64 R6, [R1+0x1ce8] ;  /* 0x001ce80001067983 */ /* 0x001ee20000300a00 */
[CC--:B------:R-:W-:Y:S02]  /*e0a0*/  LEA R22, P1, R3.reuse, R26.reuse, 0x1 ;  /* 0x0000001a03167211 */ /* 0x0c0fe400078208ff */
[C---:B--2---:R-:W-:Y:S02]  /*e0b0*/  LEA R14, P2, R4.reuse, R26, 0x1 ;  /* 0x0000001a040e7211 */ /* 0x044fe400078408ff */
[-C--:B------:R-:W-:Y:S02]  /*e0c0*/  LEA.HI.X.SX32 R23, R3, R27.reuse, 0x1, P1 ;  /* 0x0000001b03177211 */ /* 0x080fe400008f0eff */
[----:B------:R-:W-:-:S03]  /*e0d0*/  LEA.HI.X.SX32 R15, R4, R27, 0x1, P2 ;  /* 0x0000001b040f7211 */ /* 0x000fc600010f0eff */
[----:B------:R0:W-:Y:S01]  /*e0e0*/  STL.64 [R1+0x1038], R22 ;  /* 0x0010381601007387 */ /* 0x0001e20000100a00 */
[----:B------:R-:W-:-:S03]  /*e0f0*/  MOV R2, R12 ;  /* 0x0000000c00027202 */ /* 0x000fc60000000f00 */
[----:B------:R3:W-:Y:S01]  /*e100*/  STL.64 [R1+0x1030], R14 ;  /* 0x0010300e01007387 */ /* 0x0007e20000100a00 */
[----:B------:R-:W-:Y:S01]  /*e110*/  IMAD R24, R0, 0x2, R13 ;  /* 0x0000000200187824 */ /* 0x000fe200078e020d */
[----:B0-----:R-:W-:-:S04]  /*e120*/  LEA R22, P0, R5, R26, 0x1 ;  /* 0x0000001a05167211 */ /* 0x001fc800078008ff */
[----:B------:R-:W-:-:S05]  /*e130*/  LEA.HI.X.SX32 R23, R5, R27, 0x1, P0 ;  /* 0x0000001b05177211 */ /* 0x000fca00000f0eff */
[----:B------:R-:W-:Y:S01]  /*e140*/  STL.64 [R1+0x1028], R22 ;  /* 0x0010281601007387 */ /* 0x000fe20000100a00 */
[CC--:B---3--:R-:W-:Y:S02]  /*e150*/  LEA R14, P1, R6.reuse, R26.reuse, 0x1 ;  /* 0x0000001a060e7211 */ /* 0x0c8fe400078208ff */
[C---:B------:R-:W-:Y:S02]  /*e160*/  LEA R12, P2, R7.reuse, R26, 0x1 ;  /* 0x0000001a070c7211 */ /* 0x040fe400078408ff */
[-C--:B------:R-:W-:Y:S02]  /*e170*/  LEA.HI.X.SX32 R15, R6, R27.reuse, 0x1, P1 ;  /* 0x0000001b060f7211 */ /* 0x080fe400008f0eff */
[----:B------:R-:W-:-:S03]  /*e180*/  LEA.HI.X.SX32 R13, R7, R27, 0x1, P2 ;  /* 0x0000001b070d7211 */ /* 0x000fc600010f0eff */
[----:B------:R0:W-:Y:S04]  /*e190*/  STL.64 [R1+0x1020], R14 ;  /* 0x0010200e01007387 */ /* 0x0001e80000100a00 */
[----:B------:R1:W-:Y:S01]  /*e1a0*/  STL.64 [R1+0x1018], R12 ;  /* 0x0010180c01007387 */ /* 0x0003e20000100a00 */
[CC--:B0-----:R-:W-:Y:S02]  /*e1b0*/  LEA R14, P0, R8.reuse, R26.reuse, 0x1 ;  /* 0x0000001a080e7211 */ /* 0x0c1fe400078008ff */
[C---:B-1----:R-:W-:Y:S02]  /*e1c0*/  LEA R12, P1, R9.reuse, R26, 0x1 ;  /* 0x0000001a090c7211 */ /* 0x042fe400078208ff */
[-C--:B------:R-:W-:Y:S02]  /*e1d0*/  LEA.HI.X.SX32 R15, R8, R27.reuse, 0x1, P0 ;  /* 0x0000001b080f7211 */ /* 0x080fe400000f0eff */
[----:B------:R-:W-:-:S03]  /*e1e0*/  LEA.HI.X.SX32 R13, R9, R27, 0x1, P1 ;  /* 0x0000001b090d7211 */ /* 0x000fc600008f0eff */
[----:B------:R0:W-:Y:S04]  /*e1f0*/  STL.64 [R1+0x1010], R14 ;  /* 0x0010100e01007387 */ /* 0x0001e80000100a00 */
[----:B0-----:R-:W2:Y:S04]  /*e200*/  LDL.LU.64 R14, [R1+0x1ce0] ;  /* 0x001ce000010e7983 */ /* 0x001ea80000300a00 */
[----:B------:R0:W-:Y:S04]  /*e210*/  STL.64 [R1+0x1008], R12 ;  /* 0x0010080c01007387 */ /* 0x0001e80000100a00 */
[----:B0-----:R-:W3:Y:S01]  /*e220*/  LDL.LU.64 R12, [R1+0x1cd8] ;  /* 0x001cd800010c7983 */ /* 0x001ee20000300a00 */
[----:B------:R-:W-:Y:S01]  /*e230*/  IMAD R25, R0, 0x2, R24 ;  /* 0x0000000200197824 */ /* 0x000fe200078e0218 */
[----:B------:R-:W-:-:S04]  /*e240*/  LEA R22, P2, R10, R26, 0x1 ;  /* 0x0000001a0a167211 */ /* 0x000fc800078408ff */
[----:B------:R-:W-:Y:S02]  /*e250*/  LEA R3, R0, R25, 0x1 ;  /* 0x0000001900037211 */ /* 0x000fe400078e08ff */
[----:B------:R-:W-:-:S03]  /*e260*/  LEA.HI.X.SX32 R23, R10, R27, 0x1, P2 ;  /* 0x0000001b0a177211 */ /* 0x000fc600010f0eff */
[C---:B------:R-:W-:Y:S02]  /*e270*/  IMAD R4, R0.reuse, 0x2, R3 ;  /* 0x0000000200047824 */ /* 0x040fe400078e0203 */
[----:B------:R0:W-:Y:S01]  /*e280*/  STL.64 [R1+0x1000], R22 ;  /* 0x0010001601007387 */ /* 0x0001e20000100a00 */
[----:B------:R-:W-:Y:S02]  /*e290*/  MOV R7, R20 ;  /* 0x0000001400077202 */ /* 0x000fe40000000f00 */
[----:B------:R-:W-:Y:S01]  /*e2a0*/  MOV R10, R18 ;  /* 0x00000012000a7202 */ /* 0x000fe20000000f00 */
[----:B------:R-:W-:Y:S01]  /*e2b0*/  IMAD.MOV.U32 R5, RZ, RZ, R21 ;  /* 0x000000ffff057224 */ /* 0x000fe200078e0015 */
[----:B------:R-:W-:Y:S01]  /*e2c0*/  LEA R6, R0, R4, 0x1 ;  /* 0x0000000400067211 */ /* 0x000fe200078e08ff */
[----:B------:R-:W-:Y:S01]  /*e2d0*/  IMAD.MOV.U32 R8, RZ, RZ, R19 ;  /* 0x000000ffff087224 */ /* 0x000fe200078e0013 */
[----:B0-----:R-:W-:-:S04]  /*e2e0*/  LEA R22, P0, R11, R26, 0x1 ;  /* 0x0000001a0b167211 */ /* 0x001fc800078008ff */
[----:B------:R-:W-:Y:S01]  /*e2f0*/  LEA.HI.X.SX32 R23, R11, R27, 0x1, P0 ;  /* 0x0000001b0b177211 */ /* 0x000fe200000f0eff */
[----:B------:R-:W-:-:S04]  /*e300*/  IMAD R3, R0, 0x2, R6 ;  /* 0x0000000200037824 */ /* 0x000fc800078e0206 */
[----:B------:R2:W-:Y:S01]  /*e310*/  STL.64 [R1+0xff8], R22 ;  /* 0x000ff81601007387 */ /* 0x0005e20000100a00 */
[----:B------:R-:W-:Y:S02]  /*e320*/  LEA R9, R0, R3, 0x1 ;  /* 0x0000000300097211 */ /* 0x000fe400078e08ff */
[----:B--2---:R-:W-:-:S04]  /*e330*/  LEA R22, P0, R14, R26, 0x1 ;  /* 0x0000001a0e167211 */ /* 0x004fc800078008ff */
[-C--:B------:R-:W-:Y:S02]  /*e340*/  LEA.HI.X.SX32 R23, R14, R27.reuse, 0x1, P0 ;  /* 0x0000001b0e177211 */ /* 0x080fe400000f0eff */
[CC--:B---3--:R-:W-:Y:S02]  /*e350*/  LEA R20, P1, R12.reuse, R26.reuse, 0x1 ;  /* 0x0000001a0c147211 */ /* 0x0c8fe400078208ff */
[C---:B------:R-:W-:Y:S02]  /*e360*/  LEA R18, P2, R13.reuse, R26, 0x1 ;  /* 0x0000001a0d127211 */ /* 0x040fe400078408ff */
[-C--:B------:R-:W-:Y:S02]  /*e370*/  LEA.HI.X.SX32 R21, R12, R27.reuse, 0x1, P1 ;  /* 0x0000001b0c157211 */ /* 0x080fe400008f0eff */
[----:B------:R-:W-:-:S03]  /*e380*/  LEA.HI.X.SX32 R19, R13, R27, 0x1, P2 ;  /* 0x0000001b0d137211 */ /* 0x000fc600010f0eff */
[----:B------:R0:W-:Y:S04]  /*e390*/  STL.64 [R1+0xff0], R20 ;  /* 0x000ff01401007387 */ /* 0x0001e80000100a00 */
[----:B------:R1:W-:Y:S01]  /*e3a0*/  STL.64 [R1+0xfe8], R18 ;  /* 0x000fe81201007387 */ /* 0x0003e20000100a00 */
[----:B------:R-:W-:-:S03]  /*e3b0*/  IMAD.MOV.U32 R13, RZ, RZ, R9 ;  /* 0x000000ffff0d7224 */ /* 0x000fc600078e0009 */
[----:B------:R2:W-:Y:S01]  /*e3c0*/  STL.64 [R1+0xfe0], R22 ;  /* 0x000fe01601007387 */ /* 0x0005e20000100a00 */
[-C--:B0-----:R-:W-:Y:S02]  /*e3d0*/  LEA R20, P2, R16, R26.reuse, 0x1 ;  /* 0x0000001a10147211 */ /* 0x081fe400078408ff */
[----:B-1----:R-:W-:-:S04]  /*e3e0*/  LEA R18, P1, R15, R26, 0x1 ;  /* 0x0000001a0f127211 */ /* 0x002fc800078208ff */
[-C--:B------:R-:W-:Y:S01]  /*e3f0*/  LEA.HI.X.SX32 R19, R15, R27.reuse, 0x1, P1 ;  /* 0x0000001b0f137211 */ /* 0x080fe200008f0eff */
[----:B--2---:R-:W2:Y:S01]  /*e400*/  LDL.LU.64 R22, [R1+0x1cd0] ;  /* 0x001cd00001167983 */ /* 0x004ea20000300a00 */
[----:B------:R-:W-:-:S03]  /*e410*/  LEA.HI.X.SX32 R21, R16, R27, 0x1, P2 ;  /* 0x0000001b10157211 */ /* 0x000fc600010f0eff */
[----:B------:R-:W-:Y:S04]  /*e420*/  STL [R1+0x1cb8], R2 ;  /* 0x001cb80201007387 */ /* 0x000fe80000100800 */
[----:B------:R0:W-:Y:S04]  /*e430*/  STL.64 [R1+0xfd8], R18 ;  /* 0x000fd81201007387 */ /* 0x0001e80000100a00 */
[----:B0-----:R-:W3:Y:S04]  /*e440*/  LDL.LU.64 R18, [R1+0x1cc8] ;  /* 0x001cc80001127983 */ /* 0x001ee80000300a00 */
[----:B------:R-:W-:Y:S04]  /*e450*/  STL [R1+0x1c88], R13 ;  /* 0x001c880d01007387 */ /* 0x000fe80000100800 */
[----:B------:R0:W-:Y:S02]  /*e460*/  STL.64 [R1+0xfd0], R20 ;  /* 0x000fd01401007387 */ /* 0x0001e40000100a00 */
[----:B0-----:R-:W-:-:S04]  /*e470*/  LEA R20, P0, R17, R26, 0x1 ;  /* 0x0000001a11147211 */ /* 0x001fc800078008ff */
[----:B------:R-:W-:-:S05]  /*e480*/  LEA.HI.X.SX32 R21, R17, R27, 0x1, P0 ;  /* 0x0000001b11157211 */ /* 0x000fca00000f0eff */
[----:B------:R0:W-:Y:S04]  /*e490*/  STL.64 [R1+0xfc8], R20 ;  /* 0x000fc81401007387 */ /* 0x0001e80000100a00 */
[----:B0-----:R-:W4:Y:S01]  /*e4a0*/  LDL.LU.64 R20, [R1+0x1cc0] ;  /* 0x001cc00001147983 */ /* 0x001f220000300a00 */
[----:B------:R-:W-:-:S05]  /*e4b0*/  LEA R9, R0, R13, 0x1 ;  /* 0x0000000d00097211 */ /* 0x000fca00078e08ff */
[----:B------:R-:W-:-:S05]  /*e4c0*/  IMAD R9, R0, 0x2, R9 ;  /* 0x0000000200097824 */ /* 0x000fca00078e0209 */
[----:B------:R-:W-:-:S04]  /*e4d0*/  LEA R11, R0, R9, 0x1 ;  /* 0x00000009000b7211 */ /* 0x000fc800078e08ff */
[----:B------:R-:W-:Y:S01]  /*e4e0*/  LEA R2, R0, R11, 0x1 ;  /* 0x0000000b00027211 */ /* 0x000fe200078e08ff */
[----:B------:R-:W-:-:S04]  /*e4f0*/  IMAD.MOV.U32 R17, RZ, RZ, R10 ;  /* 0x000000ffff117224 */ /* 0x000fc800078e000a */
[----:B------:R-:W-:Y:S01]  /*e500*/  STL [R1+0x3c], R2 ;  /* 0x00003c0201007387 */ /* 0x000fe20000100800 */
[----:B------:R-:W-:Y:S01]  /*e510*/  IMAD.MOV.U32 R10, RZ, RZ, R24 ;  /* 0x000000ffff0a7224 */ /* 0x000fe200078e0018 */
[----:B------:R-:W-:Y:S01]  /*e520*/  MOV R16, R3 ;  /* 0x0000000300107202 */ /* 0x000fe20000000f00 */
[----:B------:R-:W-:Y:S01]  /*e530*/  IMAD R9, R0, 0x2, R25 ;  /* 0x0000000200097824 */ /* 0x000fe200078e0219 */
[CC--:B---3--:R-:W-:Y:S02]  /*e540*/  LEA R12, P1, R18.reuse, R26.reuse, 0x1 ;  /* 0x0000001a120c7211 */ /* 0x0c8fe400078208ff */
[----:B------:R-:W-:Y:S02]  /*e550*/  LEA R14, P2, R19, R26, 0x1 ;  /* 0x0000001a130e7211 */ /* 0x000fe400078408ff */
[----:B------:R-:W-:Y:S02]  /*e560*/  LEA.HI.X.SX32 R13, R18, R27, 0x1, P1 ;  /* 0x0000001b120d7211 */ /* 0x000fe400008f0eff */
[----:B------:R-:W-:-:S02]  /*e570*/  LEA R18, R0, R2, 0x1 ;  /* 0x0000000200127211 */ /* 0x000fc400078e08ff */
[----:B------:R-:W-:Y:S01]  /*e580*/  LEA.HI.X.SX32 R15, R19, R27, 0x1, P2 ;  /* 0x0000001b130f7211 */ /* 0x000fe200010f0eff */
[----:B------:R0:W-:Y:S04]  /*e590*/  STL.64 [R1+0xfc0], R12 ;  /* 0x000fc00c01007387 */ /* 0x0001e80000100a00 */
[----:B------:R-:W-:Y:S01]  /*e5a0*/  STL.64 [R1+0xfb8], R14 ;  /* 0x000fb80e01007387 */ /* 0x000fe20000100a00 */
[----:B0-----:R-:W-:Y:S01]  /*e5b0*/  MOV R13, R7 ;  /* 0x00000007000d7202 */ /* 0x001fe20000000f00 */
[----:B------:R-:W-:Y:S01]  /*e5c0*/  IMAD.MOV.U32 R7, RZ, RZ, R25 ;  /* 0x000000ffff077224 */ /* 0x000fe200078e0019 */
[-C--:B----4-:R-:W-:Y:S02]  /*e5d0*/  LEA R2, P0, R20, R26.reuse, 0x1 ;  /* 0x0000001a14027211 */ /* 0x090fe400078008ff */
[----:B------:R-:W-:-:S02]  /*e5e0*/  LEA R24, P1, R21, R26, 0x1 ;  /* 0x0000001a15187211 */ /* 0x000fc400078208ff */
[-C--:B------:R-:W-:Y:S02]  /*e5f0*/  LEA.HI.X.SX32 R3, R20, R27.reuse, 0x1, P0 ;  /* 0x0000001b14037211 */ /* 0x080fe400000f0eff */
[----:B------:R-:W-:-:S03]  /*e600*/  LEA.HI.X.SX32 R25, R21, R27, 0x1, P1 ;  /* 0x0000001b15197211 */ /* 0x000fc600008f0eff */
[----:B------:R0:W-:Y:S04]  /*e610*/  STL.64 [R1+0xfb0], R2 ;  /* 0x000fb00201007387 */ /* 0x0001e80000100a00 */
[----:B0-----:R-:W3:Y:S04]  /*e620*/  LDL.LU R2, [R1+0x1cb8] ;  /* 0x001cb80001027983 */ /* 0x001ee80000300800 */
[----:B------:R0:W-:Y:S04]  /*e630*/  STL.64 [R1+0xfa8], R24 ;  /* 0x000fa81801007387 */ /* 0x0001e80000100a00 */
[----:B0-----:R-:W4:Y:S01]  /*e640*/  LDL.LU.64 R24, [R1+0x1cb0] ;  /* 0x001cb00001187983 */ /* 0x001f220000300a00 */
[----:B------:R-:W-:Y:S01]  /*e650*/  IMAD.MOV.U32 R12, RZ, RZ, R5 ;  /* 0x000000ffff0c7224 */ /* 0x000fe200078e0005 */
[----:B------:R-:W-:-:S02]  /*e660*/  LEA R5, R0, R29, 0x1 ;  /* 0x0000001d00057211 */ /* 0x000fc400078e08ff */
[----:B------:R-:W-:-:S03]  /*e670*/  MOV R15, R4 ;  /* 0x00000004000f7202 */ /* 0x000fc60000000f00 */
[----:B------:R-:W-:Y:S01]  /*e680*/  IMAD R5, R0, 0x2, R5 ;  /* 0x0000000200057824 */ /* 0x000fe200078e0205 */
[----:B--2---:R-:W-:Y:S01]  /*e690*/  LEA R4, P2, R22, R26, 0x1 ;  /* 0x0000001a16047211 */ /* 0x004fe200078408ff */
[----:B------:R-:W-:-:S03]  /*e6a0*/  IMAD.MOV.U32 R14, RZ, RZ, R6 ;  /* 0x000000ffff0e7224 */ /* 0x000fc600078e0006 */
[----:B------:R-:W-:Y:S01]  /*e6b0*/  MOV R6, R5 ;  /* 0x0000000500067202 */ /* 0x000fe20000000f00 */
[----:B------:R-:W-:Y:S01]  /*e6c0*/  IMAD R19, R0, 0x2, R18 ;  /* 0x0000000200137824 */ /* 0x000fe200078e0212 */
[-C--:B------:R-:W-:Y:S02]  /*e6d0*/  LEA.HI.X.SX32 R5, R22, R27.reuse, 0x1, P2 ;  /* 0x0000001b16057211 */ /* 0x080fe400010f0eff */
[----:B------:R-:W-:Y:S02]  /*e6e0*/  MOV R18, R28 ;  /* 0x0000001c00127202 */ /* 0x000fe40000000f00 */
[C---:B------:R-:W-:Y:S01]  /*e6f0*/  LEA R28, P0, R23.reuse, R26, 0x1 ;  /* 0x0000001a171c7211 */ /* 0x040fe200078008ff */
[----:B------:R0:W-:Y:S02]  /*e700*/  STL.64 [R1+0xfa0], R4 ;  /* 0x000fa00401007387 */ /* 0x0001e40000100a00 */
[----:B0-----:R-:W-:Y:S01]  /*e710*/  IMAD.MOV.U32 R5, RZ, RZ, R29 ;  /* 0x000000ffff057224 */ /* 0x001fe200078e001d */
[----:B------:R-:W-:-:S02]  /*e720*/  LEA.HI.X.SX32 R29, R23, R27, 0x1, P0 ;  /* 0x0000001b171d7211 */ /* 0x000fc400000f0eff */
[----:B------:R-:W-:Y:S02]  /*e730*/  MOV R23, R21 ;  /* 0x0000001500177202 */ /* 0x000fe40000000f00 */
[----:B---3--:R-:W-:-:S05]  /*e740*/  MOV R4, R2 ;  /* 0x0000000200047202 */ /* 0x008fca0000000f00 */
[----:B------:R-:W-:Y:S04]  /*e750*/  STL.64 [R1+0x1ca0], R4 ;  /* 0x001ca00401007387 */ /* 0x000fe80000100a00 */
[----:B------:R0:W-:Y:S01]  /*e760*/  STL.64 [R1+0xf98], R28 ;  /* 0x000f981c01007387 */ /* 0x0001e20000100a00 */
[----:B----4-:R-:W-:-:S04]  /*e770*/  LEA R20, P1, R24, R26, 0x1 ;  /* 0x0000001a18147211 */ /* 0x010fc800078208ff */
[----:B------:R-:W-:Y:S01]  /*e780*/  LEA.HI.X.SX32 R23, R24, R27, 0x1, P1 ;  /* 0x0000001b18177211 */ /* 0x000fe200008f0eff */
[----:B0-----:R-:W2:Y:S04]  /*e790*/  LDL.LU.64 R28, [R1+0x1ca8] ;  /* 0x001ca800011c7983 */ /* 0x001ea80000300a00 */
[----:B------:R-:W-:Y:S04]  /*e7a0*/  STL [R1+0xf90], R20 ;  /* 0x000f901401007387 */ /* 0x000fe80000100800 */
[----:B------:R-:W3:Y:S01]  /*e7b0*/  LDL.LU R24, [R1] ;  /* 0x0000000001187983 */ /* 0x000ee20000300800 */
[----:B------:R-:W-:Y:S01]  /*e7c0*/  LEA R4, P2, R25, R26, 0x1 ;  /* 0x0000001a19047211 */ /* 0x000fe200078408ff */
[----:B------:R-:W-:-:S03]  /*e7d0*/  IMAD R3, R0, 0x2, R19 ;  /* 0x0000000200037824 */ /* 0x000fc600078e0213 */
[----:B------:R-:W-:Y:S01]  /*e7e0*/  LEA.HI.X.SX32 R5, R25, R27, 0x1, P2 ;  /* 0x0000001b19057211 */ /* 0x000fe200010f0eff */
[----:B------:R0:W-:Y:S01]  /*e7f0*/  STL [R1+0xf94], R23 ;  /* 0x000f941701007387 */ /* 0x0001e20000100800 */
[----:B------:R-:W-:-:S03]  /*e800*/  LEA R2, R0, R3, 0x1 ;  /* 0x0000000300027211 */ /* 0x000fc600078e08ff */
[----:B------:R-:W-:Y:S04]  /*e810*/  STL.64 [R1+0xf88], R4 ;  /* 0x000f880401007387 */ /* 0x000fe80000100a00 */
[----:B------:R-:W-:Y:S01]  /*e820*/  STL.64 [R1+0x1c98], R6 ;  /* 0x001c980601007387 */ /* 0x000fe20000100a00 */
[----:B0-----:R-:W-:-:S03]  /*e830*/  IMAD R23, R0, 0x2, R2 ;  /* 0x0000000200177824 */ /* 0x001fc600078e0202 */
[----:B------:R0:W-:Y:S04]  /*e840*/  STL.64 [R1+0x1c30], R2 ;  /* 0x001c300201007387 */ /* 0x0001e80000100a00 */
[----:B0-----:R-:W4:Y:S01]  /*e850*/  LDL.LU R2, [R1+0x8] ;  /* 0x0000080001027983 */ /* 0x001f220000300800 */
[----:B---3--:R-:W-:-:S04]  /*e860*/  LEA R4, P0, R24, R26, 0x1 ;  /* 0x0000001a18047211 */ /* 0x008fc800078008ff */
[----:B------:R-:W-:-:S05]  /*e870*/  LEA.HI.X.SX32 R5, R24, R27, 0x1, P0 ;  /* 0x0000001b18057211 */ /* 0x000fca00000f0eff */
[----:B------:R0:W-:Y:S04]  /*e880*/  STL.64 [R1+0xf80], R4 ;  /* 0x000f800401007387 */ /* 0x0001e80000100a00 */
[----:B0-----:R-:W3:Y:S01]  /*e890*/  LDL.LU.64 R4, [R1+0x1ca0] ;  /* 0x001ca00001047983 */ /* 0x001ee20000300a00 */
[----:B------:R-:W-:Y:S02]  /*e8a0*/  IMAD.MOV.U32 R22, RZ, RZ, R20 ;  /* 0x000000ffff167224 */ /* 0x000fe400078e0014 */
[----:B--2---:R-:W-:-:S05]  /*e8b0*/  IMAD R20, R0, 0x2, R28 ;  /* 0x0000000200147824 */ /* 0x004fca00078e021c */
[----:B------:R-:W-:-:S05]  /*e8c0*/  LEA R20, R0, R20, 0x1 ;  /* 0x0000001400147211 */ /* 0x000fca00078e08ff */
[----:B------:R-:W-:-:S05]  /*e8d0*/  IMAD R20, R0, 0x2, R20 ;  /* 0x0000000200147824 */ /* 0x000fca00078e0214 */
[----:B------:R-:W-:Y:S02]  /*e8e0*/  MOV R25, R20 ;  /* 0x0000001400197202 */ /* 0x000fe40000000f00 */
[----:B------:R-:W-:-:S04]  /*e8f0*/  LEA R20, P1, R29, R26, 0x1 ;  /* 0x0000001a1d147211 */ /* 0x000fc800078208ff */
[----:B------:R-:W-:Y:S01]  /*e900*/  LEA.HI.X.SX32 R21, R29, R27, 0x1, P1 ;  /* 0x0000001b1d157211 */ /* 0x000fe200008f0eff */
[----:B---3--:R4:W-:Y:S04]  /*e910*/  STL.64 [R1+0x1c90], R4 ;  /* 0x001c900401007387 */ /* 0x0089e80000100a00 */
[----:B------:R-:W2:Y:S01]  /*e920*/  LDL.LU R29, [R1+0xc] ;  /* 0x00000c00011d7983 */ /* 0x000ea20000300800 */
[----:B------:R-:W-:-:S04]  /*e930*/  LEA R6, P2, R28, R26, 0x1 ;  /* 0x0000001a1c067211 */ /* 0x000fc800078408ff */
[----:B------:R-:W-:Y:S02]  /*e940*/  LEA.HI.X.SX32 R7, R28, R27, 0x1, P2 ;  /* 0x0000001b1c077211 */ /* 0x000fe400010f0eff */
[----:B------:R-:W3:Y:S04]  /*e950*/  LDL.LU R28, [R1+0x18] ;  /* 0x00001800011c7983 */ /* 0x000ee80000300800 */
[----:B------:R0:W-:Y:S01]  /*e960*/  STL.64 [R1+0xf78], R20 ;  /* 0x000f781401007387 */ /* 0x0001e20000100a00 */
[----:B------:R-:W-:-:S03]  /*e970*/  LEA R22, R0, R23, 0x1 ;  /* 0x0000001700167211 */ /* 0x000fc600078e08ff */
[----:B------:R-:W-:Y:S01]  /*e980*/  STL.64 [R1+0xf70], R6 ;  /* 0x000f700601007387 */ /* 0x000fe20000100a00 */
[----:B----4-:R-:W-:-:S03]  /*e990*/  LEA R4, P1, R2, R26, 0x1 ;  /* 0x0000001a02047211 */ /* 0x010fc600078208ff */
[----:B------:R1:W-:Y:S01]  /*e9a0*/  STL.64 [R1+0x1c28], R22 ;  /* 0x001c281601007387 */ /* 0x0003e20000100a00 */
[----:B------:R-:W-:Y:S01]  /*e9b0*/  LEA.HI.X.SX32 R5, R2, R27, 0x1, P1 ;  /* 0x0000001b02057211 */ /* 0x000fe200008f0eff */
[----:B0-----:R-:W-:Y:S01]  /*e9c0*/  IMAD.MOV.U32 R20, RZ, RZ, R12 ;  /* 0x000000ffff147224 */ /* 0x001fe200078e000c */
[CC--:B------:R-:W-:Y:S02]  /*e9d0*/  LEA R12, P2, R25.reuse, R26.reuse, 0x1 ;  /* 0x0000001a190c7211 */ /* 0x0c0fe400078408ff */
[----:B------:R-:W-:Y:S02]  /*e9e0*/  MOV R3, R13 ;  /* 0x0000000d00037202 */ /* 0x000fe40000000f00 */
[----:B------:R-:W-:Y:S01]  /*e9f0*/  LEA.HI.X.SX32 R13, R25, R27, 0x1, P2 ;  /* 0x0000001b190d7211 */ /* 0x000fe200010f0eff */
[----:B-1----:R-:W4:Y:S01]  /*ea00*/  LDL.LU R23, [R1+0x1c] ;  /* 0x00001c0001177983 */ /* 0x002f220000300800 */
[----:B--2---:R-:W-:-:S04]  /*ea10*/  LEA R6, P0, R29, R26, 0x1 ;  /* 0x0000001a1d067211 */ /* 0x004fc800078008ff */
[----:B------:R-:W-:-:S05]  /*ea20*/  LEA.HI.X.SX32 R7, R29, R27, 0x1, P0 ;  /* 0x0000001b1d077211 */ /* 0x000fca00000f0eff */
[----:B------:R0:W-:Y:S04]  /*ea30*/  STL.64 [R1+0xf68], R6 ;  /* 0x000f680601007387 */ /* 0x0001e80000100a00 */
[----:B0-----:R-:W2:Y:S04]  /*ea40*/  LDL.LU.64 R6, [R1+0x1c98] ;  /* 0x001c980001067983 */ /* 0x001ea80000300a00 */
[----:B------:R0:W-:Y:S04]  /*ea50*/  STL.64 [R1+0xf60], R4 ;  /* 0x000f600401007387 */ /* 0x0001e80000100a00 */
[----:B0-----:R-:W5:Y:S04]  /*ea60*/  LDL.LU.64 R4, [R1+0x1c90] ;  /* 0x001c900001047983 */ /* 0x001f680000300a00 */
[----:B------:R0:W-:Y:S04]  /*ea70*/  STL.64 [R1+0xf58], R12 ;  /* 0x000f580c01007387 */ /* 0x0001e80000100a00 */
[----:B0-----:R-:W3:Y:S01]  /*ea80*/  LDL.LU R13, [R1+0x1c88] ;  /* 0x001c8800010d7983 */ /* 0x001ee20000300800 */
[----:B------:R-:W-:Y:S01]  /*ea90*/  LEA R21, R0, R22, 0x1 ;  /* 0x0000001600157211 */ /* 0x000fe200078e08ff */
[----:B------:R-:W-:-:S04]  /*eaa0*/  IMAD.MOV.U32 R24, RZ, RZ, R18 ;  /* 0x000000ffff187224 */ /* 0x000fc800078e0012 */
[----:B------:R-:W-:Y:S01]  /*eab0*/  IMAD R18, R0, 0x2, R21 ;  /* 0x0000000200127824 */ /* 0x000fe200078e0215 */
[----:B--2---:R-:W-:Y:S04]  /*eac0*/  STL.64 [R1+0x1c80], R6 ;  /* 0x001c800601007387 */ /* 0x004fe80000100a00 */
[----:B------:R-:W2:Y:S04]  /*ead0*/  LDL.LU R22, [R1+0x28] ;  /* 0x0000280001167983 */ /* 0x000ea80000300800 */
[----:B------:R-:W2:Y:S04]  /*eae0*/  LDL.LU R29, [R1+0x24] ;  /* 0x00002400011d7983 */ /* 0x000ea80000300800 */
[----:B------:R-:W2:Y:S01]  /*eaf0*/  LDL.LU R2, [R1+0x20] ;  /* 0x0000200001027983 */ /* 0x000ea20000300800 */
[----:B-----5:R-:W-:-:S02]  /*eb00*/  MOV R12, R5 ;  /* 0x00000005000c7202 */ /* 0x020fc40000000f00 */
[----:B------:R-:W-:-:S03]  /*eb10*/  LEA R5, R0, R18, 0x1 ;  /* 0x0000001200057211 */ /* 0x000fc600078e08ff */
[----:B---3--:R-:W-:Y:S04]  /*eb20*/  STL.64 [R1+0x1c70], R12 ;  /* 0x001c700c01007387 */ /* 0x008fe80000100a00 */
[----:B------:R4:W-:Y:S02]  /*eb30*/  STL.64 [R1+0x1c48], R18 ;  /* 0x001c481201007387 */ /* 0x0009e40000100a00 */
[----:B----4-:R-:W-:-:S04]  /*eb40*/  LEA R18, P0, R23, R26, 0x1 ;  /* 0x0000001a17127211 */ /* 0x010fc800078008ff */
[----:B------:R-:W-:-:S05]  /*eb50*/  LEA.HI.X.SX32 R19, R23, R27, 0x1, P0 ;  /* 0x0000001b17137211 */ /* 0x000fca00000f0eff */
[----:B------:R0:W-:Y:S04]  /*eb60*/  STL.64 [R1+0xf50], R18 ;  /* 0x000f501201007387 */ /* 0x0001e80000100a00 */
[----:B0-----:R-:W3:Y:S01]  /*eb70*/  LDL.LU R18, [R1+0x38] ;  /* 0x0000380001127983 */ /* 0x001ee20000300800 */
[----:B------:R-:W-:-:S04]  /*eb80*/  LEA R6, P1, R28, R26, 0x1 ;  /* 0x0000001a1c067211 */ /* 0x000fc800078208ff */
[----:B------:R-:W-:Y:S01]  /*eb90*/  LEA.HI.X.SX32 R7, R28, R27, 0x1, P1 ;  /* 0x0000001b1c077211 */ /* 0x000fe200008f0eff */
[----:B---3--:R-:W-:Y:S04]  /*eba0*/  STL [R1+0x1c78], R18 ;  /* 0x001c781201007387 */ /* 0x008fe80000100800 */
[----:B------:R0:W-:Y:S04]  /*ebb0*/  STL.64 [R1+0xf48], R6 ;  /* 0x000f480601007387 */ /* 0x0001e80000100a00 */
[----:B0-----:R-:W3:Y:S01]  /*ebc0*/  LDL.LU.64 R6, [R1+0x1c80] ;  /* 0x001c800001067983 */ /* 0x001ee20000300a00 */
[----:B------:R-:W-:-:S02]  /*ebd0*/  LEA R12, P2, R24, R26, 0x1 ;  /* 0x0000001a180c7211 */ /* 0x000fc400078408ff */
[----:B------:R-:W-:Y:S01]  /*ebe0*/  MOV R23, R17 ;  /* 0x0000001100177202 */ /* 0x000fe20000000f00 */
[----:B------:R-:W-:Y:S01]  /*ebf0*/  IMAD.MOV.U32 R17, RZ, RZ, R16 ;  /* 0x000000ffff117224 */ /* 0x000fe200078e0010 */
[----:B------:R-:W-:Y:S02]  /*ec00*/  LEA.HI.X.SX32 R13, R24, R27, 0x1, P2 ;  /* 0x0000001b180d7211 */ /* 0x000fe400010f0eff */
[----:B------:R-:W-:Y:S01]  /*ec10*/  MOV R16, R15 ;  /* 0x0000000f00107202 */ /* 0x000fe20000000f00 */
[----:B------:R-:W-:Y:S01]  /*ec20*/  IMAD.MOV.U32 R15, RZ, RZ, R14 ;  /* 0x000000ffff0f7224 */ /* 0x000fe200078e000e */
[----:B------:R-:W-:Y:S01]  /*ec30*/  MOV R14, R10 ;  /* 0x0000000a000e7202 */ /* 0x000fe20000000f00 */
[----:B------:R-:W-:Y:S01]  /*ec40*/  IMAD.MOV.U32 R25, RZ, RZ, R4 ;  /* 0x000000ffff197224 */ /* 0x000fe200078e0004 */
[----:B--2---:R-:W-:Y:S01]  /*ec50*/  LEA R18, P0, R22, R26, 0x1 ;  /* 0x0000001a16127211 */ /* 0x004fe200078008ff */
[----:B------:R0:W-:Y:S01]  /*ec60*/  STL.64 [R1+0xf40], R12 ;  /* 0x000f400c01007387 */ /* 0x0001e20000100a00 */
[----:B------:R-:W-:-:S02]  /*ec70*/  IMAD R4, R0, 0x2, R5 ;  /* 0x0000000200047824 */ /* 0x000fc400078e0205 */
[----:B------:R-:W-:Y:S01]  /*ec80*/  LEA.HI.X.SX32 R19, R22, R27, 0x1, P0 ;  /* 0x0000001b16137211 */ /* 0x000fe200000f0eff */
[----:B------:R-:W-:Y:S01]  /*ec90*/  STL.64 [R1+0x1c60], R8 ;  /* 0x001c600801007387 */ /* 0x000fe20000100a00 */
[----:B0-----:R-:W-:-:S04]  /*eca0*/  LEA R12, P1, R29, R26, 0x1 ;  /* 0x0000001a1d0c7211 */ /* 0x001fc800078208ff */
[----:B------:R-:W-:Y:S01]  /*ecb0*/  LEA.HI.X.SX32 R13, R29, R27, 0x1, P1 ;  /* 0x0000001b1d0d7211 */ /* 0x000fe200008f0eff */
[----:B---3--:R-:W-:-:S05]  /*ecc0*/  IMAD.MOV.U32 R10, RZ, RZ, R7 ;  /* 0x000000ffff0a7224 */ /* 0x008fca00078e0007 */
[----:B------:R-:W-:Y:S04]  /*ecd0*/  STL.64 [R1+0x1c68], R10 ;  /* 0x001c680a01007387 */ /* 0x000fe80000100a00 */
[----:B------:R-:W2:Y:S04]  /*ece0*/  LDL.LU R28, [R1+0x50] ;  /* 0x00005000011c7983 */ /* 0x000ea80000300800 */
[----:B------:R0:W-:Y:S04]  /*ecf0*/  STL.64 [R1+0x1c20], R4 ;  /* 0x001c200401007387 */ /* 0x0001e80000100a00 */
[----:B0-----:R-:W3:Y:S04]  /*ed00*/  LDL.LU R5, [R1+0x54] ;  /* 0x0000540001057983 */ /* 0x001ee80000300800 */
[----:B------:R0:W-:Y:S04]  /*ed10*/  STL.64 [R1+0xf38], R18 ;  /* 0x000f381201007387 */ /* 0x0001e80000100a00 */
[----:B0-----:R-:W4:Y:S04]  /*ed20*/  LDL.LU R18, [R1+0x1c78] ;  /* 0x001c780001127983 */ /* 0x001f280000300800 */
[----:B------:R0:W-:Y:S04]  /*ed30*/  STL.64 [R1+0xf30], R12 ;  /* 0x000f300c01007387 */ /* 0x0001e80000100a00 */
[----:B0-----:R-:W5:Y:S01]  /*ed40*/  LDL.LU.64 R12, [R1+0x1c70] ;  /* 0x001c7000010c7983 */ /* 0x001f620000300a00 */
[----:B------:R-:W-:-:S02]  /*ed50*/  LEA R24, R0, R4, 0x1 ;  /* 0x0000000400187211 */ /* 0x000fc400078e08ff */
[----:B------:R-:W-:-:S03]  /*ed60*/  LEA R8, P2, R2, R26, 0x1 ;  /* 0x0000001a02087211 */ /* 0x000fc600078408ff */
[----:B------:R-:W-:Y:S01]  /*ed70*/  IMAD R7, R0, 0x2, R24 ;  /* 0x0000000200077824 */ /* 0x000fe200078e0218 */
[----:B------:R-:W-:Y:S01]  /*ed80*/  LEA.HI.X.SX32 R9, R2, R27, 0x1, P2 ;  /* 0x0000001b02097211 */ /* 0x000fe200010f0eff */
[----:B------:R-:W-:-:S03]  /*ed90*/  IMAD.MOV.U32 R22, RZ, RZ, R6 ;  /* 0x000000ffff167224 */ /* 0x000fc600078e0006 */
[C---:B------:R-:W-:Y:S02]  /*eda0*/  LEA R6, R0.reuse, R7, 0x1 ;  /* 0x0000000700067211 */ /* 0x040fe400078e08ff */
[-C--:B------:R-:W-:Y:S02]  /*edb0*/  LEA R10, P1, R3, R26.reuse, 0x1 ;  /* 0x0000001a030a7211 */ /* 0x080fe400078208ff */
[----:B------:R-:W-:Y:S01]  /*edc0*/  MOV R2, R25 ;  /* 0x0000001900027202 */ /* 0x000fe20000000f00 */
[----:B------:R-:W-:Y:S01]  /*edd0*/  IMAD R25, R0, 0x2, R6 ;  /* 0x0000000200197824 */ /* 0x000fe200078e0206 */
[----:B-----5:R0:W-:Y:S04]  /*ede0*/  STL.64 [R1+0x1c58], R12 ;  /* 0x001c580c01007387 */ /* 0x0201e80000100a00 */
[----:B------:R4:W-:Y:S04]  /*edf0*/  STL.64 [R1+0xf28], R8 ;  /* 0x000f280801007387 */ /* 0x0009e80000100a00 */
[----:B------:R-:W5:Y:S04]  /*ee00*/  LDL.LU R19, [R1+0x70] ;  /* 0x0000700001137983 */ /* 0x000f680000300800 */
[----:B------:R-:W5:Y:S01]  /*ee10*/  LDL.LU R29, [R1+0x6c] ;  /* 0x00006c00011d7983 */ /* 0x000f620000300800 */
[----:B0-----:R-:W-:-:S02]  /*ee20*/  LEA R12, P2, R20, R26, 0x1 ;  /* 0x0000001a140c7211 */ /* 0x001fc400078408ff */
[C---:B----4-:R-:W-:Y:S01]  /*ee30*/  LEA R8, P0, R18.reuse, R26, 0x1 ;  /* 0x0000001a12087211 */ /* 0x050fe200078008ff */
[----:B------:R0:W-:Y:S03]  /*ee40*/  STL.64 [R1+0x1c38], R6 ;  /* 0x001c380601007387 */ /* 0x0001e60000100a00 */
[-C--:B------:R-:W-:Y:S01]  /*ee50*/  LEA.HI.X.SX32 R9, R18, R27.reuse, 0x1, P0 ;  /* 0x0000001b12097211 */ /* 0x080fe200000f0eff */
[----:B------:R1:W-:Y:S01]  /*ee60*/  STL [R1+0xf18], R10 ;  /* 0x000f180a01007387 */ /* 0x0003e20000100800 */
[-C--:B------:R-:W-:Y:S01]  /*ee70*/  LEA.HI.X.SX32 R13, R20, R27.reuse, 0x1, P2 ;  /* 0x0000001b140d7211 */ /* 0x080fe200010f0eff */
[----:B0-----:R-:W-:Y:S01]  /*ee80*/  IMAD.MOV.U32 R7, RZ, RZ, R11 ;  /* 0x000000ffff077224 */ /* 0x001fe200078e000b */
[----:B------:R-:W-:Y:S02]  /*ee90*/  LEA.HI.X.SX32 R7, R3, R27, 0x1, P1 ;  /* 0x0000001b03077211 */ /* 0x000fe400008f0eff */
[----:B------:R-:W-:-:S02]  /*eea0*/  MOV R6, R10 ;  /* 0x0000000a00067202 */ /* 0x000fc40000000f00 */
[----:B-1----:R-:W4:Y:S04]  /*eeb0*/  LDL.LU.64 R10, [R1+0x1c68] ;  /* 0x001c6800010a7983 */ /* 0x002f280000300a00 */
[----:B------:R0:W-:Y:S01]  /*eec0*/  STL.64 [R1+0xf20], R8 ;  /* 0x000f200801007387 */ /* 0x0001e20000100a00 */
[----:B------:R-:W-:-:S03]  /*eed0*/  MOV R3, R16 ;  /* 0x0000001000037202 */ /* 0x000fc60000000f00 */
[----:B0-----:R-:W5:Y:S04]  /*eee0*/  LDL.LU.64 R8, [R1+0x1c60] ;  /* 0x001c600001087983 */ /* 0x001f680000300a00 */
[----:B------:R-:W-:Y:S04]  /*eef0*/  STL [R1+0xf1c], R7 ;  /* 0x000f1c0701007387 */ /* 0x000fe80000100800 */
[----:B------:R3:W-:Y:S04]  /*ef00*/  STL.64 [R1+0xf10], R12 ;  /* 0x000f100c01007387 */ /* 0x0007e80000100a00 */
[----:B------:R-:W5:Y:S04]  /*ef10*/  LDL.LU R16, [R1+0x88] ;  /* 0x0000880001107983 */ /* 0x000f680000300800 */
[----:B------:R-:W5:Y:S01]  /*ef20*/  LDL.LU R4, [R1+0x84] ;  /* 0x0000840001047983 */ /* 0x000f620000300800 */
[----:B---3--:R-:W-:-:S04]  /*ef30*/  LEA R12, P0, R5, R26, 0x1 ;  /* 0x0000001a050c7211 */ /* 0x008fc800078008ff */
[----:B------:R-:W-:Y:S01]  /*ef40*/  LEA.HI.X.SX32 R13, R5, R27, 0x1, P0 ;  /* 0x0000001b050d7211 */ /* 0x000fe200000f0eff */
[----:B------:R-:W-:Y:S04]  /*ef50*/  STL.64 [R1+0x1c40], R24 ;  /* 0x001c401801007387 */ /* 0x000fe80000100a00 */
[----:B------:R0:W-:Y:S04]  /*ef60*/  STL.64 [R1+0xf08], R12 ;  /* 0x000f080c01007387 */ /* 0x0001e80000100a00 */
[----:B0-----:R-:W3:Y:S01]  /*ef70*/  LDL.LU.64 R12, [R1+0x1c58] ;  /* 0x001c5800010c7983 */ /* 0x001ee20000300a00 */
[----:B------:R-:W-:Y:S01]  /*ef80*/  IMAD.MOV.U32 R20, RZ, RZ, R15 ;  /* 0x000000ffff147224 */ /* 0x000fe200078e000f */
[----:B------:R-:W-:-:S02]  /*ef90*/  MOV R15, R14 ;  /* 0x0000000e000f7202 */ /* 0x000fc40000000f00 */
[-C--:B--2---:R-:W-:Y:S02]  /*efa0*/  LEA R24, P1, R28, R26.reuse, 0x1 ;  /* 0x0000001a1c187211 */ /* 0x084fe400078208ff */
[----:B------:R-:W-:-:S04]  /*efb0*/  LEA R6, P2, R23, R26, 0x1 ;  /* 0x0000001a17067211 */ /* 0x000fc800078408ff */
[----:B------:R-:W-:Y:S02]  /*efc0*/  LEA.HI.X.SX32 R7, R23, R27, 0x1, P2 ;  /* 0x0000001b17077211 */ /* 0x000fe400010f0eff */
[----:B------:R-:W-:Y:S01]  /*efd0*/  MOV R5, R22 ;  /* 0x0000001600057202 */ /* 0x000fe20000000f00 */
[----:B----4-:R-:W-:Y:S01]  /*efe0*/  IMAD.MOV.U32 R14, RZ, RZ, R10 ;  /* 0x000000ffff0e7224 */ /* 0x010fe200078e000a */
[----:B-----5:R-:W-:Y:S02]  /*eff0*/  MOV R10, R9 ;  /* 0x00000009000a7202 */ /* 0x020fe40000000f00 */
[----:B------:R-:W-:Y:S02]  /*f000*/  LEA R9, R0, R25, 0x1 ;  /* 0x0000001900097211 */ /* 0x000fe400078e08ff */
[----:B------:R-:W-:Y:S02]  /*f010*/  LEA.HI.X.SX32 R25, R28, R27, 0x1, P1 ;  /* 0x0000001b1c197211 */ /* 0x000fe400008f0eff */
[----:B------:R-:W-:Y:S01]  /*f020*/  LEA R28, R0, R11, 0x1 ;  /* 0x0000000b001c7211 */ /* 0x000fe200078e08ff */
[----:B------:R-:W-:-:S02]  /*f030*/  IMAD.MOV.U32 R18, RZ, RZ, R8 ;  /* 0x000000ffff127224 */ /* 0x000fc400078e0008 */
[----:B------:R0:W-:Y:S01]  /*f040*/  STL.64 [R1+0xf00], R24 ;  /* 0x000f001801007387 */ /* 0x0001e20000100a00 */
[C---:B------:R-:W-:Y:S02]  /*f050*/  IMAD R8, R0.reuse, 0x2, R9 ;  /* 0x0000000200087824 */ /* 0x040fe400078e0209 */
[C---:B------:R-:W-:Y:S01]  /*f060*/  IMAD R28, R0.reuse, 0x2, R28 ;  /* 0x00000002001c7824 */ /* 0x040fe200078e021c */
[----:B------:R1:W-:Y:S03]  /*f070*/  STL.64 [R1+0xef8], R6 ;  /* 0x000ef80601007387 */ /* 0x0003e60000100a00 */
[----:B------:R-:W-:Y:S02]  /*f080*/  IMAD.MOV.U32 R23, RZ, RZ, R28 ;  /* 0x000000ffff177224 */ /* 0x000fe400078e001c */
[----:B------:R-:W-:Y:S01]  /*f090*/  IMAD R28, R0, 0x2, R8 ;  /* 0x00000002001c7824 */ /* 0x000fe200078e0208 */
[----:B------:R-:W-:-:S02]  /*f0a0*/  MOV R22, R11 ;  /* 0x0000000b00167202 */ /* 0x000fc40000000f00 */
[CC--:B0-----:R-:W-:Y:S02]  /*f0b0*/  LEA R24, P1, R29.reuse, R26.reuse, 0x1 ;  /* 0x0000001a1d187211 */ /* 0x0c1fe400078208ff */
[----:B-1----:R-:W-:Y:S02]  /*f0c0*/  LEA R6, P2, R2, R26, 0x1 ;  /* 0x0000001a02067211 */ /* 0x002fe400078408ff */
[----:B------:R-:W-:Y:S02]  /*f0d0*/  LEA R11, R0, R28, 0x1 ;  /* 0x0000001c000b7211 */ /* 0x000fe400078e08ff */
[-C--:B------:R-:W-:Y:S01]  /*f0e0*/  LEA.HI.X.SX32 R7, R2, R27.reuse, 0x1, P2 ;  /* 0x0000001b02077211 */ /* 0x080fe200010f0eff */
[----:B------:R-:W-:Y:S01]  /*f0f0*/  IMAD.MOV.U32 R2, RZ, RZ, R3 ;  /* 0x000000ffff027224 */ /* 0x000fe200078e0003 */
[----:B------:R-:W-:Y:S01]  /*f100*/  MOV R3, R20 ;  /* 0x0000001400037202 */ /* 0x000fe20000000f00 */
[----:B---3--:R0:W-:Y:S01]  /*f110*/  STL.64 [R1+0x1c50], R12 ;  /* 0x001c500c01007387 */ /* 0x0081e20000100a00 */
[----:B------:R-:W-:Y:S01]  /*f120*/  LEA.HI.X.SX32 R25, R29, R27, 0x1, P1 ;  /* 0x0000001b1d197211 */ /* 0x000fe200008f0eff */
[----:B------:R-:W-:Y:S01]  /*f130*/  IMAD.MOV.U32 R20, RZ, RZ, R14 ;  /* 0x000000ffff147224 */ /* 0x000fe200078e000e */
[----:B0-----:R-:W-:-:S04]  /*f140*/  LEA R12, P0, R19, R26, 0x1 ;  /* 0x0000001a130c7211 */ /* 0x001fc800078008ff */
[----:B------:R-:W-:Y:S02]  /*f150*/  LEA.HI.X.SX32 R13, R19, R27, 0x1, P0 ;  /* 0x0000001b130d7211 */ /* 0x000fe400000f0eff */
[----:B------:R-:W-:-:S03]  /*f160*/  MOV R14, R10 ;  /* 0x0000000a000e7202 */ /* 0x000fc60000000f00 */
[----:B------:R0:W-:Y:S01]  /*f170*/  STL.64 [R1+0xef0], R12 ;  /* 0x000ef00c01007387 */ /* 0x0001e20000100a00 */
[----:B------:R-:W-:-:S03]  /*f180*/  IMAD R10, R0, 0x2, R11 ;  /* 0x00000002000a7824 */ /* 0x000fc600078e020b */
[----:B------:R-:W-:Y:S01]  /*f190*/  STL.64 [R1+0xee8], R24 ;  /* 0x000ee81801007387 */ /* 0x000fe20000100a00 */
[----:B0-----:R-:W-:-:S03]  /*f1a0*/  LEA R12, P0, R16, R26, 0x1 ;  /* 0x0000001a100c7211 */ /* 0x001fc600078008ff */
[----:B------:R-:W-:Y:S01]  /*f1b0*/  STL.64 [R1+0xee0], R6 ;  /* 0x000ee00601007387 */ /* 0x000fe20000100a00 */
[----:B------:R-:W-:-:S03]  /*f1c0*/  LEA.HI.X.SX32 R13, R16, R27, 0x1, P0 ;  /* 0x0000001b100d7211 */ /* 0x000fc600000f0eff */
[----:B------:R0:W-:Y:S04]  /*f1d0*/  STL.64 [R1+0x1c18], R10 ;  /* 0x001c180a01007387 */ /* 0x0001e80000100a00 */
[----:B0-----:R-:W2:Y:S04]  /*f1e0*/  LDL.LU R11, [R1+0x90] ;  /* 0x00009000010b7983 */ /* 0x001ea80000300800 */
[----:B------:R0:W-:Y:S04]  /*f1f0*/  STL.64 [R1+0xed8], R12 ;  /* 0x000ed80c01007387 */ /* 0x0001e80000100a00 */
[----:B0-----:R-:W3:Y:S01]  /*f200*/  LDL.LU.64 R12, [R1+0x1c50] ;  /* 0x001c5000010c7983 */ /* 0x001ee20000300a00 */
[----:B------:R-:W-:-:S02]  /*f210*/  LEA R24, P1, R4, R26, 0x1 ;  /* 0x0000001a04187211 */ /* 0x000fc400078208ff */
[----:B------:R-:W-:Y:S02]  /*f220*/  LEA R6, P2, R18, R26, 0x1 ;  /* 0x0000001a12067211 */ /* 0x000fe400078408ff */
[-C--:B------:R-:W-:Y:S02]  /*f230*/  LEA.HI.X.SX32 R25, R4, R27.reuse, 0x1, P1 ;  /* 0x0000001b04197211 */ /* 0x080fe400008f0eff */
[----:B------:R-:W-:-:S03]  /*f240*/  LEA.HI.X.SX32 R7, R18, R27, 0x1, P2 ;  /* 0x0000001b12077211 */ /* 0x000fc600010f0eff */
[----:B------:R-:W-:Y:S04]  /*f250*/  STL.64 [R1+0xed0], R24 ;  /* 0x000ed01801007387 */ /* 0x000fe80000100a00 */
[----:B------:R-:W-:Y:S01]  /*f260*/  STL.64 [R1+0xec8], R6 ;  /* 0x000ec80601007387 */ /* 0x000fe20000100a00 */
[----:B---3--:R-:W-:-:S05]  /*f270*/  IMAD R19, R0, 0x2, R13 ;  /* 0x0000000200137824 */ /* 0x008fca00078e020d */
[----:B------:R-:W-:Y:S02]  /*f280*/  LEA R19, R0, R19, 0x1 ;  /* 0x0000001300137211 */ /* 0x000fe400078e08ff */
[----:B------:R-:W-:Y:S02]  /*f290*/  LEA R18, P0, R12, R26, 0x1 ;  /* 0x0000001a0c127211 */ /* 0x000fe400078008ff */
[----:B------:R-:W-:Y:S02]  /*f2a0*/  MOV R4, R19 ;  /* 0x0000001300047202 */ /* 0x000fe40000000f00 */
[----:B------:R-:W-:-:S04]  /*f2b0*/  MOV R19, R12 ;  /* 0x0000000c00137202 */ /* 0x000fc80000000f00 */
[----:B------:R-:W-:-:S05]  /*f2c0*/  LEA.HI.X.SX32 R19, R19, R27, 0x1, P0 ;  /* 0x0000001b13137211 */ /* 0x000fca00000f0eff */
[----:B------:R0:W-:Y:S04]  /*f2d0*/  STL.64 [R1+0xec0], R18 ;  /* 0x000ec01201007387 */ /* 0x0001e80000100a00 */
[----:B0-----:R-:W3:Y:S01]  /*f2e0*/  LDL.LU.64 R18, [R1+0x1c48] ;  /* 0x001c480001127983 */ /* 0x001ee20000300a00 */
[----:B--2---:R-:W-:-:S04]  /*f2f0*/  LEA R24, P1, R11, R26, 0x1 ;  /* 0x0000001a0b187211 */ /* 0x004fc800078208ff */
[----:B------:R-:W-:Y:S02]  /*f300*/  LEA.HI.X.SX32 R25, R11, R27, 0x1, P1 ;  /* 0x0000001b0b197211 */ /* 0x000fe400008f0eff */
[----:B------:R-:W-:Y:S02]  /*f310*/  MOV R11, R22 ;  /* 0x00000016000b7202 */ /* 0x000fe40000000f00 */
[----:B------:R-:W2:Y:S01]  /*f320*/  LDL.LU R22, [R1+0x3c] ;  /* 0x00003c0001167983 */ /* 0x000ea20000300800 */
[C---:B------:R-:W-:Y:S01]  /*f330*/  IMAD R16, R0.reuse, 0x2, R13 ;  /* 0x0000000200107824 */ /* 0x040fe200078e020d */
[----:B------:R-:W-:-:S03]  /*f340*/  LEA R29, R0, R10, 0x1 ;  /* 0x0000000a001d7211 */ /* 0x000fc600078e08ff */
[----:B------:R-:W-:Y:S01]  /*f350*/  IMAD.MOV.U32 R10, RZ, RZ, R16 ;  /* 0x000000ffff0a7224 */ /* 0x000fe200078e0010 */
[----:B------:R-:W-:Y:S01]  /*f360*/  MOV R16, R13 ;  /* 0x0000000d00107202 */ /* 0x000fe20000000f00 */
[----:B------:R-:W-:Y:S01]  /*f370*/  IMAD R13, R0, 0x2, R29 ;  /* 0x00000002000d7824 */ /* 0x000fe200078e021d */
[----:B------:R-:W-:-:S03]  /*f380*/  LEA R6, P2, R5, R26, 0x1 ;  /* 0x0000001a05067211 */ /* 0x000fc600078408ff */
[----:B------:R-:W-:Y:S01]  /*f390*/  IMAD R12, R0, 0x2, R13 ;  /* 0x00000002000c7824 */ /* 0x000fe200078e020d */
[----:B------:R-:W-:Y:S01]  /*f3a0*/  LEA.HI.X.SX32 R7, R5, R27, 0x1, P2 ;  /* 0x0000001b05077211 */ /* 0x000fe200010f0eff */
[----:B------:R0:W-:Y:S04]  /*f3b0*/  STL.64 [R1+0xeb8], R24 ;  /* 0x000eb81801007387 */ /* 0x0001e80000100a00 */
[----:B------:R-:W-:Y:S04]  /*f3c0*/  STL.64 [R1+0x1c10], R12 ;  /* 0x001c100c01007387 */ /* 0x000fe80000100a00 */
[----:B------:R1:W-:Y:S01]  /*f3d0*/  STL.64 [R1+0xeb0], R6 ;  /* 0x000eb00601007387 */ /* 0x0003e20000100a00 */
[----:B0-----:R-:W-:Y:S01]  /*f3e0*/  IMAD.MOV.U32 R25, RZ, RZ, R15 ;  /* 0x000000ffff197224 */ /* 0x001fe200078e000f */
[----:B------:R-:W-:-:S04]  /*f3f0*/  LEA R24, P0, R15, R26, 0x1 ;  /* 0x0000001a0f187211 */ /* 0x000fc800078008ff */
[----:B------:R-:W-:Y:S02]  /*f400*/  LEA.HI.X.SX32 R25, R25, R27, 0x1, P0 ;  /* 0x0000001b19197211 */ /* 0x000fe400000f0eff */
[CC--:B-1----:R-:W-:Y:S02]  /*f410*/  LEA R6, P1, R20.reuse, R26.reuse, 0x1 ;  /* 0x0000001a14067211 */ /* 0x0c2fe400078208ff */
[----:B------:R-:W-:Y:S02]  /*f420*/  MOV R13, R3 ;  /* 0x00000003000d7202 */ /* 0x000fe40000000f00 */
[----:B------:R-:W-:Y:S01]  /*f430*/  LEA.HI.X.SX32 R7, R20, R27, 0x1, P1 ;  /* 0x0000001b14077211 */ /* 0x000fe200008f0eff */
[----:B------:R-:W-:Y:S04]  /*f440*/  STL.64 [R1+0xea8], R24 ;  /* 0x000ea81801007387 */ /* 0x000fe80000100a00 */
[----:B------:R0:W-:Y:S02]  /*f450*/  STL.64 [R1+0xea0], R6 ;  /* 0x000ea00601007387 */ /* 0x0001e40000100a00 */
[----:B0-----:R-:W-:-:S04]  /*f460*/  LEA R6, P1, R13, R26, 0x1 ;  /* 0x0000001a0d067211 */ /* 0x001fc800078208ff */
[----:B------:R-:W-:Y:S01]  /*f470*/  LEA.HI.X.SX32 R7, R13, R27, 0x1, P1 ;  /* 0x0000001b0d077211 */ /* 0x000fe200008f0eff */
[----:B---3--:R-:W-:Y:S01]  /*f480*/  IMAD.MOV.U32 R5, RZ, RZ, R19 ;  /* 0x000000ffff057224 */ /* 0x008fe200078e0013 */
[----:B------:R-:W-:Y:S01]  /*f490*/  LEA R19, R0, R12, 0x1 ;  /* 0x0000000c00137211 */ /* 0x000fe200078e08ff */
[----:B------:R-:W-:Y:S01]  /*f4a0*/  IMAD.MOV.U32 R12, RZ, RZ, R2 ;  /* 0x000000ffff0c7224 */ /* 0x000fe200078e0002 */
[----:B------:R-:W-:-:S04]  /*f4b0*/  LEA R2, P2, R14, R26, 0x1 ;  /* 0x0000001a0e027211 */ /* 0x000fc800078408ff */
[----:B------:R-:W-:Y:S02]  /*f4c0*/  LEA.HI.X.SX32 R3, R14, R27, 0x1, P2 ;  /* 0x0000001b0e037211 */ /* 0x000fe400010f0eff */
[----:B------:R-:W-:-:S03]  /*f4d0*/  LEA R24, P0, R12, R26, 0x1 ;  /* 0x0000001a0c187211 */ /* 0x000fc600078008ff */
[----:B------:R0:W-:Y:S01]  /*f4e0*/  STL.64 [R1+0xe98], R2 ;  /* 0x000e980201007387 */ /* 0x0001e20000100a00 */
[----:B------:R-:W-:-:S05]  /*f4f0*/  LEA.HI.X.SX32 R25, R12, R27, 0x1, P0 ;  /* 0x0000001b0c197211 */ /* 0x000fca00000f0eff */
[----:B------:R1:W-:Y:S01]  /*f500*/  STL.64 [R1+0xe90], R24 ;  /* 0x000e901801007387 */ /* 0x0003e20000100a00 */
[----:B0-----:R-:W-:-:S04]  /*f510*/  LEA R2, P2, R17, R26, 0x1 ;  /* 0x0000001a11027211 */ /* 0x001fc800078408ff */
[----:B------:R-:W-:Y:S01]  /*f520*/  LEA.HI.X.SX32 R3, R17, R27, 0x1, P2 ;  /* 0x0000001b11037211 */ /* 0x000fe200010f0eff */
[----:B-1----:R-:W3:Y:S04]  /*f530*/  LDL.LU.64 R24, [R1+0x1c40] ;  /* 0x001c400001187983 */ /* 0x002ee80000300a00 */
[----:B------:R0:W-:Y:S01]  /*f540*/  STL.64 [R1+0xe88], R6 ;  /* 0x000e880601007387 */ /* 0x0001e20000100a00 */
[----:B------:R-:W-:-:S03]  /*f550*/  LEA R12, P1, R10, R26, 0x1 ;  /* 0x0000001a0a0c7211 */ /* 0x000fc600078208ff */
[----:B------:R1:W-:Y:S01]  /*f560*/  STL.64 [R1+0xe80], R2 ;  /* 0x000e800201007387 */ /* 0x0003e20000100a00 */
[----:B0-----:R-:W-:Y:S02]  /*f570*/  LEA R6, P0, R16, R26, 0x1 ;  /* 0x0000001a10067211 */ /* 0x001fe400078008ff */
[----:B------:R-:W-:Y:S02]  /*f580*/  MOV R7, R16 ;  /* 0x0000001000077202 */ /* 0x000fe40000000f00 */
[CC--:B-1----:R-:W-:Y:S02]  /*f590*/  LEA R2, P2, R4.reuse, R26.reuse, 0x1 ;  /* 0x0000001a04027211 */ /* 0x0c2fe400078408ff */
[-C--:B------:R-:W-:Y:S02]  /*f5a0*/  LEA.HI.X.SX32 R7, R7, R27.reuse, 0x1, P0 ;  /* 0x0000001b07077211 */ /* 0x080fe400000f0eff */
[-C--:B------:R-:W-:Y:S02]  /*f5b0*/  LEA.HI.X.SX32 R3, R4, R27.reuse, 0x1, P2 ;  /* 0x0000001b04037211 */ /* 0x080fe400010f0eff */
[----:B------:R-:W-:Y:S01]  /*f5c0*/  LEA.HI.X.SX32 R13, R10, R27, 0x1, P1 ;  /* 0x0000001b0a0d7211 */ /* 0x000fe200008f0eff */
[----:B------:R0:W-:Y:S01]  /*f5d0*/  STL.64 [R1+0xe78], R6 ;  /* 0x000e780601007387 */ /* 0x0001e20000100a00 */
[----:B------:R-:W-:-:S03]  /*f5e0*/  LEA R10, P2, R23, R26, 0x1 ;  /* 0x0000001a170a7211 */ /* 0x000fc600078408ff */
[----:B0-----:R-:W4:Y:S04]  /*f5f0*/  LDL.LU.64 R6, [R1+0x1c38] ;  /* 0x001c380001067983 */ /* 0x001f280000300a00 */
[----:B------:R0:W-:Y:S04]  /*f600*/  STL.64 [R1+0xe68], R2 ;  /* 0x000e680201007387 */ /* 0x0001e80000100a00 */
[----:B------:R2:W-:Y:S01]  /*f610*/  STL.64 [R1+0xe70], R12 ;  /* 0x000e700c01007387 */ /* 0x0005e20000100a00 */
[----:B0-----:R-:W-:Y:S01]  /*f620*/  IMAD.MOV.U32 R3, RZ, RZ, R11 ;  /* 0x000000ffff037224 */ /* 0x001fe200078e000b */
[----:B------:R-:W-:-:S02]  /*f630*/  LEA R2, P0, R11, R26, 0x1 ;  /* 0x0000001a0b027211 */ /* 0x000fc400078008ff */
[CC--:B--2---:R-:W-:Y:S02]  /*f640*/  LEA R12, P1, R22.reuse, R26.reuse, 0x1 ;  /* 0x0000001a160c7211 */ /* 0x0c4fe400078208ff */
[-C--:B------:R-:W-:Y:S02]  /*f650*/  LEA.HI.X.SX32 R3, R3, R27.reuse, 0x1, P0 ;  /* 0x0000001b03037211 */ /* 0x080fe400000f0eff */
[-C--:B------:R-:W-:Y:S02]  /*f660*/  LEA.HI.X.SX32 R13, R22, R27.reuse, 0x1, P1 ;  /* 0x0000001b160d7211 */ /* 0x080fe400008f0eff */
[----:B------:R-:W-:Y:S01]  /*f670*/  LEA R22, P0, R5, R26, 0x1 ;  /* 0x0000001a05167211 */ /* 0x000fe200078008ff */
[----:B------:R0:W-:Y:S01]  /*f680*/  STL.64 [R1+0xe60], R2 ;  /* 0x000e600201007387 */ /* 0x0001e20000100a00 */
[-C--:B------:R-:W-:Y:S02]  /*f690*/  LEA.HI.X.SX32 R11, R23, R27.reuse, 0x1, P2 ;  /* 0x0000001b170b7211 */ /* 0x080fe400010f0eff */
[----:B------:R-:W-:Y:S01]  /*f6a0*/  LEA.HI.X.SX32 R23, R5, R27, 0x1, P0 ;  /* 0x0000001b05177211 */ /* 0x000fe200000f0eff */
[----:B0-----:R-:W2:Y:S04]  /*f6b0*/  LDL.LU.64 R2, [R1+0x1c30] ;  /* 0x001c300001027983 */ /* 0x001ea80000300a00 */
[----:B------:R-:W-:Y:S04]  /*f6c0*/  STL.64 [R1+0xe58], R12 ;  /* 0x000e580c01007387 */ /* 0x000fe80000100a00 */
[----:B------:R-:W-:Y:S04]  /*f6d0*/  STL.64 [R1+0xe50], R10 ;  /* 0x000e500a01007387 */ /* 0x000fe80000100a00 */
[----:B------:R0:W-:Y:S04]  /*f6e0*/  STL.64 [R1+0xe48], R22 ;  /* 0x000e481601007387 */ /* 0x0001e80000100a00 */
[----:B0-----:R-:W5:Y:S01]  /*f6f0*/  LDL.LU.64 R22, [R1+0x1c28] ;  /* 0x001c280001167983 */ /* 0x001f620000300a00 */
[----:B------:R-:W-:-:S05]  /*f700*/  LEA R15, R0, R19, 0x1 ;  /* 0x00000013000f7211 */ /* 0x000fca00078e08ff */
[----:B------:R-:W-:-:S05]  /*f710*/  IMAD R14, R0, 0x2, R15 ;  /* 0x00000002000e7824 */ /* 0x000fca00078e020f */
[----:B------:R-:W-:-:S05]  /*f720*/  LEA R20, R0, R14, 0x1 ;  /* 0x0000000e00147211 */ /* 0x000fca00078e08ff */
[----:B------:R-:W-:-:S04]  /*f730*/  IMAD R17, R0, 0x2, R20 ;  /* 0x0000000200117824 */ /* 0x000fc800078e0214 */
[----:B------:R-:W-:-:S05]  /*f740*/  IMAD R16, R0, 0x2, R17 ;  /* 0x0000000200107824 */ /* 0x000fca00078e0211 */
[----:B------:R-:W-:-:S04]  /*f750*/  LEA R4, R0, R16, 0x1 ;  /* 0x0000001000047211 */ /* 0x000fc800078e08ff */
[----:B------:R-:W-:-:S05]  /*f760*/  LEA R4, R0, R4, 0x1 ;  /* 0x0000000400047211 */ /* 0x000fca00078e08ff */
[----:B------:R-:W-:-:S05]  /*f770*/  IMAD R4, R0, 0x2, R4 ;  /* 0x0000000200047824 */ /* 0x000fca00078e0204 */
[----:B------:R-:W-:Y:S02]  /*f780*/  LEA R4, R0, R4, 0x1 ;  /* 0x0000000400047211 */ /* 0x000fe400078e08ff */
[CC--:B--2---:R-:W-:Y:S02]  /*f790*/  LEA R12, P1, R3.reuse, R26.reuse, 0x1 ;  /* 0x0000001a030c7211 */ /* 0x0c4fe400078208ff */
[----:B------:R-:W-:Y:S02]  /*f7a0*/  LEA R10, P2, R2, R26, 0x1 ;  /* 0x0000001a020a7211 */ /* 0x000fe400078408ff */
[-C--:B------:R-:W-:Y:S01]  /*f7b0*/  LEA.HI.X.SX32 R13, R3, R27.reuse, 0x1, P1 ;  /* 0x0000001b030d7211 */ /* 0x080fe200008f0eff */
[----:B------:R-:W-:Y:S01]  /*f7c0*/  IMAD R3, R0, 0x2, R4 ;  /* 0x0000000200037824 */ /* 0x000fe200078e0204 */
[----:B------:R-:W-:-:S03]  /*f7d0*/  LEA.HI.X.SX32 R11, R2, R27, 0x1, P2 ;  /* 0x0000001b020b7211 */ /* 0x000fc600010f0eff */
[----:B------:R-:W-:Y:S04]  /*f7e0*/  STL.64 [R1+0xe40], R12 ;  /* 0x000e400c01007387 */ /* 0x000fe80000100a00 */
[----:B------:R-:W-:Y:S01]  /*f7f0*/  STL.64 [R1+0xe38], R10 ;  /* 0x000e380a01007387 */ /* 0x000fe20000100a00 */
[----:B-----5:R-:W-:-:S04]  /*f800*/  LEA R4, P0, R23, R26, 0x1 ;  /* 0x0000001a17047211 */ /* 0x020fc800078008ff */
[----:B------:R-:W-:-:S05]  /*f810*/  LEA.HI.X.SX32 R5, R23, R27, 0x1, P0 ;  /* 0x0000001b17057211 */ /* 0x000fca00000f0eff */
[----:B------:R0:W-:Y:S04]  /*f820*/  STL.64 [R1+0xe30], R4 ;  /* 0x000e300401007387 */ /* 0x0001e80000100a00 */
[----:B0-----:R-:W2:Y:S01]  /*f830*/  LDL.LU.64 R4, [R1+0x1c20] ;  /* 0x001c200001047983 */ /* 0x001ea20000300a00 */
[-C--:B------:R-:W-:Y:S02]  /*f840*/  LEA R12, P1, R22, R26.reuse, 0x1 ;  /* 0x0000001a160c7211 */ /* 0x080fe400078208ff */
[----:B------:R-:W-:Y:S02]  /*f850*/  LEA R10, P2, R21, R26, 0x1 ;  /* 0x0000001a150a7211 */ /* 0x000fe400078408ff */
[----:B------:R-:W-:Y:S02]  /*f860*/  LEA R2, R0, R3, 0x1 ;  /* 0x0000000300027211 */ /* 0x000fe400078e08ff */
[----:B------:R-:W-:-:S02]  /*f870*/  LEA.HI.X.SX32 R13, R22, R27, 0x1, P1 ;  /* 0x0000001b160d7211 */ /* 0x000fc400008f0eff */
[----:B------:R-:W-:Y:S01]  /*f880*/  LEA.HI.X.SX32 R11, R21, R27, 0x1, P2 ;  /* 0x0000001b150b7211 */ /* 0x000fe200010f0eff */
[----:B------:R-:W-:Y:S01]  /*f890*/  IMAD R21, R0, 0x2, R2 ;  /* 0x0000000200157824 */ /* 0x000fe200078e0202 */
[----:B------:R0:W-:Y:S04]  /*f8a0*/  STL.64 [R1+0x1c08], R2 ;  /* 0x001c080201007387 */ /* 0x0001e80000100a00 */
[----:B------:R2:W-:Y:S04]  /*f8b0*/  STL.64 [R1+0xe28], R12 ;  /* 0x000e280c01007387 */ /* 0x0005e80000100a00 */
[----:B------:R1:W-:Y:S01]  /*f8c0*/  STL.64 [R1+0xe20], R10 ;  /* 0x000e200a01007387 */ /* 0x0003e20000100a00 */
[----:B0-----:R-:W-:-:S04]  /*f8d0*/  LEA R2, P0, R18, R26, 0x1 ;  /* 0x0000001a12027211 */ /* 0x001fc800078008ff */
[----:B------:R-:W-:-:S05]  /*f8e0*/  LEA.HI.X.SX32 R3, R18, R27, 0x1, P0 ;  /* 0x0000001b12037211 */ /* 0x000fca00000f0eff */
[----:B------:R-:W-:Y:S01]  /*f8f0*/  STL.64 [R1+0xe18], R2 ;  /* 0x000e180201007387 */ /* 0x000fe20000100a00 */
[CC--:B--2---:R-:W-:Y:S02]  /*f900*/  LEA R12, P1, R5.reuse, R26.reuse, 0x1 ;  /* 0x0000001a050c7211 */ /* 0x0c4fe400078208ff */
[C---:B-1----:R-:W-:Y:S02]  /*f910*/  LEA R10, P2, R4.reuse, R26, 0x1 ;  /* 0x0000001a040a7211 */ /* 0x042fe400078408ff */
[-C--:B------:R-:W-:Y:S02]  /*f920*/  LEA.HI.X.SX32 R13, R5, R27.reuse, 0x1, P1 ;  /* 0x0000001b050d7211 */ /* 0x080fe400008f0eff */
[----:B------:R-:W-:-:S03]  /*f930*/  LEA.HI.X.SX32 R11, R4, R27, 0x1, P2 ;  /* 0x0000001b040b7211 */ /* 0x000fc600010f0eff */
[----:B------:R3:W-:Y:S04]  /*f940*/  STL.64 [R1+0xe10], R12 ;  /* 0x000e100c01007387 */ /* 0x0007e80000100a00 */
[----:B------:R4:W-:Y:S01]  /*f950*/  STL.64 [R1+0xe08], R10 ;  /* 0x000e080a01007387 */ /* 0x0009e20000100a00 */
[CC--:B---3--:R-:W-:Y:S02]  /*f960*/  LEA R12, P0, R24.reuse, R26.reuse, 0x1 ;  /* 0x0000001a180c7211 */ /* 0x0c8fe400078008ff */
[C---:B----4-:R-:W-:Y:S02]  /*f970*/  LEA R10, P1, R7.reuse, R26, 0x1 ;  /* 0x0000001a070a7211 */ /* 0x050fe400078208ff */
[-C--:B------:R-:W-:Y:S02]  /*f980*/  LEA.HI.X.SX32 R13, R24, R27.reuse, 0x1, P0 ;  /* 0x0000001b180d7211 */ /* 0x080fe400000f0eff */
[----:B------:R-:W-:-:S02]  /*f990*/  LEA.HI.X.SX32 R11, R7, R27, 0x1, P1 ;  /* 0x0000001b070b7211 */ /* 0x000fc400008f0eff */
[CC--:B------:R-:W-:Y:S01]  /*f9a0*/  LEA R2, P2, R6.reuse, R26.reuse, 0x1 ;  /* 0x0000001a06027211 */ /* 0x0c0fe200078408ff */
[----:B------:R-:W-:Y:S04]  /*f9b0*/  STL.64 [R1+0xe00], R12 ;  /* 0x000e000c01007387 */ /* 0x000fe80000100a00 */
[----:B------:R0:W-:Y:S01]  /*f9c0*/  STL.64 [R1+0xdf8], R10 ;  /* 0x000df80a01007387 */ /* 0x0001e20000100a00 */
[----:B------:R-:W-:Y:S02]  /*f9d0*/  LEA.HI.X.SX32 R3, R6, R27, 0x1, P2 ;  /* 0x0000001b06037211 */ /* 0x000fe400010f0eff */
[----:B0-----:R-:W-:-:S04]  /*f9e0*/  LEA R10, P0, R25, R26, 0x1 ;  /* 0x0000001a190a7211 */ /* 0x001fc800078008ff */
[----:B------:R-:W-:Y:S01]  /*f9f0*/  LEA.HI.X.SX32 R11, R25, R27, 0x1, P0 ;  /* 0x0000001b190b7211 */ /* 0x000fe200000f0eff */
[----:B------:R-:W-:Y:S01]  /*fa00*/  STL.64 [R1+0xdf0], R2 ;  /* 0x000df00201007387 */ /* 0x000fe20000100a00 */
[----:B------:R-:W-:-:S03]  /*fa10*/  LEA R12, P1, R9, R26, 0x1 ;  /* 0x0000001a090c7211 */ /* 0x000fc600078208ff */
[----:B------:R0:W-:Y:S01]  /*fa20*/  STL.64 [R1+0xde8], R10 ;  /* 0x000de80a01007387 */ /* 0x0001e20000100a00 */
[----:B------:R-:W-:-:S03]  /*fa30*/  LEA.HI.X.SX32 R13, R9, R27, 0x1, P1 ;  /* 0x0000001b090d7211 */ /* 0x000fc600008f0eff */
[----:B0-----:R-:W2:Y:S04]  /*fa40*/  LDL.LU.64 R10, [R1+0x1c18] ;  /* 0x001c1800010a7983 */ /* 0x001ea80000300a00 */
[----:B------:R0:W-:Y:S04]  /*fa50*/  STL.64 [R1+0xde0], R12 ;  /* 0x000de00c01007387 */ /* 0x0001e80000100a00 */
[----:B0-----:R-:W3:Y:S01]  /*fa60*/  LDL.LU.64 R12, [R1+0x1c10] ;  /* 0x001c1000010c7983 */ /* 0x001ee20000300a00 */
[----:B------:R-:W-:-:S05]  /*fa70*/  LEA R22, R0, R21, 0x1 ;  /* 0x0000001500167211 */ /* 0x000fca00078e08ff */
[----:B------:R-:W-:-:S05]  /*fa80*/  IMAD R4, R0, 0x2, R22 ;  /* 0x0000000200047824 */ /* 0x000fca00078e0216 */
[----:B------:R-:W-:-:S05]  /*fa90*/  LEA R5, R0, R4, 0x1 ;  /* 0x0000000400057211 */ /* 0x000fca00078e08ff */
[----:B------:R-:W-:Y:S01]  /*faa0*/  IMAD R6, R0, 0x2, R5 ;  /* 0x0000000200067824 */ /* 0x000fe200078e0205 */
[----:B------:R-:W-:-:S04]  /*fab0*/  LEA R2, P2, R8, R26, 0x1 ;  /* 0x0000001a08027211 */ /* 0x000fc800078408ff */
[----:B------:R-:W-:Y:S02]  /*fac0*/  LEA R7, R0, R6, 0x1 ;  /* 0x0000000600077211 */ /* 0x000fe400078e08ff */
[----:B------:R-:W-:-:S03]  /*fad0*/  LEA.HI.X.SX32 R3, R8, R27, 0x1, P2 ;  /* 0x0000001b08037211 */ /* 0x000fc600010f0eff */
[----:B------:R0:W-:Y:S01]  /*fae0*/  STL.64 [R1+0x1c00], R6 ;  /* 0x001c000601007387 */ /* 0x0001e20000100a00 */
[----:B------:R-:W-:-:S03]  /*faf0*/  IMAD R8, R0, 0x2, R7 ;  /* 0x0000000200087824 */ /* 0x000fc600078e0207 */
[----:B------:R1:W-:Y:S01]  /*fb00*/  STL.64 [R1+0xdd8], R2 ;  /* 0x000dd80201007387 */ /* 0x0003e20000100a00 */
[----:B0-----:R-:W-:-:S04]  /*fb10*/  LEA R6, P0, R28, R26, 0x1 ;  /* 0x0000001a1c067211 */ /* 0x001fc800078008ff */
[----:B------:R-:W-:-:S05]  /*fb20*/  LEA.HI.X.SX32 R7, R28, R27, 0x1, P0 ;  /* 0x0000001b1c077211 */ /* 0x000fca00000f0eff */
[----:B------:R3:W-:Y:S01]  /*fb30*/  STL.64 [R1+0xdd0], R6 ;  /* 0x000dd00601007387 */ /* 0x0007e20000100a00 */
[CC--:B--2---:R-:W-:Y:S02]  /*fb40*/  LEA R24, P1, R11.reuse, R26.reuse, 0x1 ;  /* 0x0000001a0b187211 */ /* 0x0c4fe400078208ff */
[C---:B-1----:R-:W-:Y:S02]  /*fb50*/  LEA R2, P2, R10.reuse, R26, 0x1 ;  /* 0x0000001a0a027211 */ /* 0x042fe400078408ff */
[-C--:B------:R-:W-:Y:S02]  /*fb60*/  LEA.HI.X.SX32 R25, R11, R27.reuse, 0x1, P1 ;  /* 0x0000001b0b197211 */ /* 0x080fe400008f0eff */
[----:B------:R-:W-:-:S03]  /*fb70*/  LEA.HI.X.SX32 R3, R10, R27, 0x1, P2 ;  /* 0x0000001b0a037211 */ /* 0x000fc600010f0eff */
[----:B------:R0:W-:Y:S04]  /*fb80*/  STL.64 [R1+0xdc8], R24 ;  /* 0x000dc81801007387 */ /* 0x0001e80000100a00 */
[----:B------:R1:W-:Y:S01]  /*fb90*/  STL.64 [R1+0xdc0], R2 ;  /* 0x000dc00201007387 */ /* 0x0003e20000100a00 */
[-C--:B---3--:R-:W-:Y:S02]  /*fba0*/  LEA R6, P1, R13, R26.reuse, 0x1 ;  /* 0x0000001a0d067211 */ /* 0x088fe400078208ff */
[CC--:B0-----:R-:W-:Y:S02]  /*fbb0*/  LEA R24, P0, R29.reuse, R26.reuse, 0x1 ;  /* 0x0000001a1d187211 */ /* 0x0c1fe400078008ff */
[----:B-1----:R-:W-:Y:S02]  /*fbc0*/  LEA R2, P2, R12, R26, 0x1 ;  /* 0x0000001a0c027211 */ /* 0x002fe400078408ff */
[----:B------:R-:W-:-:S02]  /*fbd0*/  LEA.HI.X.SX32 R25, R29, R27, 0x1, P0 ;  /* 0x0000001b1d197211 */ /* 0x000fc400000f0eff */
[-C--:B------:R-:W-:Y:S02]  /*fbe0*/  LEA.HI.X.SX32 R7, R13, R27.reuse, 0x1, P1 ;  /* 0x0000001b0d077211 */ /* 0x080fe400008f0eff */
[----:B------:R-:W-:Y:S01]  /*fbf0*/  LEA.HI.X.SX32 R3, R12, R27, 0x1, P2 ;  /* 0x0000001b0c037211 */ /* 0x000fe200010f0eff */
[----:B------:R0:W-:Y:S04]  /*fc00*/  STL.64 [R1+0xdb8], R24 ;  /* 0x000db81801007387 */ /* 0x0001e80000100a00 */
[----:B------:R1:W-:Y:S04]  /*fc10*/  STL.64 [R1+0xdb0], R6 ;  /* 0x000db00601007387 */ /* 0x0003e80000100a00 */
[----:B------:R2:W-:Y:S01]  /*fc20*/  STL.64 [R1+0xda8], R2 ;  /* 0x000da80201007387 */ /* 0x0005e20000100a00 */
[----:B0-----:R-:W-:-:S02]  /*fc30*/  LEA R24, P0, R19, R26, 0x1 ;  /* 0x0000001a13187211 */ /* 0x001fc400078008ff */
[-C--:B-1----:R-:W-:Y:S02]  /*fc40*/  LEA R6, P1, R15, R26.reuse, 0x1 ;  /* 0x0000001a0f067211 */ /* 0x082fe400078208ff */
[-C--:B------:R-:W-:Y:S02]  /*fc50*/  LEA.HI.X.SX32 R25, R19, R27.reuse, 0x1, P0 ;  /* 0x0000001b13197211 */ /* 0x080fe400000f0eff */
[CC--:B--2---:R-:W-:Y:S02]  /*fc60*/  LEA R2, P2, R14.reuse, R26.reuse, 0x1 ;  /* 0x0000001a0e027211 */ /* 0x0c4fe400078408ff */
[-C--:B------:R-:W-:Y:S02]  /*fc70*/  LEA.HI.X.SX32 R7, R15, R27.reuse, 0x1, P1 ;  /* 0x0000001b0f077211 */ /* 0x080fe400008f0eff */
[----:B------:R-:W-:Y:S01]  /*fc80*/  LEA.HI.X.SX32 R3, R14, R27, 0x1, P2 ;  /* 0x0000001b0e037211 */ /* 0x000fe200010f0eff */
[----:B------:R0:W-:Y:S04]  /*fc90*/  STL.64 [R1+0xda0], R24 ;  /* 0x000da01801007387 */ /* 0x0001e80000100a00 */
[----:B------:R1:W-:Y:S04]  /*fca0*/  STL.64 [R1+0xd98], R6 ;  /* 0x000d980601007387 */ /* 0x0003e80000100a00 */
[----:B------:R2:W-:Y:S01]  /*fcb0*/  STL.64 [R1+0xd90], R2 ;  /* 0x000d900201007387 */ /* 0x0005e20000100a00 */
[----:B0-----:R-:W-:-:S02]  /*fcc0*/  LEA R24, P0, R20, R26, 0x1 ;  /* 0x0000001a14187211 */ /* 0x001fc400078008ff */
[CC--:B-1----:R-:W-:Y:S02]  /*fcd0*/  LEA R6, P1, R17.reuse, R26.reuse, 0x1 ;  /* 0x0000001a11067211 */ /* 0x0c2fe400078208ff */
[-C--:B------:R-:W-:Y:S02]  /*fce0*/  LEA.HI.X.SX32 R25, R20, R27.reuse, 0x1, P0 ;  /* 0x0000001b14197211 */ /* 0x080fe400000f0eff */
[-C--:B--2---:R-:W-:Y:S02]  /*fcf0*/  LEA R2, P2, R16, R26.reuse, 0x1 ;  /* 0x0000001a10027211 */ /* 0x084fe400078408ff */
[-C--:B------:R-:W-:Y:S01]  /*fd00*/  LEA.HI.X.SX32 R7, R17, R27.reuse, 0x1, P1 ;  /* 0x0000001b11077211 */ /* 0x080fe200008f0eff */
[----:B------:R-:W-:Y:S01]  /*fd10*/  IMAD R29, R0, 0x2, R16 ;  /* 0x00000002001d7824 */ /* 0x000fe200078e0210 */
[----:B------:R-:W-:Y:S01]  /*fd20*/  LEA.HI.X.SX32 R3, R16, R27, 0x1, P2 ;  /* 0x0000001b10037211 */ /* 0x000fe200010f0eff */
[----:B------:R-:W-:Y:S04]  /*fd30*/  STL.64 [R1+0xd88], R24 ;  /* 0x000d881801007387 */ /* 0x000fe80000100a00 */
[----:B------:R-:W-:Y:S04]  /*fd40*/  STL.64 [R1+0xd80], R6 ;  /* 0x000d800601007387 */ /* 0x000fe80000100a00 */
[----:B------:R0:W-:Y:S02]  /*fd50*/  STL.64 [R1+0xd78], R2 ;  /* 0x000d780201007387 */ /* 0x0001e40000100a00 */
[----:B0-----:R-:W-:-:S04]  /*fd60*/  LEA R2, P0, R29, R26, 0x1 ;  /* 0x0000001a1d027211 */ /* 0x001fc800078008ff */
[----:B------:R-:W-:-:S05]  /*fd70*/  LEA.HI.X.SX32 R3, R29, R27, 0x1, P0 ;  /* 0x0000001b1d037211 */ /* 0x000fca00000f0eff */
[----:B------:R0:W-:Y:S04]  /*fd80*/  STL.64 [R1+0xd70], R2 ;  /* 0x000d700201007387 */ /* 0x0001e80000100a00 */
[----:B0-----:R-:W2:Y:S01]  /*fd90*/  LDL.LU.64 R2, [R1+0x1c08] ;  /* 0x001c080001027983 */ /* 0x001ea20000300a00 */
[CC--:B------:R-:W-:Y:S01]  /*fda0*/  LEA R18, R0.reuse, R16.reuse, 0x1 ;  /* 0x0000001000127211 */ /* 0x0c0fe200078e08ff */
[C---:B------:R-:W-:Y:S01]  /*fdb0*/  IMAD R23, R0.reuse, 0x2, R16 ;  /* 0x0000000200177824 */ /* 0x040fe200078e0210 */
[----:B------:R-:W-:-:S03]  /*fdc0*/  LEA R28, R0, R16, 0x1 ;  /* 0x00000010001c7211 */ /* 0x000fc600078e08ff */
[C---:B------:R-:W-:Y:S01]  /*fdd0*/  IMAD R18, R0.reuse, 0x2, R18 ;  /* 0x0000000200127824 */ /* 0x040fe200078e0212 */
[C---:B------:R-:W-:Y:S01]  /*fde0*/  LEA R28, R0.reuse, R28, 0x1 ;  /* 0x0000001c001c7211 */ /* 0x040fe200078e08ff */
[----:B------:R-:W-:-:S03]  /*fdf0*/  IMAD R23, R0, 0x2, R23 ;  /* 0x0000000200177824 */ /* 0x000fc600078e0217 */
[C---:B------:R-:W-:Y:S02]  /*fe00*/  LEA R18, R0.reuse, R18, 0x1 ;  /* 0x0000001200127211 */ /* 0x040fe400078e08ff */
[----:B------:R-:W-:Y:S02]  /*fe10*/  LEA R23, R0, R23, 0x1 ;  /* 0x0000001700177211 */ /* 0x000fe400078e08ff */
[-C--:B------:R-:W-:Y:S02]  /*fe20*/  LEA R24, P1, R28, R26.reuse, 0x1 ;  /* 0x0000001a1c187211 */ /* 0x080fe400078208ff */
[----:B------:R-:W-:Y:S01]  /*fe30*/  LEA R6, P2, R18, R26, 0x1 ;  /* 0x0000001a12067211 */ /* 0x000fe200078408ff */
[----:B------:R-:W-:Y:S01]  /*fe40*/  IMAD R23, R0, 0x2, R23 ;  /* 0x0000000200177824 */ /* 0x000fe200078e0217 */
[-C--:B------:R-:W-:Y:S02]  /*fe50*/  LEA.HI.X.SX32 R25, R28, R27.reuse, 0x1, P1 ;  /* 0x0000001b1c197211 */ /* 0x080fe400008f0eff */
[----:B------:R-:W-:-:S02]  /*fe60*/  LEA.HI.X.SX32 R7, R18, R27, 0x1, P2 ;  /* 0x0000001b12077211 */ /* 0x000fc400010f0eff */
[C---:B------:R-:W-:Y:S01]  /*fe70*/  LEA R28, P0, R23.reuse, R26, 0x1 ;  /* 0x0000001a171c7211 */ /* 0x040fe200078008ff */
[----:B------:R-:W-:Y:S04]  /*fe80*/  STL.64 [R1+0xd68], R24 ;  /* 0x000d681801007387 */ /* 0x000fe80000100a00 */
[----:B------:R2:W-:Y:S01]  /*fe90*/  STL.64 [R1+0xd60], R6 ;  /* 0x000d600601007387 */ /* 0x0005e20000100a00 */
[----:B------:R-:W-:-:S05]  /*fea0*/  LEA.HI.X.SX32 R29, R23, R27, 0x1, P0 ;  /* 0x0000001b171d7211 */ /* 0x000fca00000f0eff */
[----:B------:R-:W-:Y:S01]  /*feb0*/  STL.64 [R1+0xd58], R28 ;  /* 0x000d581c01007387 */ /* 0x000fe20000100a00 */
[----:B------:R-:W-:Y:S02]  /*fec0*/  LEA R9, R0, R8, 0x1 ;  /* 0x0000000800097211 */ /* 0x000fe400078e08ff */
[----:B--2---:R-:W-:-:S04]  /*fed0*/  LEA R6, P2, R2, R26, 0x1 ;  /* 0x0000001a02067211 */ /* 0x004fc800078408ff */
[----:B------:R-:W-:Y:S02]  /*fee0*/  LEA.HI.X.SX32 R7, R2, R27, 0x1, P2 ;  /* 0x0000001b02077211 */ /* 0x000fe400010f0eff */
[----:B------:R-:W-:-:S03]  /*fef0*/  LEA R24, P1, R3, R26, 0x1 ;  /* 0x0000001a03187211 */ /* 0x000fc600078208ff */
[----:B------:R0:W-:Y:S01]  /*ff00*/  STL.64 [R1+0xd48], R6 ;  /* 0x000d480601007387 */ /* 0x0001e20000100a00 */
[----:B------:R-:W-:Y:S02]  /*ff10*/  LEA.HI.X.SX32 R25, R3, R27, 0x1, P1 ;  /* 0x0000001b03197211 */ /* 0x000fe400008f0eff */
[----:B0-----:R-:W-:-:S04]  /*ff20*/  LEA R6, P0, R21, R26, 0x1 ;  /* 0x0000001a15067211 */ /* 0x001fc800078008ff */
[----:B------:R-:W-:Y:S01]  /*ff30*/  LEA.HI.X.SX32 R7, R21, R27, 0x1, P0 ;  /* 0x0000001b15077211 */ /* 0x000fe200000f0eff */
[----:B------:R-:W-:Y:S04]  /*ff40*/  STL.64 [R1+0xd50], R24 ;  /* 0x000d501801007387 */ /* 0x000fe80000100a00 */
[----:B------:R0:W-:Y:S04]  /*ff50*/  STL.64 [R1+0xd40], R6 ;  /* 0x000d400601007387 */ /* 0x0001e80000100a00 */
[----:B0-----:R-:W2:Y:S01]  /*ff60*/  LDL.LU.64 R6, [R1+0x1c00] ;  /* 0x001c000001067983 */ /* 0x001ea20000300a00 */
[----:B------:R-:W-:-:S05]  /*ff70*/  LEA R10, R0, R9, 0x1 ;  /* 0x00000009000a7211 */ /* 0x000fca00078e08ff */
[----:B------:R-:W-:-:S05]  /*ff80*/  IMAD R11, R0, 0x2, R10 ;  /* 0x00000002000b7824 */ /* 0x000fca00078e020a */
[----:B------:R-:W-:-:S05]  /*ff90*/  LEA R13, R0, R11, 0x1 ;  /* 0x0000000b000d7211 */ /* 0x000fca00078e08ff */
[----:B------:R-:W-:-:S05]  /*ffa0*/  IMAD R12, R0, 0x2, R13 ;  /* 0x00000002000c7824 */ /* 0x000fca00078e020d */
[----:B------:R-:W-:-:S05]  /*ffb0*/  LEA R15, R0, R12, 0x1 ;  /* 0x0000000c000f7211 */ /* 0x000fca00078e08ff */
[----:B------:R-:W-:-:S04]  /*ffc0*/  IMAD R14, R0, 0x2, R15 ;  /* 0x00000002000e7824 */ /* 0x000fc800078e020f */
[----:B------:R-:W-:-:S05]  /*ffd0*/  IMAD R16, R0, 0x2, R14 ;  /* 0x0000000200107824 */ /* 0x000fca00078e020e */
[----:B------:R-:W-:-:S05]  /*ffe0*/  LEA R19, R0, R16, 0x1 ;  /* 0x0000001000137211 */ /* 0x000fca00078e08ff */
[----:B------:R-:W-:Y:S01]  /*fff0*/  IMAD R18, R0, 0x2, R19 ;  /* 0x0000000200127824 */ /* 0x000fe200078e0213 */
[----:B------:R-:W-:-:S04]  /*10000*/  LEA R28, P1, R22, R26, 0x1 ;  /* 0x0000001a161c7211 */ /* 0x000fc800078208ff */
[----:B------:R-:W-:Y:S02]  /*10010*/  LEA R17, R0, R18, 0x1 ;  /* 0x0000001200117211 */ /* 0x000fe400078e08ff */
[----:B------:R-:W-:Y:S02]  /*10020*/  LEA R24, P2, R4, R26, 0x1 ;  /* 0x0000001a04187211 */ /* 0x000fe400078408ff */
[-C--:B------:R-:W-:Y:S01]  /*10030*/  LEA.HI.X.SX32 R29, R22, R27.reuse, 0x1, P1 ;  /* 0x0000001b161d7211 */ /* 0x080fe200008f0eff */
[----:B------:R-:W-:Y:S01]  /*10040*/  IMAD R2, R0, 0x2, R17 ;  /* 0x0000000200027824 */ /* 0x000fe200078e0211 */
[----:B------:R-:W-:-:S03]  /*10050*/  LEA.HI.X.SX32 R25, R4, R27, 0x1, P2 ;  /* 0x0000001b04197211 */ /* 0x000fc600010f0eff */
[----:B------:R0:W-:Y:S01]  /*10060*/  STL.64 [R1+0xd38], R28 ;  /* 0x000d381c01007387 */ /* 0x0001e20000100a00 */
[----:B------:R-:W-:-:S03]  /*10070*/  LEA R3, R0, R2, 0x1 ;  /* 0x0000000200037211 */ /* 0x000fc600078e08ff */
[----:B------:R-:W-:Y:S02]  /*10080*/  STL.64 [R1+0xd30], R24 ;  /* 0x000d301801007387 */ /* 0x000fe40000100a00 */
[----:B------:R-:W-:Y:S01]  /*10090*/  IMAD R4, R0, 0x2, R3 ;  /* 0x0000000200047824 */ /* 0x000fe200078e0203 */
[----:B0-----:R-:W-:-:S04]  /*100a0*/  LEA R28, P0, R5, R26, 0x1 ;  /* 0x0000001a051c7211 */ /* 0x001fc800078008ff */
[----:B------:R-:W-:Y:S02]  /*100b0*/  LEA.HI.X.SX32 R29, R5, R27, 0x1, P0 ;  /* 0x0000001b051d7211 */ /* 0x000fe400000f0eff */
[----:B------:R-:W-:-:S03]  /*100c0*/  LEA R20, R0, R4, 0x1 ;  /* 0x0000000400147211 */ /* 0x000fc600078e08ff */
[----:B------:R0:W-:Y:S02]  /*100d0*/  STL.64 [R1+0xd28], R28 ;  /* 0x000d281c01007387 */ /* 0x0001e40000100a00 */
[----:B------:R-:W-:Y:S01]  /*100e0*/  IMAD R5, R0, 0x2, R20 ;  /* 0x0000000200057824 */ /* 0x000fe200078e0214 */
[----:B0-----:R-:W-:-:S04]  /*100f0*/  LEA R28, P0, R8, R26, 0x1 ;  /* 0x0000001a081c7211 */ /* 0x001fc800078008ff */
[-C--:B------:R-:W-:Y:S02]  /*10100*/  LEA.HI.X.SX32 R29, R8, R27.reuse, 0x1, P0 ;  /* 0x0000001b081d7211 */ /* 0x080fe400000f0eff */
[CC--:B--2---:R-:W-:Y:S02]  /*10110*/  LEA R24, P1, R6.reuse, R26.reuse, 0x1 ;  /* 0x0000001a06187211 */ /* 0x0c4fe400078208ff */
[C---:B------:R-:W-:Y:S02]  /*10120*/  LEA R22, P2, R7.reuse, R26, 0x1 ;  /* 0x0000001a07167211 */ /* 0x040fe400078408ff */
[-C--:B------:R-:W-:Y:S02]  /*10130*/  LEA.HI.X.SX32 R25, R6, R27.reuse, 0x1, P1 ;  /* 0x0000001b06197211 */ /* 0x080fe400008f0eff */
[----:B------:R-:W-:-:S03]  /*10140*/  LEA.HI.X.SX32 R23, R7, R27, 0x1, P2 ;  /* 0x0000001b07177211 */ /* 0x000fc600010f0eff */
[----:B------:R0:W-:Y:S04]  /*10150*/  STL.64 [R1+0xd20], R24 ;  /* 0x000d201801007387 */ /* 0x0001e80000100a00 */
[----:B------:R1:W-:Y:S01]  /*10160*/  STL.64 [R1+0xd18], R22 ;  /* 0x000d181601007387 */ /* 0x0003e20000100a00 */
[----:B------:R-:W-:Y:S02]  /*10170*/  LEA R6, R0, R5, 0x1 ;  /* 0x0000000500067211 */ /* 0x000fe400078e08ff */
[CC--:B0-----:R-:W-:Y:S02]  /*10180*/  LEA R24, P1, R9.reuse, R26.reuse, 0x1 ;  /* 0x0000001a09187211 */ /* 0x0c1fe400078208ff */
[----:B-1----:R-:W-:Y:S02]  /*10190*/  LEA R22, P2, R10, R26, 0x1 ;  /* 0x0000001a0a167211 */ /* 0x002fe400078408ff */
[----:B------:R-:W-:-:S02]  /*101a0*/  LEA.HI.X.SX32 R25, R9, R27, 0x1, P1 ;  /* 0x0000001b09197211 */ /* 0x000fc400008f0eff */
[----:B------:R-:W-:Y:S01]  /*101b0*/  LEA.HI.X.SX32 R23, R10, R27, 0x1, P2 ;  /* 0x0000001b0a177211 */ /* 0x000fe200010f0eff */
[----:B------:R0:W-:Y:S01]  /*101c0*/  STL.64 [R1+0xd10], R28 ;  /* 0x000d101c01007387 */ /* 0x0001e20000100a00 */
[----:B------:R-:W-:-:S03]  /*101d0*/  IMAD R7, R0, 0x2, R6 ;  /* 0x0000000200077824 */ /* 0x000fc600078e0206 */
[----:B------:R1:W-:Y:S04]  /*101e0*/  STL.64 [R1+0xd08], R24 ;  /* 0x000d081801007387 */ /* 0x0003e80000100a00 */
[----:B------:R2:W-:Y:S01]  /*101f0*/  STL.64 [R1+0xd00], R22 ;  /* 0x000d001601007387 */ /* 0x0005e20000100a00 */
[-C--:B0-----:R-:W-:Y:S02]  /*10200*/  LEA R28, P0, R11, R26.reuse, 0x1 ;  /* 0x0000001a0b1c7211 */ /* 0x081fe400078008ff */
[-C--:B-1----:R-:W-:Y:S02]  /*10210*/  LEA R24, P1, R13, R26.reuse, 0x1 ;  /* 0x0000001a0d187211 */ /* 0x082fe400078208ff */
[----:B------:R-:W-:Y:S02]  /*10220*/  LEA.HI.X.SX32 R29, R11, R27, 0x1, P0 ;  /* 0x0000001b0b1d7211 */ /* 0x000fe400000f0eff */
[----:B--2---:R-:W-:-:S02]  /*10230*/  LEA R22, P2, R12, R26, 0x1 ;  /* 0x0000001a0c167211 */ /* 0x004fc400078408ff */
[-C--:B------:R-:W-:Y:S02]  /*10240*/  LEA.HI.X.SX32 R25, R13, R27.reuse, 0x1, P1 ;  /* 0x0000001b0d197211 */ /* 0x080fe400008f0eff */
[----:B------:R-:W-:Y:S01]  /*10250*/  LEA.HI.X.SX32 R23, R12, R27, 0x1, P2 ;  /* 0x0000001b0c177211 */ /* 0x000fe200010f0eff */
[----:B------:R0:W-:Y:S01]  /*10260*/  STL.64 [R1+0xcf8], R28 ;  /* 0x000cf81c01007387 */ /* 0x0001e20000100a00 */
[----:B------:R-:W-:-:S03]  /*10270*/  LEA R8, R0, R7, 0x1 ;  /* 0x0000000700087211 */ /* 0x000fc600078e08ff */
[----:B------:R1:W-:Y:S02]  /*10280*/  STL.64 [R1+0xcf0], R24 ;  /* 0x000cf01801007387 */ /* 0x0003e40000100a00 */
[----:B------:R-:W-:Y:S02]  /*10290*/  IMAD R9, R0, 0x2, R8 ;  /* 0x0000000200097824 */ /* 0x000fe400078e0208 */
[----:B------:R2:W-:Y:S01]  /*102a0*/  STL.64 [R1+0xce8], R22 ;  /* 0x000ce81601007387 */ /* 0x0005e20000100a00 */
[CC--:B0-----:R-:W-:Y:S02]  /*102b0*/  LEA R28, P0, R15.reuse, R26.reuse, 0x1 ;  /* 0x0000001a0f1c7211 */ /* 0x0c1fe400078008ff */
[-C--:B-1----:R-:W-:Y:S02]  /*102c0*/  LEA R24, P1, R14, R26.reuse, 0x1 ;  /* 0x0000001a0e187211 */ /* 0x082fe400078208ff */
[----:B------:R-:W-:Y:S02]  /*102d0*/  LEA.HI.X.SX32 R29, R15, R27, 0x1, P0 ;  /* 0x0000001b0f1d7211 */ /* 0x000fe400000f0eff */
[----:B--2---:R-:W-:-:S02]  /*102e0*/  LEA R22, P2, R16, R26, 0x1 ;  /* 0x0000001a10167211 */ /* 0x004fc400078408ff */
[-C--:B------:R-:W-:Y:S02]  /*102f0*/  LEA.HI.X.SX32 R25, R14, R27.reuse, 0x1, P1 ;  /* 0x0000001b0e197211 */ /* 0x080fe400008f0eff */
[----:B------:R-:W-:Y:S01]  /*10300*/  LEA.HI.X.SX32 R23, R16, R27, 0x1, P2 ;  /* 0x0000001b10177211 */ /* 0x000fe200010f0eff */
[----:B------:R-:W-:Y:S01]  /*10310*/  STL.64 [R1+0xce0], R28 ;  /* 0x000ce01c01007387 */ /* 0x000fe20000100a00 */
[----:B------:R-:W-:-:S03]  /*10320*/  LEA R10, R0, R9, 0x1 ;  /* 0x00000009000a7211 */ /* 0x000fc600078e08ff */
[----:B------:R0:W-:Y:S02]  /*10330*/  STL.64 [R1+0xcd8], R24 ;  /* 0x000cd81801007387 */ /* 0x0001e40000100a00 */
[----:B------:R-:W-:Y:S02]  /*10340*/  IMAD R11, R0, 0x2, R10 ;  /* 0x00000002000b7824 */ /* 0x000fe400078e020a */
[----:B------:R1:W-:Y:S01]  /*10350*/  STL.64 [R1+0xcd0], R22 ;  /* 0x000cd01601007387 */ /* 0x0003e20000100a00 */
[-C--:B------:R-:W-:Y:S02]  /*10360*/  LEA R14, P2, R17, R26.reuse, 0x1 ;  /* 0x0000001a110e7211 */ /* 0x080fe400078408ff */
[CC--:B0-----:R-:W-:Y:S02]  /*10370*/  LEA R24, P0, R19.reuse, R26.reuse, 0x1 ;  /* 0x0000001a13187211 */ /* 0x0c1fe400078008ff */
[----:B-1----:R-:W-:Y:S02]  /*10380*/  LEA R22, P1, R18, R26, 0x1 ;  /* 0x0000001a12167211 */ /* 0x002fe400078208ff */
[----:B------:R-:W-:-:S02]  /*10390*/  LEA.HI.X.SX32 R25, R19, R27, 0x1, P0 ;  /* 0x0000001b13197211 */ /* 0x000fc400000f0eff */
[----:B------:R-:W-:Y:S02]  /*103a0*/  LEA.HI.X.SX32 R23, R18, R27, 0x1, P1 ;  /* 0x0000001b12177211 */ /* 0x000fe400008f0eff */
[----:B------:R-:W-:Y:S01]  /*103b0*/  LEA R12, R0, R11, 0x1 ;  /* 0x0000000b000c7211 */ /* 0x000fe200078e08ff */
[----:B------:R0:W-:Y:S01]  /*103c0*/  STL.64 [R1+0xcc8], R24 ;  /* 0x000cc81801007387 */ /* 0x0001e20000100a00 */
[----:B------:R-:W-:-:S03]  /*103d0*/  LEA.HI.X.SX32 R15, R17, R27, 0x1, P2 ;  /* 0x0000001b110f7211 */ /* 0x000fc600010f0eff */
[----:B------:R1:W-:Y:S01]  /*103e0*/  STL.64 [R1+0xcc0], R22 ;  /* 0x000cc01601007387 */ /* 0x0003e20000100a00 */
[----:B------:R-:W-:Y:S01]  /*103f0*/  IMAD R13, R0, 0x2, R12 ;  /* 0x00000002000d7824 */ /* 0x000fe200078e020c */
[-C--:B------:R-:W-:Y:S02]  /*10400*/  LEA R18, P2, R4, R26.reuse, 0x1 ;  /* 0x0000001a04127211 */ /* 0x080fe400078408ff */
[CC--:B0-----:R-:W-:Y:S02]  /*10410*/  LEA R24, P0, R2.reuse, R26.reuse, 0x1 ;  /* 0x0000001a02187211 */ /* 0x0c1fe400078008ff */
[C---:B-1----:R-:W-:Y:S02]  /*10420*/  LEA R22, P1, R3.reuse, R26, 0x1 ;  /* 0x0000001a03167211 */ /* 0x042fe400078208ff */
[-C--:B------:R-:W-:Y:S01]  /*10430*/  LEA.HI.X.SX32 R25, R2, R27.reuse, 0x1, P0 ;  /* 0x0000001b02197211 */ /* 0x080fe200000f0eff */
[----:B------:R0:W-:Y:S01]  /*10440*/  STL.64 [R1+0xcb8], R14 ;  /* 0x000cb80e01007387 */ /* 0x0001e20000100a00 */
[----:B------:R-:W-:-:S02]  /*10450*/  LEA.HI.X.SX32 R23, R3, R27, 0x1, P1 ;  /* 0x0000001b03177211 */ /* 0x000fc400008f0eff */
[----:B------:R-:W-:Y:S01]  /*10460*/  LEA.HI.X.SX32 R19, R4, R27, 0x1, P2 ;  /* 0x0000001b04137211 */ /* 0x000fe200010f0eff */
[----:B------:R-:W-:Y:S01]  /*10470*/  STL.64 [R1+0xcb0], R24 ;  /* 0x000cb01801007387 */ /* 0x000fe20000100a00 */
[----:B------:R-:W-:-:S03]  /*10480*/  LEA R16, P2, R6, R26, 0x1 ;  /* 0x0000001a06107211 */ /* 0x000fc600078408ff */
[----:B------:R1:W-:Y:S01]  /*10490*/  STL.64 [R1+0xca8], R22 ;  /* 0x000ca81601007387 */ /* 0x0003e20000100a00 */
[----:B0-----:R-:W-:-:S03]  /*104a0*/  LEA R14, R0, R13, 0x1 ;  /* 0x0000000d000e7211 */ /* 0x001fc600078e08ff */
[----:B------:R0:W-:Y:S02]  /*104b0*/  STL.64 [R1+0xca0], R18 ;  /* 0x000ca01201007387 */ /* 0x0001e40000100a00 */
[----:B------:R-:W-:Y:S01]  /*104c0*/  IMAD R2, R0, 0x2, R14 ;  /* 0x0000000200027824 */ /* 0x000fe200078e020e */
[CC--:B-1----:R-:W-:Y:S02]  /*104d0*/  LEA R22, P0, R20.reuse, R26.reuse, 0x1 ;  /* 0x0000001a14167211 */ /* 0x0c2fe400078008ff */
[C---:B0-----:R-:W-:Y:S02]  /*104e0*/  LEA R18, P1, R5.reuse, R26, 0x1 ;  /* 0x0000001a05127211 */ /* 0x041fe400078208ff */
[-C--:B------:R-:W-:Y:S02]  /*104f0*/  LEA.HI.X.SX32 R23, R20, R27.reuse, 0x1, P0 ;  /* 0x0000001b14177211 */ /* 0x080fe400000f0eff */
[----:B------:R-:W-:Y:S02]  /*10500*/  LEA.HI.X.SX32 R19, R5, R27, 0x1, P1 ;  /* 0x0000001b05137211 */ /* 0x000fe400008f0eff */
[----:B------:R-:W-:-:S02]  /*10510*/  LEA R3, R0, R2, 0x1 ;  /* 0x0000000200037211 */ /* 0x000fc400078e08ff */
[-C--:B------:R-:W-:Y:S01]  /*10520*/  LEA.HI.X.SX32 R17, R6, R27.reuse, 0x1, P2 ;  /* 0x0000001b06117211 */ /* 0x080fe200010f0eff */
[----:B------:R-:W-:Y:S01]  /*10530*/  STL.64 [R1+0xc98], R22 ;  /* 0x000c981601007387 */ /* 0x000fe20000100a00 */
[C---:B------:R-:W-:Y:S01]  /*10540*/  LEA R20, P0, R7.reuse, R26, 0x1 ;  /* 0x0000001a07147211 */ /* 0x040fe200078008ff */
[----:B------:R-:W-:Y:S02]  /*10550*/  IMAD R5, R0, 0x2, R3 ;  /* 0x0000000200057824 */ /* 0x000fe400078e0203 */
[----:B------:R0:W-:Y:S01]  /*10560*/  STL.64 [R1+0xc90], R18 ;  /* 0x000c901201007387 */ /* 0x0001e20000100a00 */
[----:B------:R-:W-:-:S03]  /*10570*/  LEA.HI.X.SX32 R21, R7, R27, 0x1, P0 ;  /* 0x0000001b07157211 */ /* 0x000fc600000f0eff */
[----:B------:R1:W-:Y:S01]  /*10580*/  STL.64 [R1+0xc88], R16 ;  /* 0x000c881001007387 */ /* 0x0003e20000100a00 */
[----:B------:R-:W-:Y:S02]  /*10590*/  LEA R4, R0, R5, 0x1 ;  /* 0x0000000500047211 */ /* 0x000fe400078e08ff */
[CC--:B0-----:R-:W-:Y:S02]  /*105a0*/  LEA R18, P1, R8.reuse, R26.reuse, 0x1 ;  /* 0x0000001a08127211 */ /* 0x0c1fe400078208ff */
[C---:B-1----:R-:W-:Y:S02]  /*105b0*/  LEA R16, P2, R9.reuse, R26, 0x1 ;  /* 0x0000001a09107211 */ /* 0x042fe400078408ff */
[-C--:B------:R-:W-:Y:S02]  /*105c0*/  LEA.HI.X.SX32 R19, R8, R27.reuse, 0x1, P1 ;  /* 0x0000001b08137211 */ /* 0x080fe400008f0eff */
[----:B------:R-:W-:Y:S01]  /*105d0*/  LEA.HI.X.SX32 R17, R9, R27, 0x1, P2 ;  /* 0x0000001b09117211 */ /* 0x000fe200010f0eff */
[----:B------:R0:W-:Y:S01]  /*105e0*/  STL.64 [R1+0xc80], R20 ;  /* 0x000c801401007387 */ /* 0x0001e20000100a00 */
[----:B------:R-:W-:-:S03]  /*105f0*/  IMAD R7, R0, 0x2, R4 ;  /* 0x0000000200077824 */ /* 0x000fc600078e0204 */
[----:B------:R1:W-:Y:S04]  /*10600*/  STL.64 [R1+0xc78], R18 ;  /* 0x000c781201007387 */ /* 0x0003e80000100a00 */
[----:B------:R2:W-:Y:S01]  /*10610*/  STL.64 [R1+0xc70], R16 ;  /* 0x000c701001007387 */ /* 0x0005e20000100a00 */
[CC--:B0-----:R-:W-:Y:S02]  /*10620*/  LEA R20, P0, R10.reuse, R26.reuse, 0x1 ;  /* 0x0000001a0a147211 */ /* 0x0c1fe400078008ff */
[-C--:B-1----:R-:W-:Y:S02]  /*10630*/  LEA R18, P1, R11, R26.reuse, 0x1 ;  /* 0x0000001a0b127211 */ /* 0x082fe400078208ff */
[----:B------:R-:W-:Y:S02]  /*10640*/  LEA.HI.X.SX32 R21, R10, R27, 0x1, P0 ;  /* 0x0000001b0a157211 */ /* 0x000fe400000f0eff */
[----:B--2---:R-:W-:-:S02]  /*10650*/  LEA R16, P2, R12, R26, 0x1 ;  /* 0x0000001a0c107211 */ /* 0x004fc400078408ff */
[----:B------:R-:W-:Y:S02]  /*10660*/  LEA.HI.X.SX32 R19, R11, R27, 0x1, P1 ;  /* 0x0000001b0b137211 */ /* 0x000fe400008f0eff */
[----:B------:R-:W-:Y:S02]  /*10670*/  LEA R6, R0, R7, 0x1 ;  /* 0x0000000700067211 */ /* 0x000fe400078e08ff */
[----:B------:R-:W-:Y:S01]  /*10680*/  LEA.HI.X.SX32 R17, R12, R27, 0x1, P2 ;  /* 0x0000001b0c117211 */ /* 0x000fe200010f0eff */
[----:B------:R-:W-:Y:S02]  /*10690*/  STL.64 [R1+0xc68], R20 ;  /* 0x000c681401007387 */ /* 0x000fe40000100a00 */
[----:B------:R-:W-:Y:S02]  /*106a0*/  IMAD R9, R0, 0x2, R6 ;  /* 0x0000000200097824 */ /* 0x000fe400078e0206 */
[----:B------:R0:W-:Y:S04]  /*106b0*/  STL.64 [R1+0xc60], R18 ;  /* 0x000c601201007387 */ /* 0x0001e80000100a00 */
[----:B------:R1:W-:Y:S01]  /*106c0*/  STL.64 [R1+0xc58], R16 ;  /* 0x000c581001007387 */ /* 0x0003e20000100a00 */
[----:B------:R-:W-:-:S02]  /*106d0*/  LEA R10, P2, R2, R26, 0x1 ;  /* 0x0000001a020a7211 */ /* 0x000fc400078408ff */
[----:B------:R-:W-:Y:S02]  /*106e0*/  LEA R8, R0, R9, 0x1 ;  /* 0x0000000900087211 */ /* 0x000fe400078e08ff */
[CC--:B0-----:R-:W-:Y:S02]  /*106f0*/  LEA R18, P0, R13.reuse, R26.reuse, 0x1 ;  /* 0x0000001a0d127211 */ /* 0x0c1fe400078008ff */
[CC--:B-1----:R-:W-:Y:S02]  /*10700*/  LEA R16, P1, R14.reuse, R26.reuse, 0x1 ;  /* 0x0000001a0e107211 */ /* 0x0c2fe400078208ff */
[-C--:B------:R-:W-:Y:S02]  /*10710*/  LEA.HI.X.SX32 R19, R13, R27.reuse, 0x1, P0 ;  /* 0x0000001b0d137211 */ /* 0x080fe400000f0eff */
[-C--:B------:R-:W-:Y:S01]  /*10720*/  LEA.HI.X.SX32 R17, R14, R27.reuse, 0x1, P1 ;  /* 0x0000001b0e117211 */ /* 0x080fe200008f0eff */
[----:B------:R-:W-:Y:S01]  /*10730*/  IMAD R12, R0, 0x2, R8 ;  /* 0x00000002000c7824 */ /* 0x000fe200078e0208 */
[----:B------:R-:W-:Y:S01]  /*10740*/  LEA.HI.X.SX32 R11, R2, R27, 0x1, P2 ;  /* 0x0000001b020b7211 */ /* 0x000fe200010f0eff */
[----:B------:R0:W-:Y:S01]  /*10750*/  STL.64 [R1+0xc50], R18 ;  /* 0x000c501201007387 */ /* 0x0001e20000100a00 */
[----:B------:R-:W-:-:S03]  /*10760*/  LEA R14, P2, R4, R26, 0x1 ;  /* 0x0000001a040e7211 */ /* 0x000fc600078408ff */
[----:B------:R1:W-:Y:S01]  /*10770*/  STL.64 [R1+0xc48], R16 ;  /* 0x000c481001007387 */ /* 0x0003e20000100a00 */
[----:B------:R-:W-:-:S03]  /*10780*/  LEA.HI.X.SX32 R15, R4, R27, 0x1, P2 ;  /* 0x0000001b040f7211 */ /* 0x000fc600010f0eff */
[----:B------:R2:W-:Y:S01]  /*10790*/  STL.64 [R1+0xc40], R10 ;  /* 0x000c400a01007387 */ /* 0x0005e20000100a00 */
[-C--:B0-----:R-:W-:Y:S02]  /*107a0*/  LEA R18, P0, R3, R26.reuse, 0x1 ;  /* 0x0000001a03127211 */ /* 0x081fe400078008ff */
[----:B-1----:R-:W-:Y:S02]  /*107b0*/  LEA R16, P1, R5, R26, 0x1 ;  /* 0x0000001a05107211 */ /* 0x002fe400078208ff */
[-C--:B------:R-:W-:Y:S02]  /*107c0*/  LEA.HI.X.SX32 R19, R3, R27.reuse, 0x1, P0 ;  /* 0x0000001b03137211 */ /* 0x080fe400000f0eff */
[C---:B--2---:R-:W-:Y:S02]  /*107d0*/  LEA R11, R0.reuse, R12, 0x1 ;  /* 0x0000000c000b7211 */ /* 0x044fe400078e08ff */
[----:B------:R-:W-:Y:S01]  /*107e0*/  LEA.HI.X.SX32 R17, R5, R27, 0x1, P1 ;  /* 0x0000001b05117211 */ /* 0x000fe200008f0eff */
[----:B------:R-:W-:Y:S02]  /*107f0*/  STL.64 [R1+0xc38], R18 ;  /* 0x000c381201007387 */ /* 0x000fe40000100a00 */
[----:B------:R-:W-:-:S02]  /*10800*/  IMAD R5, R0, 0x2, R11 ;  /* 0x0000000200057824 */ /* 0x000fc400078e020b */
[----:B------:R0:W-:Y:S04]  /*10810*/  STL.64 [R1+0xc30], R16 ;  /* 0x000c301001007387 */ /* 0x0001e80000100a00 */
[----:B------:R1:W-:Y:S01]  /*10820*/  STL.64 [R1+0xc28], R14 ;  /* 0x000c280e01007387 */ /* 0x0003e20000100a00 */
[-C--:B------:R-:W-:Y:S02]  /*10830*/  LEA R2, P2, R9, R26.reuse, 0x1 ;  /* 0x0000001a09027211 */ /* 0x080fe400078408ff */
[----:B------:R-:W-:Y:S02]  /*10840*/  LEA R10, R0, R5, 0x1 ;  /* 0x00000005000a7211 */ /* 0x000fe400078e08ff */
[-C--:B0-----:R-:W-:Y:S02]  /*10850*/  LEA R16, P0, R7, R26.reuse, 0x1 ;  /* 0x0000001a07107211 */ /* 0x081fe400078008ff */
[----:B-1----:R-:W-:-:S02]  /*10860*/  LEA R14, P1, R6, R26, 0x1 ;  /* 0x0000001a060e7211 */ /* 0x002fc400078208ff */
[-C--:B------:R-:W-:Y:S02]  /*10870*/  LEA.HI.X.SX32 R17, R7, R27.reuse, 0x1, P0 ;  /* 0x0000001b07117211 */ /* 0x080fe400000f0eff */
[-C--:B------:R-:W-:Y:S01]  /*10880*/  LEA.HI.X.SX32 R15, R6, R27.reuse, 0x1, P1 ;  /* 0x0000001b060f7211 */ /* 0x080fe200008f0eff */
[----:B------:R-:W-:Y:S01]  /*10890*/  IMAD R6, R0, 0x2, R10 ;  /* 0x0000000200067824 */ /* 0x000fe200078e020a */
[----:B------:R-:W-:Y:S01]  /*108a0*/  LEA.HI.X.SX32 R3, R9, R27, 0x1, P2 ;  /* 0x0000001b09037211 */ /* 0x000fe200010f0eff */
[----:B------:R-:W-:Y:S01]  /*108b0*/  STL.64 [R1+0xc20], R16 ;  /* 0x000c201001007387 */ /* 0x000fe20000100a00 */
[----:B------:R-:W-:-:S03]  /*108c0*/  LEA R18, P0, R8, R26, 0x1 ;  /* 0x0000001a08127211 */ /* 0x000fc600078008ff */
[----:B------:R0:W-:Y:S01]  /*108d0*/  STL.64 [R1+0xc18], R14 ;  /* 0x000c180e01007387 */ /* 0x0001e20000100a00 */
[----:B------:R-:W-:-:S03]  /*108e0*/  LEA.HI.X.SX32 R19, R8, R27, 0x1, P0 ;  /* 0x0000001b08137211 */ /* 0x000fc600000f0eff */
[----:B------:R1:W-:Y:S01]  /*108f0*/  STL.64 [R1+0xc10], R2 ;  /* 0x000c100201007387 */ /* 0x0003e20000100a00 */
[C---:B0-----:R-:W-:Y:S02]  /*10900*/  LEA R14, P2, R11.reuse, R26, 0x1 ;  /* 0x0000001a0b0e7211 */ /* 0x041fe400078408ff */
[----:B-1----:R-:W-:Y:S02]  /*10910*/  LEA R2, R0, R6, 0x1 ;  /* 0x0000000600027211 */ /* 0x002fe400078e08ff */
[-C--:B------:R-:W-:Y:S02]  /*10920*/  LEA.HI.X.SX32 R15, R11, R27.reuse, 0x1, P2 ;  /* 0x0000001b0b0f7211 */ /* 0x080fe400010f0eff */
[----:B------:R-:W-:Y:S01]  /*10930*/  LEA R16, P1, R12, R26, 0x1 ;  /* 0x0000001a0c107211 */ /* 0x000fe200078208ff */
[----:B------:R-:W-:Y:S01]  /*10940*/  IMAD R3, R0, 0x2, R2 ;  /* 0x0000000200037824 */ /* 0x000fe200078e0202 */
[----:B------:R-:W-:Y:S02]  /*10950*/  STL.64 [R1+0xc08], R18 ;  /* 0x000c081201007387 */ /* 0x000fe40000100a00 */
[----:B------:R-:W-:-:S02]  /*10960*/  LEA.HI.X.SX32 R17, R12, R27, 0x1, P1 ;  /* 0x0000001b0c117211 */ /* 0x000fc400008f0eff */
[----:B------:R0:W-:Y:S01]  /*10970*/  STL.64 [R1+0xbf8], R14 ;  /* 0x000bf80e01007387 */ /* 0x0001e20000100a00 */
[-C--:B------:R-:W-:Y:S02]  /*10980*/  LEA R12, P1, R10, R26.reuse, 0x1 ;  /* 0x0000001a0a0c7211 */ /* 0x080fe400078208ff */
[-C--:B------:R-:W-:Y:S02]  /*10990*/  LEA R8, P2, R6, R26.reuse, 0x1 ;  /* 0x0000001a06087211 */ /* 0x080fe400078408ff */
[----:B------:R-:W-:Y:S02]  /*109a0*/  LEA R4, R0, R3, 0x1 ;  /* 0x0000000300047211 */ /* 0x000fe400078e08ff */
[----:B------:R-:W-:Y:S02]  /*109b0*/  LEA.HI.X.SX32 R13, R10, R27, 0x1, P1 ;  /* 0x0000001b0a0d7211 */ /* 0x000fe400008f0eff */
[----:B0-----:R-:W-:-:S04]  /*109c0*/  LEA R14, P0, R5, R26, 0x1 ;  /* 0x0000001a050e7211 */ /* 0x001fc800078008ff */
[-C--:B------:R-:W-:Y:S01]  /*109d0*/  LEA.HI.X.SX32 R15, R5, R27.reuse, 0x1, P0 ;  /* 0x0000001b050f7211 */ /* 0x080fe200000f0eff */
[----:B------:R-:W-:Y:S01]  /*109e0*/  STL.64 [R1+0xc00], R16 ;  /* 0x000c001001007387 */ /* 0x000fe20000100a00 */
[----:B------:R-:W-:Y:S01]  /*109f0*/  LEA.HI.X.SX32 R9, R6, R27, 0x1, P2 ;  /* 0x0000001b06097211 */ /* 0x000fe200010f0eff */
[----:B------:R-:W-:Y:S02]  /*10a00*/  IMAD R0, R0, 0x2, R4 ;  /* 0x0000000200007824 */ /* 0x000fe400078e0204 */
[----:B------:R0:W-:Y:S01]  /*10a10*/  STL.64 [R1+0xbf0], R14 ;  /* 0x000bf00e01007387 */ /* 0x0001e20000100a00 */
[----:B------:R-:W-:-:S03]  /*10a20*/  LEA R10, P2, R4, R26, 0x1 ;  /* 0x0000001a040a7211 */ /* 0x000fc600078408ff */
[----:B------:R1:W-:Y:S04]  /*10a30*/  STL.64 [R1+0xbe8], R12 ;  /* 0x000be80c01007387 */ /* 0x0003e80000100a00 */
[----:B------:R2:W-:Y:S01]  /*10a40*/  STL.64 [R1+0xbe0], R8 ;  /* 0x000be00801007387 */ /* 0x0005e20000100a00 */
[CC--:B0-----:R-:W-:Y:S02]  /*10a50*/  LEA R14, P0, R2.reuse, R26.reuse, 0x1 ;  /* 0x0000001a020e7211 */ /* 0x0c1fe400078008ff */
[-C--:B-1----:R-:W-:Y:S02]  /*10a60*/  LEA R12, P1, R3, R26.reuse, 0x1 ;  /* 0x0000001a030c7211 */ /* 0x082fe400078208ff */
[----:B------:R-:W-:Y:S02]  /*10a70*/  LEA.HI.X.SX32 R15, R2, R27, 0x1, P0 ;  /* 0x0000001b020f7211 */ /* 0x000fe400000f0eff */
[----:B--2---:R-:W-:-:S02]  /*10a80*/  LEA R8, P3, R0, R26, 0x1 ;  /* 0x0000001a00087211 */ /* 0x004fc400078608ff */
[-C--:B------:R-:W-:Y:S02]  /*10a90*/  LEA.HI.X.SX32 R13, R3, R27.reuse, 0x1, P1 ;  /* 0x0000001b030d7211 */ /* 0x080fe400008f0eff */
[-C--:B------:R-:W-:Y:S02]  /*10aa0*/  LEA.HI.X.SX32 R11, R4, R27.reuse, 0x1, P2 ;  /* 0x0000001b040b7211 */ /* 0x080fe400010f0eff */
[----:B------:R-:W-:Y:S01]  /*10ab0*/  LEA.HI.X.SX32 R9, R0, R27, 0x1, P3 ;  /* 0x0000001b00097211 */ /* 0x000fe200018f0eff */
[----:B------:R-:W-:Y:S01]  /*10ac0*/  STL.64 [R1+0xbd8], R14 ;  /* 0x000bd80e01007387 */ /* 0x000fe20000100a00 */
[----:B------:R-:W-:Y:S01]  /*10ad0*/  MOV R3, 0x3f800000 ;  /* 0x3f80000000037802 */ /* 0x000fe20000000f00 */
[----:B------:R-:W-:Y:S02]  /*10ae0*/  IMAD.MOV.U32 R2, RZ, RZ, -0x800000 ;  /* 0xff800000ff027424 */ /* 0x000fe400078e00ff */
[----:B------:R-:W-:Y:S01]  /*10af0*/  STL.64 [R1+0xbd0], R12 ;  /* 0x000bd00c01007387 */ /* 0x000fe20000100a00 */
[----:B------:R-:W-:Y:S01]  /*10b00*/  IMAD.MOV.U32 R6, RZ, RZ, -0x800000 ;  /* 0xff800000ff067424 */ /* 0x000fe200078e00ff */
[----:B------:R-:W-:-:S02]  /*10b10*/  MOV R4, 0xff800000 ;  /* 0xff80000000047802 */ /* 0x000fc40000000f00 */
[----:B------:R-:W-:Y:S04]  /*10b20*/  STL.64 [R1+0xbc8], R10 ;  /* 0x000bc80a01007387 */ /* 0x000fe80000100a00 */
[----:B------:R-:W-:Y:S04]  /*10b30*/  STL.64 [R1+0xbc0], R8 ;  /* 0x000bc00801007387 */ /* 0x000fe80000100a00 */
[----:B------:R-:W-:Y:S04]  /*10b40*/  STL [R1+0xb7c], R3 ;  /* 0x000b7c0301007387 */ /* 0x000fe80000100800 */
[----:B------:R-:W-:Y:S04]  /*10b50*/  STL [R1+0x320], RZ ;  /* 0x000320ff01007387 */ /* 0x000fe80000100800 */
        /* <DEDUP_REMOVED lines=15> */
[----:B------:R-:W-:Y:S01]  /*10c50*/  STL [R1+0xb64], RZ ;  /* 0x000b64ff01007387 */ /* 0x000fe20000100800 */
[----:B0-----:R-:W-:-:S03]  /*10c60*/  IMAD.MOV.U32 R6, RZ, RZ, 0x3f800000 ;  /* 0x3f800000ff067424 */ /* 0x001fc600078e00ff */
[----:B------:R0:W-:Y:S01]  /*10c70*/  STL [R1+0xb60], R2 ;  /* 0x000b600201007387 */ /* 0x0001e20000100800 */
[----:B-1----:R-:W-:-:S03]  /*10c80*/  MOV R4, 0x3f800000 ;  /* 0x3f80000000047802 */ /* 0x002fc60000000f00 */
[----:B------:R-:W-:Y:S01]  /*10c90*/  STL [R1+0xb80], R6 ;  /* 0x000b800601007387 */ /* 0x000fe20000100800 */
[----:B0-----:R-:W-:-:S03]  /*10ca0*/  IMAD.MOV.U32 R2, RZ, RZ, 0x3f800000 ;  /* 0x3f800000ff027424 */ /* 0x001fc600078e00ff */
        /* <DEDUP_REMOVED lines=256> */
[----:B------:R-:W-:Y:S01]  /*11cb0*/  STL [R1+0x978], RZ ;  /* 0x000978ff01007387 */ /* 0x000fe20000100800 */
[----:B------:R-:W-:-:S03]  /*11cc0*/  MOV R0, c[0x0][0x1a4] ;  /* 0x0000690000007a02 */ /* 0x000fc60000000f00 */
[----:B------:R-:W-:Y:S04]  /*11cd0*/  STL [R1+0x97c], RZ ;  /* 0x00097cff01007387 */ /* 0x000fe80000100800 */
[----:B------:R-:W-:Y:S04]  /*11ce0*/  STL [R1+0x9e0], RZ ;  /* 0x0009e0ff01007387 */ /* 0x000fe80000100800 */
[----:B------:R-:W-:Y:S04]  /*11cf0*/  STL [R1+0x9e4], RZ ;  /* 0x0009e4ff01007387 */ /* 0x000fe80000100800 */
[----:B------:R-:W-:Y:S04]  /*11d00*/  STL [R1+0x9e8], RZ ;  /* 0x0009e8ff01007387 */ /* 0x000fe80000100800 */
[----:B------:R-:W-:Y:S01]  /*11d10*/  STL [R1+0x9ec], RZ ;  /* 0x0009ecff01007387 */ /* 0x000fe20000100800 */
[----:B0-----:R-:W-:-:S03]  /*11d20*/  IMAD R6, R0, 0x5, RZ ;  /* 0x0000000500067824 */ /* 0x001fc600078e02ff */
[----:B------:R-:W-:Y:S01]  /*11d30*/  STL [R1+0xa10], RZ ;  /* 0x000a10ff01007387 */ /* 0x000fe20000100800 */
[----:B------:R-:W-:-:S03]  /*11d40*/  IMAD R7, R0, 0x6, RZ ;  /* 0x0000000600077824 */ /* 0x000fc600078e02ff */
[----:B------:R-:W-:Y:S01]  /*11d50*/  STL [R1+0xa14], RZ ;  /* 0x000a14ff01007387 */ /* 0x000fe20000100800 */
[----:B------:R-:W-:-:S03]  /*11d60*/  IMAD R8, R0, 0x7, RZ ;  /* 0x0000000700087824 */ /* 0x000fc600078e02ff */
[----:B------:R-:W-:Y:S01]  /*11d70*/  STL [R1+0xa18], RZ ;  /* 0x000a18ff01007387 */ /* 0x000fe20000100800 */
[----:B------:R-:W-:-:S03]  /*11d80*/  IMAD.SHL.U32 R9, R0, 0x8, RZ ;  /* 0x0000000800097824 */ /* 0x000fc600078e00ff */
[----:B------:R-:W-:Y:S01]  /*11d90*/  STL [R1+0xa1c], RZ ;  /* 0x000a1cff01007387 */ /* 0x000fe20000100800 */
[C---:B------:R-:W-:Y:S02]  /*11da0*/  IMAD R10, R0.reuse, 0x9, RZ ;  /* 0x00000009000a7824 */ /* 0x040fe400078e02ff */
[----:B------:R-:W-:Y:S01]  /*11db0*/  IMAD R11, R0, 0xa, RZ ;  /* 0x0000000a000b7824 */ /* 0x000fe200078e02ff */
[----:B------:R-:W-:Y:S04]  /*11dc0*/  STL [R1+0x9d0], RZ ;  /* 0x0009d0ff01007387 */ /* 0x000fe80000100800 */
[----:B------:R-:W-:Y:S04]  /*11dd0*/  STL [R1+0x9d4], RZ ;  /* 0x0009d4ff01007387 */ /* 0x000fe80000100800 */
[----:B------:R-:W-:Y:S04]  /*11de0*/  STL [R1+0x9d8], RZ ;  /* 0x0009d8ff01007387 */ /* 0x000fe80000100800 */
[----:B------:R-:W-:Y:S04]  /*11df0*/  STL [R1+0x9dc], RZ ;  /* 0x0009dcff01007387 */ /* 0x000fe80000100800 */
[----:B------:R0:W-:Y:S04]  /*11e00*/  STL.64 [R1+0x1bf8], R6 ;  /* 0x001bf80601007387 */ /* 0x0001e80000100a00 */
[----:B------:R-:W-:Y:S04]  /*11e10*/  STL.64 [R1+0x1bf0], R8 ;  /* 0x001bf00801007387 */ /* 0x000fe80000100a00 */
[----:B------:R2:W-:Y:S04]  /*11e20*/  STL.64 [R1+0x1be8], R10 ;  /* 0x001be80a01007387 */ /* 0x0005e80000100a00 */
[----:B-1----:R-:W3:Y:S04]  /*11e30*/  LDL R4, [R1+0x764] ;  /* 0x0007640001047983 */ /* 0x002ee80000100800 */
[----:B0-----:R-:W4:Y:S04]  /*11e40*/  LDL R7, [R1+0x760] ;  /* 0x0007600001077983 */ /* 0x001f280000100800 */
[----:B--2---:R-:W2:Y:S04]  /*11e50*/  LDL.64 R10, [R1+0x748] ;  /* 0x00074800010a7983 */ /* 0x004ea80000100a00 */
[----:B------:R-:W5:Y:S04]  /*11e60*/  LDL.64 R8, [R1+0x740] ;  /* 0x0007400001087983 */ /* 0x000f680000100a00 */
[----:B------:R-:W0:Y:S04]  /*11e70*/  S2R R23, SR_TID.X ;  /* 0x0000000000177919 */ /* 0x000e280000002100 */
[----:B------:R-:W1:Y:S04]  /*11e80*/  S2R R13, SR_TID.X ;  /* 0x00000000000d7919 */ /* 0x000e680000002100 */
[----:B------:R-:W1:Y:S04]  /*11e90*/  S2R R14, SR_TID.X ;  /* 0x00000000000e7919 */ /* 0x000e680000002100 */
[----:B------:R-:W1:Y:S01]  /*11ea0*/  S2R R5, SR_TID.X ;  /* 0x0000000000057919 */ /* 0x000e620000002100 */
[----:B0-----:R-:W-:-:S02]  /*11eb0*/  LOP3.LUT R23, R23, 0xff, RZ, 0xc0, !PT ;  /* 0x000000ff17177812 */ /* 0x001fc400078ec0ff */
[----:B-1----:R-:W-:-:S03]  /*11ec0*/  LOP3.LUT R13, R13, 0x7, RZ, 0xc0, !PT ;  /* 0x000000070d0d7812 */ /* 0x002fc600078ec0ff */
[----:B------:R-:W-:Y:S02]  /*11ed0*/  IMAD.SHL.U32 R12, R23, 0x2, RZ ;  /* 0x00000002170c7824 */ /* 0x000fe400078e00ff */
[----:B------:R-:W-:-:S03]  /*11ee0*/  IMAD.SHL.U32 R13, R13, 0x10, RZ ;  /* 0x000000100d0d7824 */ /* 0x000fc600078e00ff */
[----:B------:R-:W-:Y:S02]  /*11ef0*/  LOP3.LUT R6, R12, 0x10, RZ, 0x3c, !PT ;  /* 0x000000100c067812 */ /* 0x000fe400078e3cff */
[----:B------:R-:W-:-:S04]  /*11f00*/  SHF.L.U32 R6, R14, 0x8, RZ ;  /* 0x000000080e067819 */ /* 0x000fc800000006ff */
[----:B------:R-:W-:-:S04]  /*11f10*/  LOP3.LUT R6, R13, 0xf00, R6, 0xf8, !PT ;  /* 0x00000f000d067812 */ /* 0x000fc800078ef806 */
[----:B------:R-:W-:Y:S02]  /*11f20*/  LOP3.LUT R6, R6, 0x10, R5, 0x78, !PT ;  /* 0x0000001006067812 */ /* 0x000fe400078e7805 */
[C---:B------:R-:W-:Y:S02]  /*11f30*/  SHF.L.U32 R2, R0.reuse, 0x1, RZ ;  /* 0x0000000100027819 */ /* 0x040fe400000006ff */
[C---:B------:R-:W-:Y:S02]  /*11f40*/  LOP3.LUT P0, RZ, R5.reuse, 0x7, RZ, 0xc0, !PT ;  /* 0x0000000705ff7812 */ /* 0x040fe4000780c0ff */
[----:B------:R-:W-:Y:S01]  /*11f50*/  LOP3.LUT P1, RZ, R5, 0x3, RZ, 0xc0, !PT ;  /* 0x0000000305ff7812 */ /* 0x000fe2000782c0ff */
[----:B------:R-:W-:Y:S01]  /*11f60*/  IMAD.SHL.U32 R5, R0, 0x4, RZ ;  /* 0x0000000400057824 */ /* 0x000fe200078e00ff */
[----:B---3--:R-:W-:Y:S02]  /*11f70*/  LOP3.LUT R4, R4, 0x40, RZ, 0x3c, !PT ;  /* 0x0000004004047812 */ /* 0x008fe400078e3cff */
[----:B----4-:R-:W-:-:S03]  /*11f80*/  LOP3.LUT R7, R7, 0x40, RZ, 0x3c, !PT ;  /* 0x0000004007077812 */ /* 0x010fc600078e3cff */
[----:B------:R0:W-:Y:S04]  /*11f90*/  STL [R1+0x13f0], R4 ;  /* 0x0013f00401007387 */ /* 0x0001e80000100800 */
[----:B------:R2:W-:Y:S01]  /*11fa0*/  STL [R1+0x13e0], R7 ;  /* 0x0013e00701007387 */ /* 0x0005e20000100800 */
[C---:B0-----:R-:W-:Y:S02]  /*11fb0*/  LOP3.LUT R4, R6.reuse, 0x20, RZ, 0x3c, !PT ;  /* 0x0000002006047812 */ /* 0x041fe400078e3cff */
[C---:B------:R-:W-:Y:S02]  /*11fc0*/  LOP3.LUT R4, R6.reuse, 0x40, RZ, 0x3c, !PT ;  /* 0x0000004006047812 */ /* 0x040fe400078e3cff */
[----:B------:R-:W-:-:S03]  /*11fd0*/  LOP3.LUT R6, R6, 0x60, RZ, 0x3c, !PT ;  /* 0x0000006006067812 */ /* 0x000fc600078e3cff */
[----:B--2---:R-:W-:-:S05]  /*11fe0*/  IMAD.WIDE R6, R0, 0x2, R10 ;  /* 0x0000000200067825 */ /* 0x004fca00078e020a */
[----:B------:R5:W-:Y:S02]  /*11ff0*/  STL.64 [R1+0x1be0], R6 ;  /* 0x001be00601007387 */ /* 0x000be40000100a00 */
[----:B-----5:R-:W-:-:S05]  /*12000*/  IMAD.WIDE R6, R0, 0x2, R8 ;  /* 0x0000000200067825 */ /* 0x020fca00078e0208 */
[----:B------:R0:W-:Y:S01]  /*12010*/  STL.64 [R1+0x1bd8], R6 ;  /* 0x001bd80601007387 */ /* 0x0001e20000100a00 */
[----:B------:R-:W-:Y:S02]  /*12020*/  IMAD R4, R0, 0x3, RZ ;  /* 0x0000000300047824 */ /* 0x000fe400078e02ff */
[----:B0-----:R-:W-:-:S05]  /*12030*/  IMAD.WIDE R6, R2, 0x2, R10 ;  /* 0x0000000202067825 */ /* 0x001fca00078e020a */
[----:B------:R0:W-:Y:S02]  /*12040*/  STL.64 [R1+0x1bd0], R6 ;  /* 0x001bd00601007387 */ /* 0x0001e40000100a00 */
[----:B0-----:R-:W-:-:S05]  /*12050*/  IMAD.WIDE R6, R2, 0x2, R8 ;  /* 0x0000000202067825 */ /* 0x001fca00078e0208 */
[----:B------:R0:W-:Y:S02]  /*12060*/  STL.64 [R1+0x1bc8], R6 ;  /* 0x001bc80601007387 */ /* 0x0001e40000100a00 */
[----:B0-----:R-:W-:-:S05]  /*12070*/  IMAD.WIDE R6, R4, 0x2, R10 ;  /* 0x0000000204067825 */ /* 0x001fca00078e020a */
[----:B------:R0:W-:Y:S02]  /*12080*/  STL.64 [R1+0x1bc0], R6 ;  /* 0x001bc00601007387 */ /* 0x0001e40000100a00 */
[----:B0-----:R-:W-:-:S05]  /*12090*/  IMAD.WIDE R6, R4, 0x2, R8 ;  /* 0x0000000204067825 */ /* 0x001fca00078e0208 */
[----:B------:R0:W-:Y:S01]  /*120a0*/  STL.64 [R1+0x1bb8], R6 ;  /* 0x001bb80601007387 */ /* 0x0001e20000100a00 */
[----:B------:R-:W-:-:S04]  /*120b0*/  IMAD.WIDE R8, R5, 0x2, R8 ;  /* 0x0000000205087825 */ /* 0x000fc800078e0208 */
[----:B0-----:R-:W-:-:S05]  /*120c0*/  IMAD.WIDE R6, R5, 0x2, R10 ;  /* 0x0000000205067825 */ /* 0x001fca00078e020a */
[----:B------:R0:W-:Y:S04]  /*120d0*/  STL.64 [R1+0x1bb0], R6 ;  /* 0x001bb00601007387 */ /* 0x0001e80000100a00 */
[----:B0-----:R-:W2:Y:S04]  /*120e0*/  LDL.LU.64 R6, [R1+0x1bf8] ;  /* 0x001bf80001067983 */ /* 0x001ea80000300a00 */
[----:B------:R-:W3:Y:S04]  /*120f0*/  LDL.64 R4, [R1+0x740] ;  /* 0x0007400001047983 */ /* 0x000ee80000100a00 */
[----:B------:R2:W-:Y:S02]  /*12100*/  STL.64 [R1+0x1ba8], R8 ;  /* 0x001ba80801007387 */ /* 0x0005e40000100a00 */
[----:B--2---:R-:W-:-:S05]  /*12110*/  IMAD.WIDE R8, R6, 0x2, R10 ;  /* 0x0000000206087825 */ /* 0x004fca00078e020a */
[----:B------:R3:W-:Y:S01]  /*12120*/  STL.64 [R1+0x1ba0], R8 ;  /* 0x001ba00801007387 */ /* 0x0007e20000100a00 */
[----:B------:R-:W-:-:S04]  /*12130*/  IMAD.WIDE R10, R7, 0x2, R10 ;  /* 0x00000002070a7825 */ /* 0x000fc800078e020a */
[----:B---3--:R-:W-:-:S05]  /*12140*/  IMAD.WIDE R8, R6, 0x2, R4 ;  /* 0x0000000206087825 */ /* 0x008fca00078e0204 */
[----:B------:R0:W-:Y:S04]  /*12150*/  STL.64 [R1+0x1b98], R8 ;  /* 0x001b980801007387 */ /* 0x0001e80000100a00 */
[----:B0-----:R-:W2:Y:S04]  /*12160*/  LDL.LU.64 R8, [R1+0x1bf0] ;  /* 0x001bf00001087983 */ /* 0x001ea80000300a00 */
[----:B------:R0:W-:Y:S02]  /*12170*/  STL.64 [R1+0x1b90], R10 ;  /* 0x001b900a01007387 */ /* 0x0001e40000100a00 */
[----:B0-----:R-:W-:-:S02]  /*12180*/  IMAD.WIDE R10, R7, 0x2, R4 ;  /* 0x00000002070a7825 */ /* 0x001fc400078e0204 */
[----:B------:R-:W2:Y:S04]  /*12190*/  LDL.64 R6, [R1+0x748] ;  /* 0x0007480001067983 */ /* 0x000ea80000100a00 */
[----:B------:R2:W-:Y:S02]  /*121a0*/  STL.64 [R1+0x1b88], R10 ;  /* 0x001b880a01007387 */ /* 0x0005e40000100a00 */
[----:B--2---:R-:W-:-:S05]  /*121b0*/  IMAD.WIDE R10, R8, 0x2, R6 ;  /* 0x00000002080a7825 */ /* 0x004fca00078e0206 */
[----:B------:R0:W-:Y:S02]  /*121c0*/  STL.64 [R1+0x1b80], R10 ;  /* 0x001b800a01007387 */ /* 0x0001e40000100a00 */
[----:B0-----:R-:W-:-:S05]  /*121d0*/  IMAD.WIDE R10, R8, 0x2, R4 ;  /* 0x00000002080a7825 */ /* 0x001fca00078e0204 */
[----:B------:R0:W-:Y:S02]  /*121e0*/  STL.64 [R1+0x1b78], R10 ;  /* 0x001b780a01007387 */ /* 0x0001e40000100a00 */
[----:B0-----:R-:W-:-:S05]  /*121f0*/  IMAD.WIDE R10, R9, 0x2, R6 ;  /* 0x00000002090a7825 */ /* 0x001fca00078e0206 */
[----:B------:R0:W-:Y:S04]  /*12200*/  STL.64 [R1+0x1b70], R10 ;  /* 0x001b700a01007387 */ /* 0x0001e80000100a00 */
[----:B0-----:R-:W2:Y:S01]  /*12210*/  LDL.LU.64 R10, [R1+0x1be8] ;  /* 0x001be800010a7983 */ /* 0x001ea20000300a00 */
[----:B------:R-:W-:-:S05]  /*12220*/  IMAD.WIDE R8, R9, 0x2, R4 ;  /* 0x0000000209087825 */ /* 0x000fca00078e0204 */
[----:B------:R2:W-:Y:S01]  /*12230*/  STL.64 [R1+0x1b68], R8 ;  /* 0x001b680801007387 */ /* 0x0005e20000100a00 */
[C---:B------:R-:W-:Y:S02]  /*12240*/  LOP3.LUT R14, R12.reuse, 0x20, RZ, 0x3c, !PT ;  /* 0x000000200c0e7812 */ /* 0x040fe400078e3cff */
[C---:B------:R-:W-:Y:S02]  /*12250*/  LOP3.LUT R14, R12.reuse, 0x30, RZ, 0x3c, !PT ;  /* 0x000000300c0e7812 */ /* 0x040fe400078e3cff */
[C---:B------:R-:W-:Y:S02]  /*12260*/  LOP3.LUT R13, R12.reuse, 0x50, RZ, 0x3c, !PT ;  /* 0x000000500c0d7812 */ /* 0x040fe400078e3cff */
[C---:B------:R-:W-:Y:S02]  /*12270*/  LOP3.LUT R14, R12.reuse, 0x40, RZ, 0x3c, !PT ;  /* 0x000000400c0e7812 */ /* 0x040fe400078e3cff */
[C---:B------:R-:W-:Y:S02]  /*12280*/  LOP3.LUT R13, R12.reuse, 0x60, RZ, 0x3c, !PT ;  /* 0x000000600c0d7812 */ /* 0x040fe400078e3cff */
[----:B------:R-:W-:Y:S01]  /*12290*/  LOP3.LUT R12, R12, 0x70, RZ, 0x3c, !PT ;  /* 0x000000700c0c7812 */ /* 0x000fe200078e3cff */
[----:B------:R-:W-:-:S02]  /*122a0*/  IMAD R12, R0, 0xb, RZ ;  /* 0x0000000b000c7824 */ /* 0x000fc400078e02ff */
[C---:B------:R-:W-:Y:S02]  /*122b0*/  IMAD R13, R0.reuse, 0xc, RZ ;  /* 0x0000000c000d7824 */ /* 0x040fe400078e02ff */
[C---:B------:R-:W-:Y:S02]  /*122c0*/  IMAD R14, R0.reuse, 0xd, RZ ;  /* 0x0000000d000e7824 */ /* 0x040fe400078e02ff */
[C---:B------:R-:W-:Y:S01]  /*122d0*/  IMAD R15, R0.reuse, 0xe, RZ ;  /* 0x0000000e000f7824 */ /* 0x040fe200078e02ff */
[C---:B------:R-:W-:Y:S01]  /*122e0*/  SHF.L.U32 R17, R0.reuse, 0x4, RZ ;  /* 0x0000000400117819 */ /* 0x040fe200000006ff */
[C---:B------:R-:W-:Y:S02]  /*122f0*/  IMAD R16, R0.reuse, 0xf, RZ ;  /* 0x0000000f00107824 */ /* 0x040fe400078e02ff */
[C---:B------:R-:W-:Y:S02]  /*12300*/  IMAD R18, R0.reuse, 0x11, RZ ;  /* 0x0000001100127824 */ /* 0x040fe400078e02ff */
[----:B------:R-:W-:-:S02]  /*12310*/  IMAD R19, R0, 0x12, RZ ;  /* 0x0000001200137824 */ /* 0x000fc400078e02ff */
[C---:B------:R-:W-:Y:S02]  /*12320*/  IMAD R20, R0.reuse, 0x13, RZ ;  /* 0x0000001300147824 */ /* 0x040fe400078e02ff */
[C---:B------:R-:W-:Y:S02]  /*12330*/  IMAD R21, R0.reuse, 0x14, RZ ;  /* 0x0000001400157824 */ /* 0x040fe400078e02ff */
[C---:B------:R-:W-:Y:S02]  /*12340*/  IMAD R22, R0.reuse, 0x15, RZ ;  /* 0x0000001500167824 */ /* 0x040fe400078e02ff */
[C---:B------:R-:W-:Y:S02]  /*12350*/  IMAD R23, R0.reuse, 0x16, RZ ;  /* 0x0000001600177824 */ /* 0x040fe400078e02ff */
[C---:B------:R-:W-:Y:S02]  /*12360*/  IMAD R24, R0.reuse, 0x17, RZ ;  /* 0x0000001700187824 */ /* 0x040fe400078e02ff */
[----:B------:R-:W-:-:S02]  /*12370*/  IMAD R25, R0, 0x18, RZ ;  /* 0x0000001800197824 */ /* 0x000fc400078e02ff */
[C---:B------:R-:W-:Y:S02]  /*12380*/  IMAD R26, R0.reuse, 0x19, RZ ;  /* 0x00000019001a7824 */ /* 0x040fe400078e02ff */
[C---:B------:R-:W-:Y:S02]  /*12390*/  IMAD R27, R0.reuse, 0x1a, RZ ;  /* 0x0000001a001b7824 */ /* 0x040fe400078e02ff */
[C---:B------:R-:W-:Y:S02]  /*123a0*/  IMAD R28, R0.reuse, 0x1b, RZ ;  /* 0x0000001b001c7824 */ /* 0x040fe400078e02ff */
[C---:B------:R-:W-:Y:S01]  /*123b0*/  IMAD R29, R0.reuse, 0x1c, RZ ;  /* 0x0000001c001d7824 */ /* 0x040fe200078e02ff */
[----:B------:R-:W-:Y:S01]  /*123c0*/  MOV R2, c[0x0][0x1a4] ;  /* 0x0000690000027a02 */ /* 0x000fe20000000f00 */
[----:B------:R-:W-:-:S04]  /*123d0*/  IMAD R0, R0, 0x1d, RZ ;  /* 0x0000001d00007824 */ /* 0x000fc800078e02ff */
[----:B------:R-:W-:Y:S02]  /*123e0*/  IMAD R2, R2, 0x1e, RZ ;  /* 0x0000001e02027824 */ /* 0x000fe400078e02ff */
[----:B--2---:R-:W-:-:S05]  /*123f0*/  IMAD.WIDE R8, R10, 0x2, R6 ;  /* 0x000000020a087825 */ /* 0x004fca00078e0206 */
[----:B------:R0:W-:Y:S02]  /*12400*/  STL.64 [R1+0x1b60], R8 ;  /* 0x001b600801007387 */ /* 0x0001e40000100a00 */
[----:B0-----:R-:W-:-:S05]  /*12410*/  IMAD.WIDE R8, R10, 0x2, R4 ;  /* 0x000000020a087825 */ /* 0x001fca00078e0204 */
[----:B------:R0:W-:Y:S02]  /*12420*/  STL.64 [R1+0x1b58], R8 ;  /* 0x001b580801007387 */ /* 0x0001e40000100a00 */
[----:B0-----:R-:W-:-:S04]  /*12430*/  IMAD.WIDE R8, R11, 0x2, R6 ;  /* 0x000000020b087825 */ /* 0x001fc800078e0206 */
[----:B------:R-:W-:Y:S01]  /*12440*/  IMAD.WIDE R10, R11, 0x2, R4 ;  /* 0x000000020b0a7825 */ /* 0x000fe200078e0204 */
[----:B------:R0:W-:Y:S04]  /*12450*/  STL.64 [R1+0x1b50], R8 ;  /* 0x001b500801007387 */ /* 0x0001e80000100a00 */
[----:B------:R1:W-:Y:S01]  /*12460*/  STL.64 [R1+0x1b48], R10 ;  /* 0x001b480a01007387 */ /* 0x0003e20000100a00 */
[----:B0-----:R-:W-:-:S04]  /*12470*/  IMAD.WIDE R8, R12, 0x2, R6 ;  /* 0x000000020c087825 */ /* 0x001fc800078e0206 */
[----:B-1----:R-:W-:Y:S01]  /*12480*/  IMAD.WIDE R10, R12, 0x2, R4 ;  /* 0x000000020c0a7825 */ /* 0x002fe200078e0204 */
[----:B------:R0:W-:Y:S04]  /*12490*/  STL.64 [R1+0x1b40], R8 ;  /* 0x001b400801007387 */ /* 0x0001e80000100a00 */
[----:B------:R1:W-:Y:S01]  /*124a0*/  STL.64 [R1+0x1b38], R10 ;  /* 0x001b380a01007387 */ /* 0x0003e20000100a00 */
[----:B0-----:R-:W-:-:S04]  /*124b0*/  IMAD.WIDE R8, R13, 0x2, R6 ;  /* 0x000000020d087825 */ /* 0x001fc800078e0206 */
[--C-:B-1----:R-:W-:Y:S01]  /*124c0*/  IMAD.WIDE R10, R13, 0x2, R4.reuse ;  /* 0x000000020d0a7825 */ /* 0x102fe200078e0204 */
[----:B------:R0:W-:Y:S03]  /*124d0*/  STL.64 [R1+0x1b30], R8 ;  /* 0x001b300801007387 */ /* 0x0001e60000100a00 */
[C---:B------:R-:W-:Y:S01]  /*124e0*/  IMAD.WIDE R12, R14.reuse, 0x2, R4 ;  /* 0x000000020e0c7825 */ /* 0x040fe200078e0204 */
[----:B------:R1:W-:Y:S03]  /*124f0*/  STL.64 [R1+0x1b28], R10 ;  /* 0x001b280a01007387 */ /* 0x0003e60000100a00 */
[----:B0-----:R-:W-:-:S04]  /*12500*/  IMAD.WIDE R8, R14, 0x2, R6 ;  /* 0x000000020e087825 */ /* 0x001fc800078e0206 */
[C---:B-1----:R-:W-:Y:S01]  /*12510*/  IMAD.WIDE R10, R15.reuse, 0x2, R6 ;  /* 0x000000020f0a7825 */ /* 0x042fe200078e0206 */
[----:B------:R0:W-:Y:S04]  /*12520*/  STL.64 [R1+0x1b20], R8 ;  /* 0x001b200801007387 */ /* 0x0001e80000100a00 */
[----:B------:R1:W-:Y:S04]  /*12530*/  STL.64 [R1+0x1b18], R12 ;  /* 0x001b180c01007387 */ /* 0x0003e80000100a00 */
[----:B------:R2:W-:Y:S01]  /*12540*/  STL.64 [R1+0x1b10], R10 ;  /* 0x001b100a01007387 */ /* 0x0005e20000100a00 */
[----:B0-----:R-:W-:-:S04]  /*12550*/  IMAD.WIDE R8, R15, 0x2, R4 ;  /* 0x000000020f087825 */ /* 0x001fc800078e0204 */
[C---:B-1----:R-:W-:Y:S01]  /*12560*/  IMAD.WIDE R12, R16.reuse, 0x2, R6 ;  /* 0x00000002100c7825 */ /* 0x042fe200078e0206 */
[----:B------:R0:W-:Y:S03]  /*12570*/  STL.64 [R1+0x1b08], R8 ;  /* 0x001b080801007387 */ /* 0x0001e60000100a00 */
[----:B--2---:R-:W-:Y:S01]  /*12580*/  IMAD.WIDE R10, R16, 0x2, R4 ;  /* 0x00000002100a7825 */ /* 0x004fe200078e0204 */
[----:B------:R1:W-:Y:S04]  /*12590*/  STL.64 [R1+0x1b00], R12 ;  /* 0x001b000c01007387 */ /* 0x0003e80000100a00 */
[----:B------:R2:W-:Y:S01]  /*125a0*/  STL.64 [R1+0x1af8], R10 ;  /* 0x001af80a01007387 */ /* 0x0005e20000100a00 */
[----:B0-----:R-:W-:-:S04]  /*125b0*/  IMAD.WIDE R8, R17, 0x2, R6 ;  /* 0x0000000211087825 */ /* 0x001fc800078e0206 */
[----:B-1----:R-:W-:Y:S01]  /*125c0*/  IMAD.WIDE R12, R17, 0x2, R4 ;  /* 0x00000002110c7825 */ /* 0x002fe200078e0204 */
[----:B------:R0:W-:Y:S03]  /*125d0*/  STL.64 [R1+0x1af0], R8 ;  /* 0x001af00801007387 */ /* 0x0001e60000100a00 */
[C---:B--2---:R-:W-:Y:S01]  /*125e0*/  IMAD.WIDE R10, R18.reuse, 0x2, R6 ;  /* 0x00000002120a7825 */ /* 0x044fe200078e0206 */
        /* <DEDUP_REMOVED lines=44> */
[----:B0-----:R-:W-:-:S05]  /*128b0*/  IMAD.WIDE R8, R29, 0x2, R6 ;  /* 0x000000021d087825 */ /* 0x001fca00078e0206 */
[----:B------:R0:W-:Y:S01]  /*128c0*/  STL.64 [R1+0x1a30], R8 ;  /* 0x001a300801007387 */ /* 0x0001e20000100a00 */
[----:B-1----:R-:W-:-:S04]  /*128d0*/  IMAD.WIDE R12, R0, 0x2, R6 ;  /* 0x00000002000c7825 */ /* 0x002fc800078e0206 */
[----:B--2---:R-:W-:-:S04]  /*128e0*/  IMAD.WIDE R10, R0, 0x2, R4 ;  /* 0x00000002000a7825 */ /* 0x004fc800078e0204 */
[----:B0-----:R-:W-:-:S05]  /*128f0*/  IMAD.WIDE R8, R29, 0x2, R4 ;  /* 0x000000021d087825 */ /* 0x001fca00078e0204 */
[----:B------:R0:W-:Y:S01]  /*12900*/  STL.64 [R1+0x1a28], R8 ;  /* 0x001a280801007387 */ /* 0x0001e20000100a00 */
[----:B------:R-:W-:-:S03]  /*12910*/  IMAD.MOV.U32 R0, RZ, RZ, c[0x0][0x1a4] ;  /* 0x00006900ff007624 */ /* 0x000fc600078e00ff */
[----:B------:R-:W-:Y:S01]  /*12920*/  STL.64 [R1+0x1a20], R12 ;  /* 0x001a200c01007387 */ /* 0x000fe20000100a00 */
[----:B------:R-:W-:-:S03]  /*12930*/  IMAD R0, R0, 0x1f, RZ ;  /* 0x0000001f00007824 */ /* 0x000fc600078e02ff */
[----:B------:R1:W-:Y:S01]  /*12940*/  STL.64 [R1+0x1a18], R10 ;  /* 0x001a180a01007387 */ /* 0x0003e20000100a00 */
[----:B0-----:R-:W-:-:S05]  /*12950*/  IMAD.WIDE R8, R2, 0x2, R6 ;  /* 0x0000000202087825 */ /* 0x001fca00078e0206 */
[----:B------:R0:W-:Y:S01]  /*12960*/  STL.64 [R1+0x1a10], R8 ;  /* 0x001a100801007387 */ /* 0x0001e20000100a00 */
[----:B------:R-:W-:-:S04]  /*12970*/  IMAD.WIDE R14, R0, 0x2, R6 ;  /* 0x00000002000e7825 */ /* 0x000fc800078e0206 */
[----:B-1----:R-:W-:Y:S01]  /*12980*/  IMAD.WIDE R10, R2, 0x2, R4 ;  /* 0x00000002020a7825 */ /* 0x002fe200078e0204 */
[----:B0-----:R-:W-:-:S03]  /*12990*/  MOV R8, c[0x0][0x1a4] ;  /* 0x0000690000087a02 */ /* 0x001fc60000000f00 */
[----:B------:R-:W-:Y:S01]  /*129a0*/  IMAD.WIDE R12, R0, 0x2, R4 ;  /* 0x00000002000c7825 */ /* 0x000fe200078e0204 */
[----:B------:R-:W-:-:S03]  /*129b0*/  MOV R0, c[0x0][0x1a4] ;  /* 0x0000690000007a02 */ /* 0x000fc60000000f00 */
[----:B------:R-:W-:Y:S01]  /*129c0*/  IMAD.SHL.U32 R8, R8, 0x20, RZ ;  /* 0x0000002008087824 */ /* 0x000fe200078e00ff */
[----:B------:R0:W-:Y:S01]  /*129d0*/  STL.64 [R1+0x1a08], R10 ;  /* 0x001a080a01007387 */ /* 0x0001e20000100a00 */
[----:B------:R-:W-:Y:S02]  /*129e0*/  IMAD.MOV.U32 R2, RZ, RZ, c[0x0][0x1a4] ;  /* 0x00006900ff027624 */ /* 0x000fe400078e00ff */
[----:B------:R-:W-:Y:S01]  /*129f0*/  IMAD R0, R0, 0x21, RZ ;  /* 0x0000002100007824 */ /* 0x000fe200078e02ff */
[----:B------:R-:W-:Y:S01]  /*12a00*/  STL.64 [R1+0x1a00], R14 ;  /* 0x001a000e01007387 */ /* 0x000fe20000100a00 */
[----:B------:R-:W-:-:S03]  /*12a10*/  IMAD R2, R2, 0x22, RZ ;  /* 0x0000002202027824 */ /* 0x000fc600078e02ff */
[----:B------:R1:W-:Y:S01]  /*12a20*/  STL.64 [R1+0x19f8], R12 ;  /* 0x0019f80c01007387 */ /* 0x0003e20000100a00 */
[----:B0-----:R-:W-:-:S04]  /*12a30*/  IMAD.WIDE R10, R8, 0x2, R6 ;  /* 0x00000002080a7825 */ /* 0x001fc800078e0206 */
[----:B------:R-:W-:Y:S01]  /*12a40*/  IMAD.WIDE R8, R8, 0x2, R4 ;  /* 0x0000000208087825 */ /* 0x000fe200078e0204 */
[----:B------:R0:W-:Y:S03]  /*12a50*/  STL.64 [R1+0x19f0], R10 ;  /* 0x0019f00a01007387 */ /* 0x0001e60000100a00 */
[C---:B-1----:R-:W-:Y:S01]  /*12a60*/  IMAD.WIDE R12, R0.reuse, 0x2, R6 ;  /* 0x00000002000c7825 */ /* 0x042fe200078e0206 */
[----:B------:R1:W-:Y:S04]  /*12a70*/  STL.64 [R1+0x19e8], R8 ;  /* 0x0019e80801007387 */ /* 0x0003e80000100a00 */
[----:B------:R2:W-:Y:S01]  /*12a80*/  STL.64 [R1+0x19e0], R12 ;  /* 0x0019e00c01007387 */ /* 0x0005e20000100a00 */
[----:B0-----:R-:W-:Y:S01]  /*12a90*/  IMAD.WIDE R10, R0, 0x2, R4 ;  /* 0x00000002000a7825 */ /* 0x001fe200078e0204 */
[----:B------:R-:W-:-:S03]  /*12aa0*/  MOV R0, c[0x0][0x1a4] ;  /* 0x0000690000007a02 */ /* 0x000fc60000000f00 */
[--C-:B-1----:R-:W-:Y:S01]  /*12ab0*/  IMAD.WIDE R8, R2, 0x2, R6.reuse ;  /* 0x0000000202087825 */ /* 0x102fe200078e0206 */
[----:B------:R-:W-:Y:S03]  /*12ac0*/  STL.64 [R1+0x19d8], R10 ;  /* 0x0019d80a01007387 */ /* 0x000fe60000100a00 */
[----:B------:R-:W-:Y:S01]  /*12ad0*/  IMAD R0, R0, 0x23, RZ ;  /* 0x0000002300007824 */ /* 0x000fe200078e02ff */
[----:B------:R0:W-:Y:S03]  /*12ae0*/  STL.64 [R1+0x19d0], R8 ;  /* 0x0019d00801007387 */ /* 0x0001e60000100a00 */
[----:B------:R-:W-:-:S04]  /*12af0*/  IMAD.WIDE R14, R0, 0x2, R6 ;  /* 0x00000002000e7825 */ /* 0x000fc800078e0206 */
[----:B--2---:R-:W-:Y:S01]  /*12b00*/  IMAD.WIDE R12, R0, 0x2, R4 ;  /* 0x00000002000c7825 */ /* 0x004fe200078e0204 */
[----:B------:R-:W-:-:S03]  /*12b10*/  MOV R0, c[0x0][0x1a4] ;  /* 0x0000690000007a02 */ /* 0x000fc60000000f00 */
[----:B0-----:R-:W-:Y:S02]  /*12b20*/  IMAD.MOV.U32 R8, RZ, RZ, c[0x0][0x1a4] ;  /* 0x00006900ff087624 */ /* 0x001fe400078e00ff */
[----:B------:R-:W-:-:S04]  /*12b30*/  IMAD.WIDE R10, R2, 0x2, R4 ;  /* 0x00000002020a7825 */ /* 0x000fc800078e0204 */
[----:B------:R-:W-:Y:S01]  /*12b40*/  IMAD R8, R8, 0x24, RZ ;  /* 0x0000002408087824 */ /* 0x000fe200078e02ff */
        /* <DEDUP_REMOVED lines=155> */
[----:B------:R-:W-:Y:S01]  /*13500*/  STL.64 [R1+0x1820], R12 ;  /* 0x0018200c01007387 */ /* 0x000fe20000100a00 */
[----:B0-----:R-:W-:Y:S01]  /*13510*/  IMAD.WIDE R10, R0, 0x2, R4 ;  /* 0x00000002000a7825 */ /* 0x001fe200078e0204 */
[----:B------:R-:W-:-:S03]  /*13520*/  MOV R0, c[0x0][0x1a4] ;  /* 0x0000690000007a02 */ /* 0x000fc60000000f00 */
[----:B-1----:R-:W-:Y:S01]  /*13530*/  IMAD.WIDE R8, R2, 0x2, R6 ;  /* 0x0000000202087825 */ /* 0x002fe200078e0206 */
[----:B------:R-:W-:Y:S04]  /*13540*/  STL.64 [R1+0x1818], R10 ;  /* 0x0018180a01007387 */ /* 0x000fe80000100a00 */
[----:B------:R0:W-:Y:S01]  /*13550*/  STL.64 [R1+0x1810], R8 ;  /* 0x0018100801007387 */ /* 0x0001e20000100a00 */
[----:B------:R-:W-:-:S04]  /*13560*/  IMAD R0, R0, 0x3f, RZ ;  /* 0x0000003f00007824 */ /* 0x000fc800078e02ff */
[----:B------:R-:W-:-:S04]  /*13570*/  IMAD.WIDE R14, R0, 0x2, R6 ;  /* 0x00000002000e7825 */ /* 0x000fc800078e0206 */
[----:B0-----:R-:W-:Y:S02]  /*13580*/  IMAD.MOV.U32 R8, RZ, RZ, c[0x0][0x1a4] ;  /* 0x00006900ff087624 */ /* 0x001fe400078e00ff */
[----:B------:R-:W-:-:S03]  /*13590*/  IMAD.WIDE R10, R2, 0x2, R4 ;  /* 0x00000002020a7825 */ /* 0x000fc600078e0204 */
[----:B------:R-:W-:Y:S01]  /*135a0*/  SHF.L.U32 R8, R8, 0x6, RZ ;  /* 0x0000000608087819 */ /* 0x000fe200000006ff */
[----:B------:R-:W-:Y:S01]  /*135b0*/  IMAD.WIDE R12, R0, 0x2, R4 ;  /* 0x00000002000c7825 */ /* 0x000fe200078e0204 */
[----:B------:R-:W-:Y:S01]  /*135c0*/  MOV R2, c[0x0][0x1a4] ;  /* 0x0000690000027a02 */ /* 0x000fe20000000f00 */
[----:B------:R0:W-:Y:S02]  /*135d0*/  STL.64 [R1+0x1808], R10 ;  /* 0x0018080a01007387 */ /* 0x0001e40000100a00 */
[----:B------:R-:W-:Y:S02]  /*135e0*/  IMAD.MOV.U32 R0, RZ, RZ, c[0x0][0x1a4] ;  /* 0x00006900ff007624 */ /* 0x000fe400078e00ff */
[----:B------:R-:W-:Y:S02]  /*135f0*/  STL.64 [R1+0x1800], R14 ;  /* 0x0018000e01007387 */ /* 0x000fe40000100a00 */
[----:B------:R-:W-:Y:S02]  /*13600*/  IMAD R0, R0, 0x41, RZ ;  /* 0x0000004100007824 */ /* 0x000fe400078e02ff */
[----:B------:R-:W-:-:S02]  /*13610*/  IMAD R2, R2, 0x42, RZ ;  /* 0x0000004202027824 */ /* 0x000fc400078e02ff */
[C---:B0-----:R-:W-:Y:S01]  /*13620*/  IMAD.WIDE R10, R8.reuse, 0x2, R6 ;  /* 0x00000002080a7825 */ /* 0x041fe200078e0206 */
[----:B------:R0:W-:Y:S03]  /*13630*/  STL.64 [R1+0x17f8], R12 ;  /* 0x0017f80c01007387 */ /* 0x0001e60000100a00 */
[----:B------:R-:W-:Y:S01]  /*13640*/  IMAD.WIDE R8, R8, 0x2, R4 ;  /* 0x0000000208087825 */ /* 0x000fe200078e0204 */
[----:B------:R1:W-:Y:S04]  /*13650*/  STL.64 [R1+0x17f0], R10 ;  /* 0x0017f00a01007387 */ /* 0x0003e80000100a00 */
[----:B------:R2:W-:Y:S01]  /*13660*/  STL.64 [R1+0x17e8], R8 ;  /* 0x0017e80801007387 */ /* 0x0005e20000100a00 */
[----:B0-----:R-:W-:-:S04]  /*13670*/  IMAD.WIDE R12, R0, 0x2, R6 ;  /* 0x00000002000c7825 */ /* 0x001fc800078e0206 */
[----:B-1----:R-:W-:Y:S01]  /*13680*/  IMAD.WIDE R10, R0, 0x2, R4 ;  /* 0x00000002000a7825 */ /* 0x002fe200078e0204 */
[----:B------:R-:W-:Y:S03]  /*13690*/  STL.64 [R1+0x17e0], R12 ;  /* 0x0017e00c01007387 */ /* 0x000fe60000100a00 */
[----:B--2---:R-:W-:Y:S01]  /*136a0*/  IMAD.WIDE R8, R2, 0x2, R6 ;  /* 0x0000000202087825 */ /* 0x004fe200078e0206 */
[----:B------:R0:W-:Y:S03]  /*136b0*/  STL.64 [R1+0x17d8], R10 ;  /* 0x0017d80a01007387 */ /* 0x0001e60000100a00 */
[----:B------:R-:W-:Y:S01]  /*136c0*/  IMAD.MOV.U32 R0, RZ, RZ, c[0x0][0x1a4] ;  /* 0x00006900ff007624 */ /* 0x000fe200078e00ff */
[----:B------:R1:W-:Y:S03]  /*136d0*/  STL.64 [R1+0x17d0], R8 ;  /* 0x0017d00801007387 */ /* 0x0003e60000100a00 */
[----:B------:R-:W-:-:S02]  /*136e0*/  IMAD R0, R0, 0x43, RZ ;  /* 0x0000004300007824 */ /* 0x000fc400078e02ff */
[----:B0-----:R-:W-:Y:S01]  /*136f0*/  IMAD.WIDE R10, R2, 0x2, R4 ;  /* 0x00000002020a7825 */ /* 0x001fe200078e0204 */
[----:B-1----:R-:W-:-:S03]  /*13700*/  MOV R8, c[0x0][0x1a4] ;  /* 0x0000690000087a02 */ /* 0x002fc60000000f00 */
[----:B------:R-:W-:Y:S01]  /*13710*/  IMAD.WIDE R14, R0, 0x2, R6 ;  /* 0x00000002000e7825 */ /* 0x000fe200078e0206 */
[----:B------:R-:W-:-:S03]  /*13720*/  MOV R2, c[0x0][0x1a4] ;  /* 0x0000690000027a02 */ /* 0x000fc60000000f00 */
[----:B------:R-:W-:Y:S02]  /*13730*/  IMAD R8, R8, 0x44, RZ ;  /* 0x0000004408087824 */ /* 0x000fe400078e02ff */
[----:B------:R-:W-:Y:S01]  /*13740*/  IMAD.WIDE R12, R0, 0x2, R4 ;  /* 0x00000002000c7825 */ /* 0x000fe200078e0204 */
[----:B------:R0:W-:Y:S03]  /*13750*/  STL.64 [R1+0x17c8], R10 ;  /* 0x0017c80a01007387 */ /* 0x0001e60000100a00 */
[----:B------:R-:W-:Y:S01]  /*13760*/  IMAD.MOV.U32 R0, RZ, RZ, c[0x0][0x1a4] ;  /* 0x00006900ff007624 */ /* 0x000fe200078e00ff */
[----:B------:R-:W-:Y:S01]  /*13770*/  STL.64 [R1+0x17c0], R14 ;  /* 0x0017c00e01007387 */ /* 0x000fe20000100a00 */
[----:B------:R-:W-:Y:S02]  /*13780*/  IMAD R2, R2, 0x46, RZ ;  /* 0x0000004602027824 */ /* 0x000fe400078e02ff */
[----:B------:R-:W-:Y:S01]  /*13790*/  IMAD R0, R0, 0x45, RZ ;  /* 0x0000004500007824 */ /* 0x000fe200078e02ff */
[----:B------:R1:W-:Y:S01]  /*137a0*/  STL.64 [R1+0x17b8], R12 ;  /* 0x0017b80c01007387 */ /* 0x0003e20000100a00 */
[----:B0-----:R-:W-:-:S04]  /*137b0*/  IMAD.WIDE R10, R8, 0x2, R6 ;  /* 0x00000002080a7825 */ /* 0x001fc800078e0206 */
[----:B------:R-:W-:Y:S01]  /*137c0*/  IMAD.WIDE R8, R8, 0x2, R4 ;  /* 0x0000000208087825 */ /* 0x000fe200078e0204 */
[----:B------:R0:W-:Y:S03]  /*137d0*/  STL.64 [R1+0x17b0], R10 ;  /* 0x0017b00a01007387 */ /* 0x0001e60000100a00 */
[C---:B-1----:R-:W-:Y:S01]  /*137e0*/  IMAD.WIDE R12, R0.reuse, 0x2, R6 ;  /* 0x00000002000c7825 */ /* 0x042fe200078e0206 */
[----:B------:R1:W-:Y:S04]  /*137f0*/  STL.64 [R1+0x17a8], R8 ;  /* 0x0017a80801007387 */ /* 0x0003e80000100a00 */
[----:B------:R-:W-:Y:S01]  /*13800*/  STL.64 [R1+0x17a0], R12 ;  /* 0x0017a00c01007387 */ /* 0x000fe20000100a00 */
[----:B0-----:R-:W-:-:S04]  /*13810*/  IMAD.WIDE R10, R0, 0x2, R4 ;  /* 0x00000002000a7825 */ /* 0x001fc800078e0204 */
[----:B-1----:R-:W-:Y:S01]  /*13820*/  IMAD.WIDE R8, R2, 0x2, R6 ;  /* 0x0000000202087825 */ /* 0x002fe200078e0206 */
[----:B------:R0:W-:Y:S03]  /*13830*/  STL.64 [R1+0x1798], R10 ;  /* 0x0017980a01007387 */ /* 0x0001e60000100a00 */
[----:B------:R-:W-:Y:S01]  /*13840*/  IMAD.MOV.U32 R0, RZ, RZ, c[0x0][0x1a4] ;  /* 0x00006900ff007624 */ /* 0x000fe200078e00ff */
[----:B------:R1:W-:Y:S03]  /*13850*/  STL.64 [R1+0x1790], R8 ;  /* 0x0017900801007387 */ /* 0x0003e60000100a00 */
[----:B------:R-:W-:Y:S02]  /*13860*/  IMAD R0, R0, 0x47, RZ ;  /* 0x0000004700007824 */ /* 0x000fe400078e02ff */
        /* <DEDUP_REMOVED lines=291> */
[----:B------:R0:W-:Y:S03]  /*14aa0*/  STL.64 [R1+0x1488], R10 ;  /* 0x0014880a01007387 */ /* 0x0001e60000100a00 */
[----:B------:R-:W-:Y:S02]  /*14ab0*/  IMAD R8, R8, 0x78, RZ ;  /* 0x0000007808087824 */ /* 0x000fe400078e02ff */
[----:B------:R-:W-:-:S04]  /*14ac0*/  IMAD.WIDE R12, R0, 0x2, R4 ;  /* 0x00000002000c7825 */ /* 0x000fc800078e0204 */
[----:B------:R-:W-:Y:S02]  /*14ad0*/  IMAD.MOV.U32 R0, RZ, RZ, c[0x0][0x1a4] ;  /* 0x00006900ff007624 */ /* 0x000fe400078e00ff */
[----:B0-----:R-:W-:Y:S01]  /*14ae0*/  IMAD.WIDE R10, R8, 0x2, R6 ;  /* 0x00000002080a7825 */ /* 0x001fe200078e0206 */
[----:B------:R-:W-:Y:S03]  /*14af0*/  STL.64 [R1+0x1480], R14 ;  /* 0x0014800e01007387 */ /* 0x000fe60000100a00 */
[----:B------:R-:W-:Y:S01]  /*14b00*/  IMAD R0, R0, 0x79, RZ ;  /* 0x0000007900007824 */ /* 0x000fe200078e02ff */
[----:B------:R0:W-:Y:S01]  /*14b10*/  STL.64 [R1+0x1478], R12 ;  /* 0x0014780c01007387 */ /* 0x0001e20000100a00 */
[----:B------:R-:W-:-:S03]  /*14b20*/  IMAD.WIDE R8, R8, 0x2, R4 ;  /* 0x0000000208087825 */ /* 0x000fc600078e0204 */
[----:B------:R1:W-:Y:S01]  /*14b30*/  STL.64 [R1+0x1470], R10 ;  /* 0x0014700a01007387 */ /* 0x0003e20000100a00 */
[----:B0-----:R-:W-:-:S04]  /*14b40*/  IMAD.WIDE R12, R0, 0x2, R6 ;  /* 0x00000002000c7825 */ /* 0x001fc800078e0206 */
[----:B-1----:R-:W-:-:S04]  /*14b50*/  IMAD.WIDE R10, R0, 0x2, R4 ;  /* 0x00000002000a7825 */ /* 0x002fc800078e0204 */
[----:B------:R-:W-:Y:S01]  /*14b60*/  IMAD.MOV.U32 R0, RZ, RZ, c[0x0][0x1a4] ;  /* 0x00006900ff007624 */ /* 0x000fe200078e00ff */
[----:B------:R-:W-:Y:S03]  /*14b70*/  STL.64 [R1+0x1468], R8 ;  /* 0x0014680801007387 */ /* 0x000fe60000100a00 */
[----:B------:R-:W-:Y:S01]  /*14b80*/  IMAD R0, R0, 0x7b, RZ ;  /* 0x0000007b00007824 */ /* 0x000fe200078e02ff */
[----:B------:R-:W-:Y:S03]  /*14b90*/  STL.64 [R1+0x1460], R12 ;  /* 0x0014600c01007387 */ /* 0x000fe60000100a00 */
[----:B------:R-:W-:Y:S01]  /*14ba0*/  IMAD.WIDE R14, R0, 0x2, R4 ;  /* 0x00000002000e7825 */ /* 0x000fe200078e0204 */
[----:B------:R0:W-:Y:S01]  /*14bb0*/  STL.64 [R1+0x1458], R10 ;  /* 0x0014580a01007387 */ /* 0x0001e20000100a00 */
[----:B------:R-:W-:-:S02]  /*14bc0*/  MOV R2, c[0x0][0x1a4] ;  /* 0x0000690000027a02 */ /* 0x000fc40000000f00 */
[----:B0-----:R-:W-:Y:S02]  /*14bd0*/  IMAD.WIDE R10, R0, 0x2, R6 ;  /* 0x00000002000a7825 */ /* 0x001fe400078e0206 */
[----:B------:R-:W0:Y:S02]  /*14be0*/  S2R R0, SR_TID.X ;  /* 0x0000000000007919 */ /* 0x000e240000002100 */
[----:B------:R-:W-:-:S04]  /*14bf0*/  IMAD R2, R2, 0x7a, RZ ;  /* 0x0000007a02027824 */ /* 0x000fc800078e02ff */
[----:B------:R-:W-:-:S05]  /*14c00*/  IMAD.WIDE R8, R2, 0x2, R6 ;  /* 0x0000000202087825 */ /* 0x000fca00078e0206 */
[----:B------:R1:W-:Y:S01]  /*14c10*/  STL.64 [R1+0x1450], R8 ;  /* 0x0014500801007387 */ /* 0x0003e20000100a00 */
[----:B------:R-:W-:-:S05]  /*14c20*/  IMAD.WIDE R12, R2, 0x2, R4 ;  /* 0x00000002020c7825 */ /* 0x000fca00078e0204 */
[----:B------:R2:W-:Y:S01]  /*14c30*/  STL.64 [R1+0x1448], R12 ;  /* 0x0014480c01007387 */ /* 0x0005e20000100a00 */
[----:B-1----:R-:W-:Y:S02]  /*14c40*/  MOV R9, c[0x0][0x1a4] ;  /* 0x0000690000097a02 */ /* 0x002fe40000000f00 */
[----:B0-----:R-:W-:Y:S01]  /*14c50*/  LOP3.LUT R2, R0, 0x7, RZ, 0xc0, !PT ;  /* 0x0000000700027812 */ /* 0x001fe200078ec0ff */
[----:B------:R-:W-:Y:S02]  /*14c60*/  STL.64 [R1+0x1440], R10 ;  /* 0x0014400a01007387 */ /* 0x000fe40000100a00 */
[----:B------:R-:W-:Y:S02]  /*14c70*/  IMAD R9, R9, 0x7c, RZ ;  /* 0x0000007c09097824 */ /* 0x000fe400078e02ff */
[----:B------:R0:W-:Y:S02]  /*14c80*/  STL.64 [R1+0x1438], R14 ;  /* 0x0014380e01007387 */ /* 0x0001e40000100a00 */
[----:B--2---:R-:W-:-:S04]  /*14c90*/  IMAD.WIDE R12, R9, 0x2, R6 ;  /* 0x00000002090c7825 */ /* 0x004fc800078e0206 */
[----:B0-----:R-:W-:-:S04]  /*14ca0*/  IMAD.WIDE R14, R9, 0x2, R4 ;  /* 0x00000002090e7825 */ /* 0x001fc800078e0204 */
[----:B------:R-:W-:Y:S02]  /*14cb0*/  IMAD.SHL.U32 R9, R2, 0x10, RZ ;  /* 0x0000001002097824 */ /* 0x000fe400078e00ff */
[----:B------:R-:W0:Y:S01]  /*14cc0*/  S2R R2, SR_TID.X ;  /* 0x0000000000027919 */ /* 0x000e220000002100 */
[----:B------:R-:W-:-:S04]  /*14cd0*/  IMAD.MOV.U32 R10, RZ, RZ, c[0x0][0x1a4] ;  /* 0x00006900ff0a7624 */ /* 0x000fc800078e00ff */
[----:B------:R-:W-:Y:S01]  /*14ce0*/  IMAD R10, R10, 0x7d, RZ ;  /* 0x0000007d0a0a7824 */ /* 0x000fe200078e02ff */
[----:B------:R1:W-:Y:S01]  /*14cf0*/  STL.64 [R1+0x1430], R12 ;  /* 0x0014300c01007387 */ /* 0x0003e20000100a00 */
[----:B------:R-:W-:-:S03]  /*14d00*/  LOP3.LUT R0, R0, 0x7, RZ, 0xc0, !PT ;  /* 0x0000000700007812 */ /* 0x000fc600078ec0ff */
[----:B------:R-:W-:Y:S01]  /*14d10*/  STL.64 [R1+0x1428], R14 ;  /* 0x0014280e01007387 */ /* 0x000fe20000100a00 */
[----:B------:R-:W-:Y:S01]  /*14d20*/  MOV R8, c[0x0][0x1a4] ;  /* 0x0000690000087a02 */ /* 0x000fe20000000f00 */
[----:B-1----:R-:W-:-:S04]  /*14d30*/  IMAD.WIDE R12, R10, 0x2, R6 ;  /* 0x000000020a0c7825 */ /* 0x002fc800078e0206 */
[----:B------:R-:W-:Y:S01]  /*14d40*/  IMAD.WIDE R10, R10, 0x2, R4 ;  /* 0x000000020a0a7825 */ /* 0x000fe200078e0204 */
[----:B------:R-:W-:Y:S01]  /*14d50*/  STL.64 [R1+0x1420], R12 ;  /* 0x0014200c01007387 */ /* 0x000fe20000100a00 */
[----:B------:R-:W-:-:S03]  /*14d60*/  LEA R0, R0, R9, 0x8 ;  /* 0x0000000900007211 */ /* 0x000fc600078e40ff */
[----:B------:R1:W-:Y:S01]  /*14d70*/  STL.64 [R1+0x1418], R10 ;  /* 0x0014180a01007387 */ /* 0x0003e20000100a00 */
[----:B0-----:R-:W-:Y:S01]  /*14d80*/  LOP3.LUT R9, R2, 0x10, RZ, 0xc0, !PT ;  /* 0x0000001002097812 */ /* 0x001fe200078ec0ff */
[----:B------:R-:W-:Y:S02]  /*14d90*/  IMAD R8, R8, 0x7e, RZ ;  /* 0x0000007e08087824 */ /* 0x000fe400078e02ff */
[----:B-1----:R-:W-:Y:S01]  /*14da0*/  IMAD.SHL.U32 R10, R2, 0x2, RZ ;  /* 0x00000002020a7824 */ /* 0x002fe200078e00ff */
[----:B------:R-:W-:-:S04]  /*14db0*/  MOV R2, c[0x0][0x1a4] ;  /* 0x0000690000027a02 */ /* 0x000fc80000000f00 */
[----:B------:R-:W-:Y:S01]  /*14dc0*/  LOP3.LUT R0, R0, 0x10, R10, 0x78, !PT ;  /* 0x0000001000007812 */ /* 0x000fe200078e780a */
[----:B------:R-:W-:Y:S02]  /*14dd0*/  IMAD R2, R2, 0x7f, RZ ;  /* 0x0000007f02027824 */ /* 0x000fe400078e02ff */
[----:B------:R-:W-:-:S04]  /*14de0*/  IMAD.WIDE R12, R8, 0x2, R6 ;  /* 0x00000002080c7825 */ /* 0x000fc800078e0206 */
[----:B------:R-:W-:Y:S02]  /*14df0*/  IMAD R0, R9, 0x80, R0 ;  /* 0x0000008009007824 */ /* 0x000fe400078e0200 */
[----:B------:R-:W-:Y:S01]  /*14e00*/  IMAD.WIDE R10, R8, 0x2, R4 ;  /* 0x00000002080a7825 */ /* 0x000fe200078e0204 */
[----:B------:R0:W-:Y:S03]  /*14e10*/  STL.64 [R1+0x1410], R12 ;  /* 0x0014100c01007387 */ /* 0x0001e60000100a00 */
[C---:B------:R-:W-:Y:S01]  /*14e20*/  IMAD.WIDE R8, R2.reuse, 0x2, R6 ;  /* 0x0000000202087825 */ /* 0x040fe200078e0206 */
[----:B------:R0:W-:Y:S03]  /*14e30*/  STL.64 [R1+0x1408], R10 ;  /* 0x0014080a01007387 */ /* 0x0001e60000100a00 */
[----:B------:R-:W-:Y:S01]  /*14e40*/  IMAD.WIDE R6, R2, 0x2, R4 ;  /* 0x0000000202067825 */ /* 0x000fe200078e0204 */
[----:B------:R0:W-:Y:S04]  /*14e50*/  STL.64 [R1+0x1400], R8 ;  /* 0x0014000801007387 */ /* 0x0001e80000100a00 */
[----:B------:R0:W-:Y:S01]  /*14e60*/  STL.64 [R1+0x13f8], R6 ;  /* 0x0013f80601007387 */ /* 0x0001e20000100a00 */
[----:B------:R-:W-:-:S02]  /*14e70*/  LOP3.LUT R4, R0, 0x20, RZ, 0x3c, !PT ;  /* 0x0000002000047812 */ /* 0x000fc400078e3cff */
[C---:B------:R-:W-:Y:S02]  /*14e80*/  LOP3.LUT R2, R0.reuse, 0x40, RZ, 0x3c, !PT ;  /* 0x0000004000027812 */ /* 0x040fe400078e3cff */
[----:B------:R-:W-:Y:S02]  /*14e90*/  MOV R3, RZ ;  /* 0x000000ff00037202 */ /* 0x000fe40000000f00 */
[----:B------:R-:W-:Y:S02]  /*14ea0*/  LOP3.LUT R0, R0, 0x60, RZ, 0x3c, !PT ;  /* 0x0000006000007812 */ /* 0x000fe400078e3cff */
.L_x_1:
[----:B------:R-:W2:Y:S04]  /*14eb0*/  LDL.64 R4, [R1+0x748] ;  /* 0x0007480001047983 */ /* 0x000ea80000100a00 */
[----:B0-----:R-:W2:Y:S04]  /*14ec0*/  LDL R0, [R1+0x320] ;  /* 0x0003200001007983 */ /* 0x001ea80000100800 */
[----:B0-----:R-:W3:Y:S04]  /*14ed0*/  LDL.64 R6, [R1+0x740] ;  /* 0x0007400001067983 */ /* 0x001ee80000100a00 */
[----:B------:R-:W4:Y:S04]  /*14ee0*/  LDL.64 R18, [R1+0x1bd8] ;  /* 0x001bd80001127983 */ /* 0x000f280000100a00 */
[----:B------:R-:W4:Y:S04]  /*14ef0*/  LDL.64 R8, [R1+0x1be0] ;  /* 0x001be00001087983 */ /* 0x000f280000100a00 */
[----:B------:R-:W4:Y:S04]  /*14f00*/  LDL.64 R16, [R1+0x1bd0] ;  /* 0x001bd00001107983 */ /* 0x000f280000100a00 */
[----:B------:R-:W4:Y:S04]  /*14f10*/  LDL.64 R14, [R1+0x1bc8] ;  /* 0x001bc800010e7983 */ /* 0x000f280000100a00 */
[----:B------:R-:W4:Y:S04]  /*14f20*/  LDL.64 R10, [R1+0x1bc0] ;  /* 0x001bc000010a7983 */ /* 0x000f280000100a00 */
[----:B------:R-:W4:Y:S04]  /*14f30*/  LDL.64 R12, [R1+0x1bb8] ;  /* 0x001bb800010c7983 */ /* 0x000f280000100a00 */
[----:B------:R0:W-:Y:S04]  /*14f40*/  STL [R1+0x351c], R3 ;  /* 0x00351c0301007387 */ /* 0x0001e80000100800 */
[----:B------:R-:W4:Y:S04]  /*14f50*/  LDL.64 R24, [R1+0x1ba8] ;  /* 0x001ba80001187983 */ /* 0x000f280000100a00 */
[----:B------:R-:W4:Y:S04]  /*14f60*/  LDL.64 R22, [R1+0x1b98] ;  /* 0x001b980001167983 */ /* 0x000f280000100a00 */
[----:B0-----:R-:W4:Y:S01]  /*14f70*/  LDL.64 R2, [R1+0x1bb0] ;  /* 0x001bb00001027983 */ /* 0x001f220000100a00 */
[----:B--2---:R-:W-:-:S04]  /*14f80*/  IMAD.WIDE R4, R0, 0x2, R4 ;  /* 0x0000000200047825 */ /* 0x004fc800078e0204 */
[C---:B---3--:R-:W-:Y:S01]  /*14f90*/  IMAD.WIDE R6, R0.reuse, 0x2, R6 ;  /* 0x0000000200067825 */ /* 0x048fe200078e0206 */
[----:B------:R0:W2:Y:S04]  /*14fa0*/  LDG.E.U16 R26, [R4.64] ;  /* 0x00000004041a7981 */ /* 0x0000a8000c1e1500 */
[----:B------:R1:W3:Y:S01]  /*14fb0*/  LDG.E.U16 R27, [R6.64] ;  /* 0x00000004061b7981 */ /* 0x0002e2000c1e1500 */
[----:B----4-:R-:W-:-:S04]  /*14fc0*/  IMAD.WIDE R8, R0, 0x2, R8 ;  /* 0x0000000200087825 */ /* 0x010fc800078e0208 */
[C---:B0-----:R-:W-:Y:S01]  /*14fd0*/  IMAD.WIDE R4, R0.reuse, 0x2, R18 ;  /* 0x0000000200047825 */ /* 0x041fe200078e0212 */
[----:B------:R0:W4:Y:S04]  /*14fe0*/  LDG.E.U16 R20, [R8.64] ;  /* 0x0000000408147981 */ /* 0x000128000c1e1500 */
[----:B------:R0:W4:Y:S01]  /*14ff0*/  LDG.E.U16 R21, [R4.64] ;  /* 0x0000000404157981 */ /* 0x000122000c1e1500 */
[----:B-1----:R-:W-:-:S03]  /*15000*/  IMAD.WIDE R6, R0, 0x2, R16 ;  /* 0x0000000200067825 */ /* 0x002fc600078e0210 */
[----:B------:R-:W4:Y:S01]  /*15010*/  LDL.64 R18, [R1+0x1ba0] ;  /* 0x001ba00001127983 */ /* 0x000f220000100a00 */
[----:B------:R-:W-:-:S03]  /*15020*/  IMAD.WIDE R10, R0, 0x2, R10 ;  /* 0x00000002000a7825 */ /* 0x000fc600078e020a */
[----:B------:R-:W4:Y:S01]  /*15030*/  LDL.64 R16, [R1+0x1b90] ;  /* 0x001b900001107983 */ /* 0x000f220000100a00 */
[----:B0-----:R-:W-:-:S03]  /*15040*/  IMAD.WIDE R8, R0, 0x2, R14 ;  /* 0x0000000200087825 */ /* 0x001fc600078e020e */
[----:B------:R0:W4:Y:S01]  /*15050*/  LDG.E.U16 R28, [R6.64] ;  /* 0x00000004061c7981 */ /* 0x000122000c1e1500 */
[----:B------:R-:W-:-:S03]  /*15060*/  IMAD.WIDE R12, R0, 0x2, R12 ;  /* 0x00000002000c7825 */ /* 0x000fc600078e020c */
[----:B------:R1:W4:Y:S01]  /*15070*/  LDG.E.U16 R29, [R8.64] ;  /* 0x00000004081d7981 */ /* 0x000322000c1e1500 */
[----:B------:R-:W-:-:S04]  /*15080*/  IMAD.WIDE R4, R0, 0x2, R2 ;  /* 0x0000000200047825 */ /* 0x000fc800078e0202 */
[C---:B0-----:R-:W-:Y:S01]  /*15090*/  IMAD.WIDE R6, R0.reuse, 0x2, R24 ;  /* 0x0000000200067825 */ /* 0x041fe200078e0218 */
[----:B--2---:R0:W-:Y:S04]  /*150a0*/  STL [R1+0x39c], R26 ;  /* 0x00039c1a01007387 */ /* 0x0041e80000100800 */
[----:B------:R-:W2:Y:S04]  /*150b0*/  LDL.64 R14, [R1+0x1b88] ;  /* 0x001b8800010e7983 */ /* 0x000ea80000100a00 */
[----:B---3--:R3:W-:Y:S04]  /*150c0*/  STL [R1+0x398], R27 ;  /* 0x0003981b01007387 */ /* 0x0087e80000100800 */
[----:B0-----:R0:W2:Y:S04]  /*150d0*/  LDG.E.U16 R26, [R10.64] ;  /* 0x000000040a1a7981 */ /* 0x0010a8000c1e1500 */
[----:B---3--:R3:W2:Y:S04]  /*150e0*/  LDG.E.U16 R27, [R12.64] ;  /* 0x000000040c1b7981 */ /* 0x0086a8000c1e1500 */
[----:B----4-:R-:W-:Y:S01]  /*150f0*/  STL [R1+0x390], R21 ;  /* 0x0003901501007387 */ /* 0x010fe20000100800 */
[----:B0-----:R-:W-:-:S03]  /*15100*/  IMAD.WIDE R10, R0, 0x2, R22 ;  /* 0x00000002000a7825 */ /* 0x001fc600078e0216 */
[----:B------:R0:W-:Y:S04]  /*15110*/  STL [R1+0x394], R20 ;  /* 0x0003941401007387 */ /* 0x0001e80000100800 */
[----:B------:R-:W4:Y:S04]  /*15120*/  LDL.64 R24, [R1+0x1b70] ;  /* 0x001b700001187983 */ /* 0x000f280000100a00 */
[----:B------:R2:W4:Y:S04]  /*15130*/  LDG.E.U16 R23, [R4.64] ;  /* 0x0000000404177981 */ /* 0x000528000c1e1500 */
[----:B0-----:R-:W4:Y:S01]  /*15140*/  LDL.64 R20, [R1+0x1b80] ;  /* 0x001b800001147983 */ /* 0x001f220000100a00 */
[----:B-1----:R-:W-:-:S03]  /*15150*/  IMAD.WIDE R8, R0, 0x2, R18 ;  /* 0x0000000200087825 */ /* 0x002fc600078e0212 */
[----:B------:R-:W4:Y:S01]  /*15160*/  LDL.64 R2, [R1+0x1b78] ;  /* 0x001b780001027983 */ /* 0x000f220000100a00 */
[----:B---3--:R-:W-:-:S03]  /*15170*/  IMAD.WIDE R12, R0, 0x2, R16 ;  /* 0x00000002000c7825 */ /* 0x008fc600078e0210 */
[----:B------:R-:W4:Y:S04]  /*15180*/  LDL.64 R18, [R1+0x1b68] ;  /* 0x001b680001127983 */ /* 0x000f280000100a00 */
[----:B------:R0:W-:Y:S04]  /*15190*/  STL [R1+0x38c], R28 ;  /* 0x00038c1c01007387 */ /* 0x0001e80000100800 */
[----:B------:R1:W-:Y:S04]  /*151a0*/  STL [R1+0x388], R29 ;  /* 0x0003881d01007387 */ /* 0x0003e80000100800 */
[----:B0-----:R0:W4:Y:S04]  /*151b0*/  LDG.E.U16 R28, [R6.64] ;  /* 0x00000004061c7981 */ /* 0x001128000c1e1500 */
[----:B-1----:R1:W4:Y:S01]  /*151c0*/  LDG.E.U16 R29, [R8.64] ;  /* 0x00000004081d7981 */ /* 0x002322000c1e1500 */
[----:B--2---:R-:W-:-:S03]  /*151d0*/  IMAD.WIDE R4, R0, 0x2, R14 ;  /* 0x0000000200047825 */ /* 0x004fc600078e020e */
[----:B------:R2:W-:Y:S04]  /*151e0*/  STL [R1+0x384], R26 ;  /* 0x0003841a01007387 */ /* 0x0005e80000100800 */
[----:B------:R-:W3:Y:S04]  /*151f0*/  LDL.64 R16, [R1+0x1b60] ;  /* 0x001b600001107983 */ /* 0x000ee80000100a00 */
[----:B------:R0:W-:Y:S04]  /*15200*/  STL [R1+0x380], R27 ;  /* 0x0003801b01007387 */ /* 0x0001e80000100800 */
[----:B--2---:R2:W3:Y:S04]  /*15210*/  LDG.E.U16 R26, [R10.64] ;  /* 0x000000040a1a7981 */ /* 0x0044e8000c1e1500 */
[----:B0-----:R0:W3:Y:S04]  /*15220*/  LDG.E.U16 R27, [R12.64] ;  /* 0x000000040c1b7981 */ /* 0x0010e8000c1e1500 */
[----:B----4-:R4:W-:Y:S01]  /*15230*/  STL [R1+0x37c], R23 ;  /* 0x00037c1701007387 */ /* 0x0109e20000100800 */
[----:B--2---:R-:W-:-:S03]  /*15240*/  IMAD.WIDE R10, R0, 0x2, R24 ;  /* 0x00000002000a7825 */ /* 0x004fc600078e0218 */
[----:B------:R3:W2:Y:S01]  /*15250*/  LDG.E.U16 R25, [R4.64] ;  /* 0x0000000404197981 */ /* 0x0006a2000c1e1500 */
[----:B------:R-:W-:-:S03]  /*15260*/  IMAD.WIDE R6, R0, 0x2, R20 ;  /* 0x0000000200067825 */ /* 0x000fc600078e0214 */
[----:B------:R-:W2:Y:S04]  /*15270*/  LDL.64 R20, [R1+0x1b48] ;  /* 0x001b480001147983 */ /* 0x000ea80000100a00 */
[----:B----4-:R-:W4:Y:S01]  /*15280*/  LDL.64 R22, [R1+0x1b58] ;  /* 0x001b580001167983 */ /* 0x010f220000100a00 */
[----:B-1----:R-:W-:-:S03]  /*15290*/  IMAD.WIDE R8, R0, 0x2, R2 ;  /* 0x0000000200087825 */ /* 0x002fc600078e0202 */
[----:B------:R-:W4:Y:S01]  /*152a0*/  LDL.64 R14, [R1+0x1b50] ;  /* 0x001b5000010e7983 */ /* 0x000f220000100a00 */
[----:B0-----:R-:W-:-:S03]  /*152b0*/  IMAD.WIDE R12, R0, 0x2, R18 ;  /* 0x00000002000c7825 */ /* 0x001fc600078e0212 */
[----:B------:R-:W4:Y:S04]  /*152c0*/  LDL.64 R2, [R1+0x1b40] ;  /* 0x001b400001027983 */ /* 0x000f280000100a00 */
[----:B------:R0:W-:Y:S04]  /*152d0*/  STL [R1+0x378], R28 ;  /* 0x0003781c01007387 */ /* 0x0001e80000100800 */
[----:B------:R1:W-:Y:S04]  /*152e0*/  STL [R1+0x374], R29 ;  /* 0x0003741d01007387 */ /* 0x0003e80000100800 */
[----:B0-----:R4:W4:Y:S04]  /*152f0*/  LDG.E.U16 R28, [R6.64] ;  /* 0x00000004061c7981 */ /* 0x001928000c1e1500 */
[----:B-1----:R0:W4:Y:S01]  /*15300*/  LDG.E.U16 R29, [R8.64] ;  /* 0x00000004081d7981 */ /* 0x002122000c1e1500 */
[----:B---3--:R-:W-:-:S03]  /*15310*/  IMAD.WIDE R4, R0, 0x2, R16 ;  /* 0x0000000200047825 */ /* 0x008fc600078e0210 */
[----:B------:R1:W-:Y:S04]  /*15320*/  STL [R1+0x370], R26 ;  /* 0x0003701a01007387 */ /* 0x0003e80000100800 */
[----:B------:R-:W3:Y:S04]  /*15330*/  LDL.64 R18, [R1+0x1b38] ;  /* 0x001b380001127983 */ /* 0x000ee80000100a00 */
[----:B------:R0:W-:Y:S04]  /*15340*/  STL [R1+0x36c], R27 ;  /* 0x00036c1b01007387 */ /* 0x0001e80000100800 */
[----:B-1----:R1:W3:Y:S04]  /*15350*/  LDG.E.U16 R26, [R10.64] ;  /* 0x000000040a1a7981 */ /* 0x0022e8000c1e1500 */
[----:B0-----:R0:W3:Y:S04]  /*15360*/  LDG.E.U16 R27, [R12.64] ;  /* 0x000000040c1b7981 */ /* 0x0010e8000c1e1500 */
[----:B--2---:R2:W-:Y:S01]  /*15370*/  STL [R1+0x368], R25 ;  /* 0x0003681901007387 */ /* 0x0045e20000100800 */
[----:B----4-:R-:W-:-:S03]  /*15380*/  IMAD.WIDE R6, R0, 0x2, R22 ;  /* 0x0000000200067825 */ /* 0x010fc600078e0216 */
[----:B------:R-:W4:Y:S01]  /*15390*/  LDL.64 R22, [R1+0x1b20] ;  /* 0x001b200001167983 */ /* 0x000f220000100a00 */
[----:B-1----:R-:W-:-:S03]  /*153a0*/  IMAD.WIDE R10, R0, 0x2, R20 ;  /* 0x00000002000a7825 */ /* 0x002fc600078e0214 */
[----:B------:R3:W4:Y:S04]  /*153b0*/  LDG.E.U16 R21, [R4.64] ;  /* 0x0000000404157981 */ /* 0x000728000c1e1500 */
[----:B--2---:R-:W2:Y:S01]  /*153c0*/  LDL.64 R24, [R1+0x1b30] ;  /* 0x001b300001187983 */ /* 0x004ea20000100a00 */
[----:B------:R-:W-:-:S03]  /*153d0*/  IMAD.WIDE R8, R0, 0x2, R14 ;  /* 0x0000000200087825 */ /* 0x000fc600078e020e */
[----:B------:R-:W2:Y:S01]  /*153e0*/  LDL.64 R16, [R1+0x1b28] ;  /* 0x001b280001107983 */ /* 0x000ea20000100a00 */
[----:B0-----:R-:W-:-:S03]  /*153f0*/  IMAD.WIDE R12, R0, 0x2, R2 ;  /* 0x00000002000c7825 */ /* 0x001fc600078e0202 */
[----:B------:R-:W2:Y:S04]  /*15400*/  LDL.64 R14, [R1+0x1b18] ;  /* 0x001b1800010e7983 */ /* 0x000ea80000100a00 */
[----:B------:R0:W-:Y:S04]  /*15410*/  STL [R1+0x364], R28 ;  /* 0x0003641c01007387 */ /* 0x0001e80000100800 */
[----:B------:R1:W-:Y:S04]  /*15420*/  STL [R1+0x360], R29 ;  /* 0x0003601d01007387 */ /* 0x0003e80000100800 */
[----:B0-----:R2:W2:Y:S04]  /*15430*/  LDG.E.U16 R28, [R6.64] ;  /* 0x00000004061c7981 */ /* 0x0014a8000c1e1500 */
[----:B-1----:R0:W2:Y:S01]  /*15440*/  LDG.E.U16 R29, [R8.64] ;  /* 0x00000004081d7981 */ /* 0x0020a2000c1e1500 */
[----:B---3--:R-:W-:-:S03]  /*15450*/  IMAD.WIDE R4, R0, 0x2, R18 ;  /* 0x0000000200047825 */ /* 0x008fc600078e0212 */
[----:B------:R1:W-:Y:S04]  /*15460*/  STL [R1+0x35c], R26 ;  /* 0x00035c1a01007387 */ /* 0x0003e80000100800 */
[----:B------:R-:W3:Y:S04]  /*15470*/  LDL.64 R2, [R1+0x1b10] ;  /* 0x001b100001027983 */ /* 0x000ee80000100a00 */
[----:B------:R0:W-:Y:S04]  /*15480*/  STL [R1+0x358], R27 ;  /* 0x0003581b01007387 */ /* 0x0001e80000100800 */
[----:B-1----:R1:W3:Y:S04]  /*15490*/  LDG.E.U16 R26, [R10.64] ;  /* 0x000000040a1a7981 */ /* 0x0022e8000c1e1500 */
[----:B0-----:R0:W3:Y:S04]  /*154a0*/  LDG.E.U16 R27, [R12.64] ;  /* 0x000000040c1b7981 */ /* 0x0010e8000c1e1500 */
[----:B----4-:R4:W-:Y:S01]  /*154b0*/  STL [R1+0x354], R21 ;  /* 0x0003541501007387 */ /* 0x0109e20000100800 */
[----:B--2---:R-:W-:-:S03]  /*154c0*/  IMAD.WIDE R6, R0, 0x2, R24 ;  /* 0x0000000200067825 */ /* 0x004fc600078e0218 */
[----:B------:R-:W2:Y:S01]  /*154d0*/  LDL.64 R24, [R1+0x1af8] ;  /* 0x001af80001187983 */ /* 0x000ea20000100a00 */
[----:B-1----:R-:W-:-:S03]  /*154e0*/  IMAD.WIDE R10, R0, 0x2, R22 ;  /* 0x00000002000a7825 */ /* 0x002fc600078e0216 */
[----:B------:R3:W2:Y:S04]  /*154f0*/  LDG.E.U16 R23, [R4.64] ;  /* 0x0000000404177981 */ /* 0x0006a8000c1e1500 */
[----:B----4-:R-:W4:Y:S01]  /*15500*/  LDL.64 R20, [R1+0x1b08] ;  /* 0x001b080001147983 */ /* 0x010f220000100a00 */
[----:B------:R-:W-:-:S03]  /*15510*/  IMAD.WIDE R8, R0, 0x2, R16 ;  /* 0x0000000200087825 */ /* 0x000fc600078e0210 */
        /* <DEDUP_REMOVED lines=237> */
[----:B------:R3:W2:Y:S01]  /*163f0*/  LDG.E.U16 R23, [R4.64] ;  /* 0x0000000404177981 */ /* 0x0006a2000c1e1500 */
[----:B------:R-:W-:-:S03]  /*16400*/  IMAD.WIDE R8, R0, 0x2, R16 ;  /* 0x0000000200087825 */ /* 0x000fc600078e0210 */
[----:B----4-:R-:W4:Y:S01]  /*16410*/  LDL.64 R20, [R1+0x1928] ;  /* 0x0019280001147983 */ /* 0x010f220000100a00 */
[----:B0-----:R-:W-:-:S03]  /*16420*/  IMAD.WIDE R12, R0, 0x2, R14 ;  /* 0x00000002000c7825 */ /* 0x001fc600078e020e */
[----:B------:R-:W4:Y:S04]  /*16430*/  LDL.64 R18, [R1+0x1920] ;  /* 0x0019200001127983 */ /* 0x000f280000100a00 */
        /* <DEDUP_REMOVED lines=12> */
[----:B-1----:R-:W-:-:S03]  /*16500*/  IMAD.WIDE R10, R0, 0x2, R24 ;  /* 0x00000002000a7825 */ /* 0x002fc600078e0218 */
[----:B------:R-:W3:Y:S01]  /*16510*/  LDG.E.U16 R25, [R4.64] ;  /* 0x0000000404197981 */ /* 0x000ee2000c1e1500 */
[----:B----4-:R-:W-:-:S03]  /*16520*/  IMAD.WIDE R6, R0, 0x2, R20 ;  /* 0x0000000200067825 */ /* 0x010fc600078e0214 */
[----:B------:R-:W4:Y:S04]  /*16530*/  LDL.64 R2, [R1+0x18f8] ;  /* 0x0018f80001027983 */ /* 0x000f280000100a00 */
[----:B--2---:R-:W2:Y:S01]  /*16540*/  LDL.64 R22, [R1+0x1900] ;  /* 0x0019000001167983 */ /* 0x004ea20000100a00 */
[----:B------:R-:W-:-:S03]  /*16550*/  IMAD.WIDE R8, R0, 0x2, R18 ;  /* 0x0000000200087825 */ /* 0x000fc600078e0212 */
[----:B------:R-:W4:Y:S01]  /*16560*/  LDL.64 R20, [R1+0x18f0] ;  /* 0x0018f00001147983 */ /* 0x000f220000100a00 */
[----:B0-----:R-:W-:-:S03]  /*16570*/  IMAD.WIDE R12, R0, 0x2, R16 ;  /* 0x00000002000c7825 */ /* 0x001fc600078e0210 */
[----:B------:R-:W4:Y:S04]  /*16580*/  LDL.64 R18, [R1+0x18e8] ;  /* 0x0018e80001127983 */ /* 0x000f280000100a00 */
[----:B------:R0:W-:Y:S04]  /*16590*/  STL [R1+0x240], R28 ;  /* 0x0002401c01007387 */ /* 0x0001e80000100800 */
[----:B------:R1:W-:Y:S04]  /*165a0*/  STL [R1+0x23c], R29 ;  /* 0x00023c1d01007387 */ /* 0x0003e80000100800 */
[----:B0-----:R2:W4:Y:S04]  /*165b0*/  LDG.E.U16 R28, [R6.64] ;  /* 0x00000004061c7981 */ /* 0x001528000c1e1500 */
[----:B-1----:R4:W4:Y:S04]  /*165c0*/  LDG.E.U16 R29, [R8.64] ;  /* 0x00000004081d7981 */ /* 0x002928000c1e1500 */
[----:B---3--:R0:W-:Y:S04]  /*165d0*/  STL [R1+0x238], R26 ;  /* 0x0002381a01007387 */ /* 0x0081e80000100800 */
[----:B------:R-:W3:Y:S04]  /*165e0*/  LDL.64 R16, [R1+0x18e0] ;  /* 0x0018e00001107983 */ /* 0x000ee80000100a00 */
[----:B------:R1:W-:Y:S04]  /*165f0*/  STL [R1+0x234], R27 ;  /* 0x0002341b01007387 */ /* 0x0003e80000100800 */
[----:B0-----:R0:W3:Y:S04]  /*16600*/  LDG.E.U16 R26, [R10.64] ;  /* 0x000000040a1a7981 */ /* 0x0010e8000c1e1500 */
[----:B-1----:R1:W3:Y:S04]  /*16610*/  LDG.E.U16 R27, [R12.64] ;  /* 0x000000040c1b7981 */ /* 0x0022e8000c1e1500 */
[----:B------:R0:W-:Y:S01]  /*16620*/  STL [R1+0x230], R25 ;  /* 0x0002301901007387 */ /* 0x0001e20000100800 */
[----:B--2---:R-:W-:-:S03]  /*16630*/  IMAD.WIDE R6, R0, 0x2, R22 ;  /* 0x0000000200067825 */ /* 0x004fc600078e0216 */
[----:B------:R-:W2:Y:S04]  /*16640*/  LDL.64 R22, [R1+0x18c8] ;  /* 0x0018c80001167983 */ /* 0x000ea80000100a00 */
[----:B0-----:R-:W2:Y:S01]  /*16650*/  LDL.64 R24, [R1+0x18d8] ;  /* 0x0018d80001187983 */ /* 0x001ea20000100a00 */
[----:B------:R-:W-:-:S03]  /*16660*/  IMAD.WIDE R4, R0, 0x2, R14 ;  /* 0x0000000200047825 */ /* 0x000fc600078e020e */
[----:B------:R-:W2:Y:S01]  /*16670*/  LDL.64 R14, [R1+0x18d0] ;  /* 0x0018d000010e7983 */ /* 0x000ea20000100a00 */
[----:B----4-:R-:W-:-:S03]  /*16680*/  IMAD.WIDE R8, R0, 0x2, R2 ;  /* 0x0000000200087825 */ /* 0x010fc600078e0202 */
[----:B------:R-:W4:Y:S01]  /*16690*/  LDL.64 R2, [R1+0x18c0] ;  /* 0x0018c00001027983 */ /* 0x000f220000100a00 */
[----:B------:R-:W-:-:S03]  /*166a0*/  IMAD.WIDE R10, R0, 0x2, R20 ;  /* 0x00000002000a7825 */ /* 0x000fc600078e0214 */
[----:B------:R-:W4:Y:S01]  /*166b0*/  LDG.E.U16 R5, [R4.64] ;  /* 0x0000000404057981 */ /* 0x000f22000c1e1500 */
[----:B-1----:R-:W-:-:S03]  /*166c0*/  IMAD.WIDE R12, R0, 0x2, R18 ;  /* 0x00000002000c7825 */ /* 0x002fc600078e0212 */
[----:B------:R0:W-:Y:S04]  /*166d0*/  STL [R1+0x22c], R28 ;  /* 0x00022c1c01007387 */ /* 0x0001e80000100800 */
[----:B------:R1:W-:Y:S04]  /*166e0*/  STL [R1+0x228], R29 ;  /* 0x0002281d01007387 */ /* 0x0003e80000100800 */
[----:B0-----:R2:W4:Y:S04]  /*166f0*/  LDG.E.U16 R28, [R6.64] ;  /* 0x00000004061c7981 */ /* 0x001528000c1e1500 */
[----:B-1----:R0:W4:Y:S04]  /*16700*/  LDG.E.U16 R29, [R8.64] ;  /* 0x00000004081d7981 */ /* 0x002128000c1e1500 */
[----:B---3--:R1:W-:Y:S04]  /*16710*/  STL [R1+0x224], R26 ;  /* 0x0002241a01007387 */ /* 0x0083e80000100800 */
[----:B------:R-:W3:Y:S04]  /*16720*/  LDL.64 R18, [R1+0x18b8] ;  /* 0x0018b80001127983 */ /* 0x000ee80000100a00 */
[----:B------:R0:W-:Y:S04]  /*16730*/  STL [R1+0x220], R27 ;  /* 0x0002201b01007387 */ /* 0x0001e80000100800 */
[----:B-1----:R1:W3:Y:S01]  /*16740*/  LDG.E.U16 R26, [R10.64] ;  /* 0x000000040a1a7981 */ /* 0x0022e2000c1e1500 */
[----:B--2---:R-:W-:-:S03]  /*16750*/  IMAD.WIDE R6, R0, 0x2, R22 ;  /* 0x0000000200067825 */ /* 0x004fc600078e0216 */
[----:B------:R-:W2:Y:S04]  /*16760*/  LDL.64 R20, [R1+0x18b0] ;  /* 0x0018b00001147983 */ /* 0x000ea80000100a00 */
[----:B0-----:R0:W2:Y:S01]  /*16770*/  LDG.E.U16 R27, [R12.64] ;  /* 0x000000040c1b7981 */ /* 0x0010a2000c1e1500 */
[----:B-1----:R-:W-:-:S03]  /*16780*/  IMAD.WIDE R10, R0, 0x2, R24 ;  /* 0x00000002000a7825 */ /* 0x002fc600078e0218 */
[----:B------:R-:W2:Y:S01]  /*16790*/  LDL.64 R24, [R1+0x18a0] ;  /* 0x0018a00001187983 */ /* 0x000ea20000100a00 */
[----:B0-----:R-:W-:-:S03]  /*167a0*/  IMAD.WIDE R12, R0, 0x2, R16 ;  /* 0x00000002000c7825 */ /* 0x001fc600078e0210 */
[----:B------:R-:W2:Y:S04]  /*167b0*/  LDL.64 R16, [R1+0x18a8] ;  /* 0x0018a80001107983 */ /* 0x000ea80000100a00 */
[----:B------:R3:W2:Y:S01]  /*167c0*/  LDG.E.U16 R23, [R12.64] ;  /* 0x000000040c177981 */ /* 0x0006a2000c1e1500 */
[----:B------:R-:W-:-:S03]  /*167d0*/  IMAD.WIDE R8, R0, 0x2, R14 ;  /* 0x0000000200087825 */ /* 0x000fc600078e020e */
[----:B------:R-:W2:Y:S04]  /*167e0*/  LDL.64 R14, [R1+0x1898] ;  /* 0x00189800010e7983 */ /* 0x000ea80000100a00 */
[----:B----4-:R0:W-:Y:S04]  /*167f0*/  STL [R1+0x21c], R5 ;  /* 0x00021c0501007387 */ /* 0x0101e80000100800 */
[----:B------:R1:W-:Y:S04]  /*16800*/  STL [R1+0x218], R28 ;  /* 0x0002181c01007387 */ /* 0x0003e80000100800 */
[----:B------:R4:W-:Y:S01]  /*16810*/  STL [R1+0x214], R29 ;  /* 0x0002141d01007387 */ /* 0x0009e20000100800 */
[----:B0-----:R-:W-:-:S03]  /*16820*/  IMAD.WIDE R4, R0, 0x2, R2 ;  /* 0x0000000200047825 */ /* 0x001fc600078e0202 */
[----:B-1----:R0:W2:Y:S04]  /*16830*/  LDG.E.U16 R28, [R10.64] ;  /* 0x000000040a1c7981 */ /* 0x0020a8000c1e1500 */
[----:B----4-:R1:W2:Y:S01]  /*16840*/  LDG.E.U16 R29, [R8.64] ;  /* 0x00000004081d7981 */ /* 0x0102a2000c1e1500 */
[----:B---3--:R-:W-:-:S03]  /*16850*/  IMAD.WIDE R12, R0, 0x2, R18 ;  /* 0x00000002000c7825 */ /* 0x008fc600078e0212 */
[----:B------:R3:W-:Y:S04]  /*16860*/  STL [R1+0x210], R26 ;  /* 0x0002101a01007387 */ /* 0x0007e80000100800 */
[----:B------:R-:W4:Y:S04]  /*16870*/  LDL.64 R2, [R1+0x1890] ;  /* 0x0018900001027983 */ /* 0x000f280000100a00 */
[----:B---3--:R3:W4:Y:S04]  /*16880*/  LDG.E.U16 R26, [R6.64] ;  /* 0x00000004061a7981 */ /* 0x008728000c1e1500 */
[----:B--2---:R2:W-:Y:S01]  /*16890*/  STL [R1+0x20c], R27 ;  /* 0x00020c1b01007387 */ /* 0x0045e20000100800 */
[----:B0-----:R-:W-:-:S04]  /*168a0*/  IMAD.WIDE R10, R0, 0x2, R20 ;  /* 0x00000002000a7825 */ /* 0x001fc800078e0214 */
[C---:B---3--:R-:W-:Y:S02]  /*168b0*/  IMAD.WIDE R6, R0.reuse, 0x2, R24 ;  /* 0x0000000200067825 */ /* 0x048fe400078e0218 */
[----:B------:R4:W2:Y:S04]  /*168c0*/  LDG.E.U16 R25, [R12.64] ;  /* 0x000000040c197981 */ /* 0x0008a8000c1e1500 */
[----:B--2---:R0:W2:Y:S04]  /*168d0*/  LDG.E.U16 R27, [R4.64] ;  /* 0x00000004041b7981 */ /* 0x0040a8000c1e1500 */
[----:B------:R0:W-:Y:S04]  /*168e0*/  STL [R1+0x208], R23 ;  /* 0x0002081701007387 */ /* 0x0001e80000100800 */
[----:B------:R-:W2:Y:S01]  /*168f0*/  LDL.64 R20, [R1+0x1878] ;  /* 0x0018780001147983 */ /* 0x000ea20000100a00 */
[----:B-1----:R-:W-:-:S03]  /*16900*/  IMAD.WIDE R8, R0, 0x2, R16 ;  /* 0x0000000200087825 */ /* 0x002fc600078e0210 */
[----:B------:R-:W2:Y:S04]  /*16910*/  LDL.64 R18, [R1+0x1880] ;  /* 0x0018800001127983 */ /* 0x000ea80000100a00 */
[----:B0-----:R-:W2:Y:S01]  /*16920*/  LDL.64 R22, [R1+0x1888] ;  /* 0x0018880001167983 */ /* 0x001ea20000100a00 */
[----:B------:R-:W-:-:S03]  /*16930*/  IMAD.WIDE R4, R0, 0x2, R14 ;  /* 0x0000000200047825 */ /* 0x000fc600078e020e */
[----:B------:R-:W2:Y:S04]  /*16940*/  LDL.64 R16, [R1+0x1870] ;  /* 0x0018700001107983 */ /* 0x000ea80000100a00 */
[----:B------:R0:W-:Y:S04]  /*16950*/  STL [R1+0x204], R28 ;  /* 0x0002041c01007387 */ /* 0x0001e80000100800 */
[----:B------:R1:W-:Y:S04]  /*16960*/  STL [R1+0x200], R29 ;  /* 0x0002001d01007387 */ /* 0x0003e80000100800 */
[----:B0-----:R0:W2:Y:S04]  /*16970*/  LDG.E.U16 R28, [R10.64] ;  /* 0x000000040a1c7981 */ /* 0x0010a8000c1e1500 */
[----:B-1----:R1:W2:Y:S01]  /*16980*/  LDG.E.U16 R29, [R8.64] ;  /* 0x00000004081d7981 */ /* 0x0022a2000c1e1500 */
[----:B----4-:R-:W-:-:S03]  /*16990*/  IMAD.WIDE R12, R0, 0x2, R2 ;  /* 0x00000002000c7825 */ /* 0x010fc600078e0202 */
[----:B------:R4:W-:Y:S04]  /*169a0*/  STL [R1+0x1fc], R26 ;  /* 0x0001fc1a01007387 */ /* 0x0009e80000100800 */
[----:B------:R-:W3:Y:S04]  /*169b0*/  LDL.64 R14, [R1+0x1868] ;  /* 0x00186800010e7983 */ /* 0x000ee80000100a00 */
[----:B----4-:R4:W3:Y:S04]  /*169c0*/  LDG.E.U16 R26, [R6.64] ;  /* 0x00000004061a7981 */ /* 0x0108e8000c1e1500 */
[----:B--2---:R2:W-:Y:S04]  /*169d0*/  STL [R1+0x1f8], R27 ;  /* 0x0001f81b01007387 */ /* 0x0045e80000100800 */
[----:B------:R0:W-:Y:S01]  /*169e0*/  STL [R1+0x1f4], R25 ;  /* 0x0001f41901007387 */ /* 0x0001e20000100800 */
[----:B----4-:R-:W-:-:S03]  /*169f0*/  IMAD.WIDE R6, R0, 0x2, R20 ;  /* 0x0000000200067825 */ /* 0x010fc600078e0214 */
[----:B------:R-:W4:Y:S04]  /*16a00*/  LDL.64 R2, [R1+0x1858] ;  /* 0x0018580001027983 */ /* 0x000f280000100a00 */
[----:B--2---:R2:W4:Y:S01]  /*16a10*/  LDG.E.U16 R27, [R4.64] ;  /* 0x00000004041b7981 */ /* 0x004522000c1e1500 */
[----:B0-----:R-:W-:-:S03]  /*16a20*/  IMAD.WIDE R10, R0, 0x2, R22 ;  /* 0x00000002000a7825 */ /* 0x001fc600078e0216 */
[----:B------:R-:W4:Y:S04]  /*16a30*/  LDL.64 R24, [R1+0x1860] ;  /* 0x0018600001187983 */ /* 0x000f280000100a00 */
[----:B------:R-:W4:Y:S04]  /*16a40*/  LDL.64 R22, [R1+0x1850] ;  /* 0x0018500001167983 */ /* 0x000f280000100a00 */
[----:B------:R3:W4:Y:S01]  /*16a50*/  LDG.E.U16 R21, [R12.64] ;  /* 0x000000040c157981 */ /* 0x000722000c1e1500 */
[----:B-1----:R-:W-:-:S03]  /*16a60*/  IMAD.WIDE R8, R0, 0x2, R18 ;  /* 0x0000000200087825 */ /* 0x002fc600078e0212 */
[----:B------:R-:W4:Y:S01]  /*16a70*/  LDL.64 R18, [R1+0x1848] ;  /* 0x0018480001127983 */ /* 0x000f220000100a00 */
[----:B--2---:R-:W-:-:S03]  /*16a80*/  IMAD.WIDE R4, R0, 0x2, R16 ;  /* 0x0000000200047825 */ /* 0x004fc600078e0210 */
[----:B------:R0:W-:Y:S04]  /*16a90*/  STL [R1+0x1f0], R28 ;  /* 0x0001f01c01007387 */ /* 0x0001e80000100800 */
[----:B------:R1:W-:Y:S04]  /*16aa0*/  STL [R1+0x1ec], R29 ;  /* 0x0001ec1d01007387 */ /* 0x0003e80000100800 */
[----:B0-----:R0:W4:Y:S04]  /*16ab0*/  LDG.E.U16 R28, [R10.64] ;  /* 0x000000040a1c7981 */ /* 0x001128000c1e1500 */
[----:B-1----:R1:W4:Y:S01]  /*16ac0*/  LDG.E.U16 R29, [R8.64] ;  /* 0x00000004081d7981 */ /* 0x002322000c1e1500 */
[----:B---3--:R-:W-:-:S03]  /*16ad0*/  IMAD.WIDE R12, R0, 0x2, R14 ;  /* 0x00000002000c7825 */ /* 0x008fc600078e020e */
[----:B------:R3:W-:Y:S04]  /*16ae0*/  STL [R1+0x1e8], R26 ;  /* 0x0001e81a01007387 */ /* 0x0007e80000100800 */
[----:B------:R-:W2:Y:S04]  /*16af0*/  LDL.64 R16, [R1+0x1840] ;  /* 0x0018400001107983 */ /* 0x000ea80000100a00 */
[----:B---3--:R3:W2:Y:S04]  /*16b00*/  LDG.E.U16 R26, [R6.64] ;  /* 0x00000004061a7981 */ /* 0x0086a8000c1e1500 */
[----:B----4-:R4:W-:Y:S01]  /*16b10*/  STL [R1+0x1e4], R27 ;  /* 0x0001e41b01007387 */ /* 0x0109e20000100800 */
[----:B0-----:R-:W-:-:S03]  /*16b20*/  IMAD.WIDE R10, R0, 0x2, R24 ;  /* 0x00000002000a7825 */ /* 0x001fc600078e0218 */
[----:B----4-:R0:W4:Y:S01]  /*16b30*/  LDG.E.U16 R27, [R4.64] ;  /* 0x00000004041b7981 */ /* 0x010122000c1e1500 */
[----:B---3--:R-:W-:-:S03]  /*16b40*/  IMAD.WIDE R6, R0, 0x2, R22 ;  /* 0x0000000200067825 */ /* 0x008fc600078e0216 */
[----:B------:R3:W-:Y:S04]  /*16b50*/  STL [R1+0x1e0], R21 ;  /* 0x0001e01501007387 */ /* 0x0007e80000100800 */
[----:B------:R-:W4:Y:S04]  /*16b60*/  LDL.64 R24, [R1+0x1828] ;  /* 0x0018280001187983 */ /* 0x000f280000100a00 */
[----:B------:R2:W4:Y:S04]  /*16b70*/  LDG.E.U16 R23, [R12.64] ;  /* 0x000000040c177981 */ /* 0x000528000c1e1500 */
[----:B---3--:R-:W3:Y:S01]  /*16b80*/  LDL.64 R20, [R1+0x1838] ;  /* 0x0018380001147983 */ /* 0x008ee20000100a00 */
[----:B-1----:R-:W-:-:S03]  /*16b90*/  IMAD.WIDE R8, R0, 0x2, R2 ;  /* 0x0000000200087825 */ /* 0x002fc600078e0202 */
[----:B------:R-:W3:Y:S01]  /*16ba0*/  LDL.64 R14, [R1+0x1830] ;  /* 0x00183000010e7983 */ /* 0x000ee20000100a00 */
[----:B0-----:R-:W-:-:S03]  /*16bb0*/  IMAD.WIDE R4, R0, 0x2, R18 ;  /* 0x0000000200047825 */ /* 0x001fc600078e0212 */
[----:B------:R-:W3:Y:S04]  /*16bc0*/  LDL.64 R2, [R1+0x1820] ;  /* 0x0018200001027983 */ /* 0x000ee80000100a00 */
[----:B------:R0:W-:Y:S04]  /*16bd0*/  STL [R1+0x1dc], R28 ;  /* 0x0001dc1c01007387 */ /* 0x0001e80000100800 */
[----:B------:R1:W-:Y:S04]  /*16be0*/  STL [R1+0x1d8], R29 ;  /* 0x0001d81d01007387 */ /* 0x0003e80000100800 */
[----:B0-----:R3:W3:Y:S04]  /*16bf0*/  LDG.E.U16 R28, [R10.64] ;  /* 0x000000040a1c7981 */ /* 0x0016e8000c1e1500 */
[----:B-1----:R0:W3:Y:S01]  /*16c00*/  LDG.E.U16 R29, [R8.64] ;  /* 0x00000004081d7981 */ /* 0x0020e2000c1e1500 */
[----:B--2---:R-:W-:-:S03]  /*16c10*/  IMAD.WIDE R12, R0, 0x2, R16 ;  /* 0x00000002000c7825 */ /* 0x004fc600078e0210 */
[----:B------:R1:W-:Y:S04]  /*16c20*/  STL [R1+0x1d4], R26 ;  /* 0x0001d41a01007387 */ /* 0x0003e80000100800 */
[----:B------:R-:W2:Y:S04]  /*16c30*/  LDL.64 R18, [R1+0x1818] ;  /* 0x0018180001127983 */ /* 0x000ea80000100a00 */
[----:B-1----:R1:W2:Y:S04]  /*16c40*/  LDG.E.U16 R26, [R6.64] ;  /* 0x00000004061a7981 */ /* 0x0022a8000c1e1500 */
[----:B----4-:R4:W-:Y:S04]  /*16c50*/  STL [R1+0x1d0], R27 ;  /* 0x0001d01b01007387 */ /* 0x0109e80000100800 */
[----:B----4-:R4:W2:Y:S01]  /*16c60*/  LDG.E.U16 R27, [R4.64] ;  /* 0x00000004041b7981 */ /* 0x0108a2000c1e1500 */
[----:B-1----:R-:W-:-:S03]  /*16c70*/  IMAD.WIDE R6, R0, 0x2, R24 ;  /* 0x0000000200067825 */ /* 0x002fc600078e0218 */
[----:B------:R1:W-:Y:S01]  /*16c80*/  STL [R1+0x1cc], R23 ;  /* 0x0001cc1701007387 */ /* 0x0003e20000100800 */
[----:B---3--:R-:W-:-:S03]  /*16c90*/  IMAD.WIDE R10, R0, 0x2, R20 ;  /* 0x00000002000a7825 */ /* 0x008fc600078e0214 */
[----:B------:R-:W3:Y:S04]  /*16ca0*/  LDL.64 R20, [R1+0x1800] ;  /* 0x0018000001147983 */ /* 0x000ee80000100a00 */
[----:B------:R2:W3:Y:S04]  /*16cb0*/  LDG.E.U16 R25, [R12.64] ;  /* 0x000000040c197981 */ /* 0x0004e8000c1e1500 */
[----:B-1----:R-:W3:Y:S01]  /*16cc0*/  LDL.64 R22, [R1+0x1810] ;  /* 0x0018100001167983 */ /* 0x002ee20000100a00 */
[----:B0-----:R-:W-:-:S03]  /*16cd0*/  IMAD.WIDE R8, R0, 0x2, R14 ;  /* 0x0000000200087825 */ /* 0x001fc600078e020e */
[----:B------:R-:W3:Y:S01]  /*16ce0*/  LDL.64 R16, [R1+0x1808] ;  /* 0x0018080001107983 */ /* 0x000ee20000100a00 */
[----:B----4-:R-:W-:-:S03]  /*16cf0*/  IMAD.WIDE R4, R0, 0x2, R2 ;  /* 0x0000000200047825 */ /* 0x010fc600078e0202 */
[----:B------:R-:W3:Y:S04]  /*16d00*/  LDL.64 R14, [R1+0x17f8] ;  /* 0x0017f800010e7983 */ /* 0x000ee80000100a00 */
[----:B------:R0:W-:Y:S04]  /*16d10*/  STL [R1+0x1c8], R28 ;  /* 0x0001c81c01007387 */ /* 0x0001e80000100800 */
[----:B------:R1:W-:Y:S04]  /*16d20*/  STL [R1+0x1c4], R29 ;  /* 0x0001c41d01007387 */ /* 0x0003e80000100800 */
[----:B0-----:R0:W3:Y:S04]  /*16d30*/  LDG.E.U16 R28, [R10.64] ;  /* 0x000000040a1c7981 */ /* 0x0010e8000c1e1500 */
[----:B-1----:R1:W3:Y:S01]  /*16d40*/  LDG.E.U16 R29, [R8.64] ;  /* 0x00000004081d7981 */ /* 0x0022e2000c1e1500 */
[----:B--2---:R-:W-:-:S03]  /*16d50*/  IMAD.WIDE R12, R0, 0x2, R18 ;  /* 0x00000002000c7825 */ /* 0x004fc600078e0212 */
[----:B------:R2:W-:Y:S04]  /*16d60*/  STL [R1+0x1c0], R26 ;  /* 0x0001c01a01007387 */ /* 0x0005e80000100800 */
[----:B------:R-:W4:Y:S04]  /*16d70*/  LDL.64 R2, [R1+0x17f0] ;  /* 0x0017f00001027983 */ /* 0x000f280000100a00 */
[----:B--2---:R3:W2:Y:S04]  /*16d80*/  LDG.E.U16 R26, [R6.64] ;  /* 0x00000004061a7981 */ /* 0x0046a8000c1e1500 */
[----:B------:R0:W-:Y:S04]  /*16d90*/  STL [R1+0x1bc], R27 ;  /* 0x0001bc1b01007387 */ /* 0x0001e80000100800 */
[----:B0-----:R0:W2:Y:S01]  /*16da0*/  LDG.E.U16 R27, [R4.64] ;  /* 0x00000004041b7981 */ /* 0x0010a2000c1e1500 */
[----:B---3--:R-:W-:-:S03]  /*16db0*/  IMAD.WIDE R6, R0, 0x2, R20 ;  /* 0x0000000200067825 */ /* 0x008fc600078e0214 */
[----:B------:R3:W-:Y:S01]  /*16dc0*/  STL [R1+0x1b8], R25 ;  /* 0x0001b81901007387 */ /* 0x0007e20000100800 */
[----:B------:R-:W-:-:S03]  /*16dd0*/  IMAD.WIDE R10, R0, 0x2, R22 ;  /* 0x00000002000a7825 */ /* 0x000fc600078e0216 */
[----:B------:R-:W2:Y:S04]  /*16de0*/  LDL.64 R22, [R1+0x17d8] ;  /* 0x0017d80001167983 */ /* 0x000ea80000100a00 */
[----:B------:R4:W2:Y:S04]  /*16df0*/  LDG.E.U16 R21, [R12.64] ;  /* 0x000000040c157981 */ /* 0x0008a8000c1e1500 */
        /* <DEDUP_REMOVED lines=9> */
[----:B----4-:R-:W-:-:S03]  /*16e90*/  IMAD.WIDE R12, R0, 0x2, R2 ;  /* 0x00000002000c7825 */ /* 0x010fc600078e0202 */
[----:B--2---:R1:W-:Y:S04]  /*16ea0*/  STL [R1+0x1ac], R26 ;  /* 0x0001ac1a01007387 */ /* 0x0043e80000100800 */
[----:B------:R-:W2:Y:S04]  /*16eb0*/  LDL.64 R14, [R1+0x17c8] ;  /* 0x0017c800010e7983 */ /* 0x000ea80000100a00 */
[----:B-1----:R1:W4:Y:S04]  /*16ec0*/  LDG.E.U16 R26, [R6.64] ;  /* 0x00000004061a7981 */ /* 0x002328000c1e1500 */
[----:B------:R0:W-:Y:S04]  /*16ed0*/  STL [R1+0x1a8], R27 ;  /* 0x0001a81b01007387 */ /* 0x0001e80000100800 */
[----:B0-----:R0:W4:Y:S01]  /*16ee0*/  LDG.E.U16 R27, [R4.64] ;  /* 0x00000004041b7981 */ /* 0x001122000c1e1500 */
[----:B-1----:R-:W-:-:S03]  /*16ef0*/  IMAD.WIDE R6, R0, 0x2, R22 ;  /* 0x0000000200067825 */ /* 0x002fc600078e0216 */
[----:B------:R1:W-:Y:S01]  /*16f00*/  STL [R1+0x1a4], R21 ;  /* 0x0001a41501007387 */ /* 0x0003e20000100800 */
[----:B---3--:R-:W-:-:S03]  /*16f10*/  IMAD.WIDE R10, R0, 0x2, R24 ;  /* 0x00000002000a7825 */ /* 0x008fc600078e0218 */
[----:B------:R-:W3:Y:S04]  /*16f20*/  LDL.64 R24, [R1+0x17b0] ;  /* 0x0017b00001187983 */ /* 0x000ee80000100a00 */
[----:B------:R2:W3:Y:S04]  /*16f30*/  LDG.E.U16 R23, [R12.64] ;  /* 0x000000040c177981 */ /* 0x0004e8000c1e1500 */
[----:B-1----:R-:W3:Y:S01]  /*16f40*/  LDL.64 R20, [R1+0x17c0] ;  /* 0x0017c00001147983 */ /* 0x002ee20000100a00 */
[----:B------:R-:W-:-:S03]  /*16f50*/  IMAD.WIDE R8, R0, 0x2, R18 ;  /* 0x0000000200087825 */ /* 0x000fc600078e0212 */
        /* <DEDUP_REMOVED lines=8> */
[----:B----4-:R2:W-:Y:S04]  /*16fe0*/  STL [R1+0x198], R26 ;  /* 0x0001981a01007387 */ /* 0x0105e80000100800 */
        /* <DEDUP_REMOVED lines=48> */
[----:B------:R-:W2:Y:S04]  /*172f0*/  LDL.64 R24, [R1+0x1738] ;  /* 0x0017380001187983 */ /* 0x000ea80000100a00 */
[----:B------:R4:W2:Y:S01]  /*17300*/  LDG.E.U16 R23, [R12.64] ;  /* 0x000000040c177981 */ /* 0x0008a2000c1e1500 */
[----:B-1----:R-:W-:-:S03]  /*17310*/  IMAD.WIDE R8, R0, 0x2, R16 ;  /* 0x0000000200087825 */ /* 0x002fc600078e0210 */
[----:B---3--:R-:W3:Y:S01]  /*17320*/  LDL.64 R20, [R1+0x1748] ;  /* 0x0017480001147983 */ /* 0x008ee20000100a00 */
        /* <DEDUP_REMOVED lines=12> */
[----:B------:R-:W-:-:S04]  /*173f0*/  IMAD.WIDE R8, R0, 0x2, R18 ;  /* 0x0000000200087825 */ /* 0x000fc800078e0212 */
[C---:B-1----:R-:W-:Y:S01]  /*17400*/  IMAD.WIDE R6, R0.reuse, 0x2, R24 ;  /* 0x0000000200067825 */ /* 0x042fe200078e0218 */
[----:B------:R1:W-:Y:S04]  /*17410*/  STL [R1+0x154], R23 ;  /* 0x0001541701007387 */ /* 0x0003e80000100800 */
[----:B------:R-:W4:Y:S04]  /*17420*/  LDL.64 R18, [R1+0x1708] ;  /* 0x0017080001127983 */ /* 0x000f280000100a00 */
[----:B------:R2:W4:Y:S04]  /*17430*/  LDG.E.U16 R25, [R12.64] ;  /* 0x000000040c197981 */ /* 0x000528000c1e1500 */
[----:B-1----:R-:W4:Y:S01]  /*17440*/  LDL.64 R22, [R1+0x1720] ;  /* 0x0017200001167983 */ /* 0x002f220000100a00 */
[----:B---3--:R-:W-:-:S03]  /*17450*/  IMAD.WIDE R10, R0, 0x2, R20 ;  /* 0x00000002000a7825 */ /* 0x008fc600078e0214 */
        /* <DEDUP_REMOVED lines=9> */
[----:B------:R-:W2:Y:S04]  /*174f0*/  LDL.64 R16, [R1+0x1700] ;  /* 0x0017000001107983 */ /* 0x000ea80000100a00 */
[----:B-1----:R1:W4:Y:S04]  /*17500*/  LDG.E.U16 R26, [R6.64] ;  /* 0x00000004061a7981 */ /* 0x002328000c1e1500 */
[----:B------:R0:W-:Y:S04]  /*17510*/  STL [R1+0x144], R27 ;  /* 0x0001441b01007387 */ /* 0x0001e80000100800 */
[----:B0-----:R0:W4:Y:S04]  /*17520*/  LDG.E.U16 R27, [R4.64] ;  /* 0x00000004041b7981 */ /* 0x001128000c1e1500 */
[----:B------:R1:W-:Y:S01]  /*17530*/  STL [R1+0x140], R25 ;  /* 0x0001401901007387 */ /* 0x0003e20000100800 */
[----:B------:R-:W-:-:S03]  /*17540*/  IMAD.WIDE R10, R0, 0x2, R22 ;  /* 0x00000002000a7825 */ /* 0x000fc600078e0216 */
[----:B------:R-:W4:Y:S01]  /*17550*/  LDL.64 R14, [R1+0x16f0] ;  /* 0x0016f000010e7983 */ /* 0x000f220000100a00 */
[----:B0-----:R-:W-:-:S03]  /*17560*/  IMAD.WIDE R4, R0, 0x2, R18 ;  /* 0x0000000200047825 */ /* 0x001fc600078e0212 */
[----:B------:R-:W4:Y:S04]  /*17570*/  LDL.64 R22, [R1+0x16e8] ;  /* 0x0016e80001167983 */ /* 0x000f280000100a00 */
[----:B-1----:R-:W4:Y:S04]  /*17580*/  LDL.64 R24, [R1+0x16f8] ;  /* 0x0016f80001187983 */ /* 0x002f280000100a00 */
[----:B------:R2:W4:Y:S01]  /*17590*/  LDG.E.U16 R19, [R12.64] ;  /* 0x000000040c137981 */ /* 0x000522000c1e1500 */
[----:B---3--:R-:W-:-:S03]  /*175a0*/  IMAD.WIDE R8, R0, 0x2, R2 ;  /* 0x0000000200087825 */ /* 0x008fc600078e0202 */
[----:B------:R-:W3:Y:S01]  /*175b0*/  LDL.64 R2, [R1+0x16e0] ;  /* 0x0016e00001027983 */ /* 0x000ee20000100a00 */
[----:B------:R-:W-:-:S03]  /*175c0*/  IMAD.WIDE R6, R0, 0x2, R20 ;  /* 0x0000000200067825 */ /* 0x000fc600078e0214 */
[----:B------:R0:W-:Y:S04]  /*175d0*/  STL [R1+0x13c], R28 ;  /* 0x00013c1c01007387 */ /* 0x0001e80000100800 */
[----:B------:R1:W-:Y:S04]  /*175e0*/  STL [R1+0x138], R29 ;  /* 0x0001381d01007387 */ /* 0x0003e80000100800 */
[----:B0-----:R0:W3:Y:S04]  /*175f0*/  LDG.E.U16 R28, [R10.64] ;  /* 0x000000040a1c7981 */ /* 0x0010e8000c1e1500 */
[----:B-1----:R1:W3:Y:S01]  /*17600*/  LDG.E.U16 R29, [R8.64] ;  /* 0x00000004081d7981 */ /* 0x0022e2000c1e1500 */
[----:B--2---:R-:W-:-:S03]  /*17610*/  IMAD.WIDE R12, R0, 0x2, R16 ;  /* 0x00000002000c7825 */ /* 0x004fc600078e0210 */
[----:B----4-:R2:W-:Y:S04]  /*17620*/  STL [R1+0x134], R26 ;  /* 0x0001341a01007387 */ /* 0x0105e80000100800 */
[----:B------:R-:W4:Y:S04]  /*17630*/  LDL.64 R20, [R1+0x16d8] ;  /* 0x0016d80001147983 */ /* 0x000f280000100a00 */
[----:B--2---:R2:W4:Y:S04]  /*17640*/  LDG.E.U16 R26, [R6.64] ;  /* 0x00000004061a7981 */ /* 0x004528000c1e1500 */
[----:B------:R0:W-:Y:S04]  /*17650*/  STL [R1+0x130], R27 ;  /* 0x0001301b01007387 */ /* 0x0001e80000100800 */
[----:B0-----:R3:W4:Y:S01]  /*17660*/  LDG.E.U16 R27, [R4.64] ;  /* 0x00000004041b7981 */ /* 0x001722000c1e1500 */
[----:B--2---:R-:W-:-:S03]  /*17670*/  IMAD.WIDE R6, R0, 0x2, R22 ;  /* 0x0000000200067825 */ /* 0x004fc600078e0216 */
[----:B------:R4:W2:Y:S01]  /*17680*/  LDG.E.U16 R23, [R12.64] ;  /* 0x000000040c177981 */ /* 0x0008a2000c1e1500 */
[----:B------:R-:W-:-:S03]  /*17690*/  IMAD.WIDE R10, R0, 0x2, R24 ;  /* 0x00000002000a7825 */ /* 0x000fc600078e0218 */
[----:B------:R0:W-:Y:S04]  /*176a0*/  STL [R1+0x12c], R19 ;  /* 0x00012c1301007387 */ /* 0x0001e80000100800 */
[----:B------:R-:W2:Y:S01]  /*176b0*/  LDL.64 R24, [R1+0x16c0] ;  /* 0x0016c00001187983 */ /* 0x000ea20000100a00 */
[----:B-1----:R-:W-:-:S03]  /*176c0*/  IMAD.WIDE R8, R0, 0x2, R14 ;  /* 0x0000000200087825 */ /* 0x002fc600078e020e */
[----:B------:R-:W2:Y:S04]  /*176d0*/  LDL.64 R16, [R1+0x16c8] ;  /* 0x0016c80001107983 */ /* 0x000ea80000100a00 */
[----:B0-----:R-:W2:Y:S01]  /*176e0*/  LDL.64 R18, [R1+0x16d0] ;  /* 0x0016d00001127983 */ /* 0x001ea20000100a00 */
[----:B---3--:R-:W-:-:S03]  /*176f0*/  IMAD.WIDE R4, R0, 0x2, R2 ;  /* 0x0000000200047825 */ /* 0x008fc600078e0202 */
        /* <DEDUP_REMOVED lines=9> */
[----:B------:R0:W-:Y:S04]  /*17790*/  STL [R1+0x11c], R27 ;  /* 0x00011c1b01007387 */ /* 0x0001e80000100800 */
[----:B--2---:R2:W-:Y:S04]  /*177a0*/  STL [R1+0x118], R23 ;  /* 0x0001181701007387 */ /* 0x0045e80000100800 */
[----:B------:R-:W3:Y:S04]  /*177b0*/  LDL.64 R20, [R1+0x16a0] ;  /* 0x0016a00001147983 */ /* 0x000ee80000100a00 */
[----:B0-----:R0:W3:Y:S01]  /*177c0*/  LDG.E.U16 R27, [R4.64] ;  /* 0x00000004041b7981 */ /* 0x0010e2000c1e1500 */
[----:B----4-:R-:W-:-:S03]  /*177d0*/  IMAD.WIDE R6, R0, 0x2, R24 ;  /* 0x0000000200067825 */ /* 0x010fc600078e0218 */
[----:B------:R3:W4:Y:S01]  /*177e0*/  LDG.E.U16 R25, [R12.64] ;  /* 0x000000040c197981 */ /* 0x000722000c1e1500 */
[----:B------:R-:W-:-:S03]  /*177f0*/  IMAD.WIDE R10, R0, 0x2, R18 ;  /* 0x00000002000a7825 */ /* 0x000fc600078e0212 */
[----:B--2---:R-:W4:Y:S04]  /*17800*/  LDL.64 R22, [R1+0x16a8] ;  /* 0x0016a80001167983 */ /* 0x004f280000100a00 */
[----:B------:R-:W4:Y:S01]  /*17810*/  LDL.64 R18, [R1+0x1698] ;  /* 0x0016980001127983 */ /* 0x000f220000100a00 */
[----:B-1----:R-:W-:-:S03]  /*17820*/  IMAD.WIDE R8, R0, 0x2, R16 ;  /* 0x0000000200087825 */ /* 0x002fc600078e0210 */
[----:B------:R-:W4:Y:S01]  /*17830*/  LDL.64 R16, [R1+0x1690] ;  /* 0x0016900001107983 */ /* 0x000f220000100a00 */
[----:B0-----:R-:W-:-:S03]  /*17840*/  IMAD.WIDE R4, R0, 0x2, R14 ;  /* 0x0000000200047825 */ /* 0x001fc600078e020e */
[----:B------:R0:W-:Y:S04]  /*17850*/  STL [R1+0x114], R28 ;  /* 0x0001141c01007387 */ /* 0x0001e80000100800 */
[----:B------:R1:W-:Y:S04]  /*17860*/  STL [R1+0x110], R29 ;  /* 0x0001101d01007387 */ /* 0x0003e80000100800 */
[----:B0-----:R0:W4:Y:S04]  /*17870*/  LDG.E.U16 R28, [R10.64] ;  /* 0x000000040a1c7981 */ /* 0x001128000c1e1500 */
[----:B-1----:R1:W4:Y:S01]  /*17880*/  LDG.E.U16 R29, [R8.64] ;  /* 0x00000004081d7981 */ /* 0x002322000c1e1500 */
[----:B---3--:R-:W-:-:S03]  /*17890*/  IMAD.WIDE R12, R0, 0x2, R2 ;  /* 0x00000002000c7825 */ /* 0x008fc600078e0202 */
[----:B------:R3:W-:Y:S04]  /*178a0*/  STL [R1+0x10c], R26 ;  /* 0x00010c1a01007387 */ /* 0x0007e80000100800 */
[----:B------:R-:W2:Y:S04]  /*178b0*/  LDL.64 R14, [R1+0x1688] ;  /* 0x00168800010e7983 */ /* 0x000ea80000100a00 */
[----:B---3--:R3:W2:Y:S01]  /*178c0*/  LDG.E.U16 R26, [R6.64] ;  /* 0x00000004061a7981 */ /* 0x0086a2000c1e1500 */
[----:B-1----:R-:W-:-:S03]  /*178d0*/  IMAD.WIDE R8, R0, 0x2, R20 ;  /* 0x0000000200087825 */ /* 0x002fc600078e0214 */
[----:B------:R1:W-:Y:S04]  /*178e0*/  STL [R1+0x108], R27 ;  /* 0x0001081b01007387 */ /* 0x0003e80000100800 */
[----:B----4-:R4:W-:Y:S04]  /*178f0*/  STL [R1+0x104], R25 ;  /* 0x0001041901007387 */ /* 0x0109e80000100800 */
[----:B------:R-:W2:Y:S04]  /*17900*/  LDL.64 R20, [R1+0x1668] ;  /* 0x0016680001147983 */ /* 0x000ea80000100a00 */
[----:B-1----:R1:W2:Y:S01]  /*17910*/  LDG.E.U16 R27, [R4.64] ;  /* 0x00000004041b7981 */ /* 0x0022a2000c1e1500 */
[----:B---3--:R-:W-:-:S03]  /*17920*/  IMAD.WIDE R6, R0, 0x2, R18 ;  /* 0x0000000200067825 */ /* 0x008fc600078e0212 */
[----:B----4-:R-:W3:Y:S04]  /*17930*/  LDL.64 R24, [R1+0x1680] ;  /* 0x0016800001187983 */ /* 0x010ee80000100a00 */
[----:B------:R2:W4:Y:S01]  /*17940*/  LDG.E.U16 R19, [R12.64] ;  /* 0x000000040c137981 */ /* 0x000522000c1e1500 */
[----:B0-----:R-:W-:-:S03]  /*17950*/  IMAD.WIDE R10, R0, 0x2, R22 ;  /* 0x00000002000a7825 */ /* 0x001fc600078e0216 */
[----:B------:R-:W4:Y:S01]  /*17960*/  LDL.64 R2, [R1+0x1678] ;  /* 0x0016780001027983 */ /* 0x000f220000100a00 */
[----:B-1----:R-:W-:-:S03]  /*17970*/  IMAD.WIDE R4, R0, 0x2, R16 ;  /* 0x0000000200047825 */ /* 0x002fc600078e0210 */
[----:B------:R-:W4:Y:S04]  /*17980*/  LDL.64 R22, [R1+0x1670] ;  /* 0x0016700001167983 */ /* 0x000f280000100a00 */
[----:B------:R0:W-:Y:S04]  /*17990*/  STL [R1+0x100], R28 ;  /* 0x0001001c01007387 */ /* 0x0001e80000100800 */
[----:B------:R1:W-:Y:S04]  /*179a0*/  STL [R1+0xfc], R29 ;  /* 0x0000fc1d01007387 */ /* 0x0003e80000100800 */
[----:B0-----:R3:W4:Y:S04]  /*179b0*/  LDG.E.U16 R28, [R10.64] ;  /* 0x000000040a1c7981 */ /* 0x001728000c1e1500 */
[----:B-1----:R0:W4:Y:S01]  /*179c0*/  LDG.E.U16 R29, [R8.64] ;  /* 0x00000004081d7981 */ /* 0x002122000c1e1500 */
[----:B--2---:R-:W-:-:S03]  /*179d0*/  IMAD.WIDE R12, R0, 0x2, R14 ;  /* 0x00000002000c7825 */ /* 0x004fc600078e020e */
[----:B------:R1:W-:Y:S04]  /*179e0*/  STL [R1+0xf8], R26 ;  /* 0x0000f81a01007387 */ /* 0x0003e80000100800 */
[----:B------:R-:W2:Y:S04]  /*179f0*/  LDL.64 R16, [R1+0x1660] ;  /* 0x0016600001107983 */ /* 0x000ea80000100a00 */
[----:B-1----:R1:W2:Y:S04]  /*17a00*/  LDG.E.U16 R26, [R6.64] ;  /* 0x00000004061a7981 */ /* 0x0022a8000c1e1500 */
[----:B------:R0:W-:Y:S01]  /*17a10*/  STL [R1+0xf4], R27 ;  /* 0x0000f41b01007387 */ /* 0x0001e20000100800 */
[----:B---3--:R-:W-:-:S03]  /*17a20*/  IMAD.WIDE R10, R0, 0x2, R24 ;  /* 0x00000002000a7825 */ /* 0x008fc600078e0218 */
[----:B0-----:R0:W3:Y:S04]  /*17a30*/  LDG.E.U16 R27, [R4.64] ;  /* 0x00000004041b7981 */ /* 0x0010e8000c1e1500 */
[----:B----4-:R4:W-:Y:S04]  /*17a40*/  STL [R1+0xf0], R19 ;  /* 0x0000f01301007387 */ /* 0x0109e80000100800 */
[----:B------:R-:W3:Y:S01]  /*17a50*/  LDL.64 R14, [R1+0x1650] ;  /* 0x00165000010e7983 */ /* 0x000ee20000100a00 */
[----:B0-----:R-:W-:-:S03]  /*17a60*/  IMAD.WIDE R4, R0, 0x2, R20 ;  /* 0x0000000200047825 */ /* 0x001fc600078e0214 */
[----:B------:R2:W3:Y:S04]  /*17a70*/  LDG.E.U16 R21, [R12.64] ;  /* 0x000000040c157981 */ /* 0x0004e8000c1e1500 */
[----:B------:R-:W3:Y:S01]  /*17a80*/  LDL.64 R24, [R1+0x1648] ;  /* 0x0016480001187983 */ /* 0x000ee20000100a00 */
[----:B------:R-:W-:-:S03]  /*17a90*/  IMAD.WIDE R8, R0, 0x2, R2 ;  /* 0x0000000200087825 */ /* 0x000fc600078e0202 */
[----:B----4-:R-:W4:Y:S01]  /*17aa0*/  LDL.64 R18, [R1+0x1658] ;  /* 0x0016580001127983 */ /* 0x010f220000100a00 */
        /* <DEDUP_REMOVED lines=10> */
[----:B---3--:R3:W-:Y:S04]  /*17b50*/  STL [R1+0xe0], R27 ;  /* 0x0000e01b01007387 */ /* 0x0087e80000100800 */
[----:B---3--:R3:W2:Y:S01]  /*17b60*/  LDG.E.U16 R27, [R4.64] ;  /* 0x00000004041b7981 */ /* 0x0086a2000c1e1500 */
[----:B0-----:R-:W-:-:S03]  /*17b70*/  IMAD.WIDE R8, R0, 0x2, R14 ;  /* 0x0000000200087825 */ /* 0x001fc600078e020e */
[----:B------:R0:W-:Y:S01]  /*17b80*/  STL [R1+0xdc], R21 ;  /* 0x0000dc1501007387 */ /* 0x0001e20000100800 */
[----:B-1----:R-:W-:-:S03]  /*17b90*/  IMAD.WIDE R6, R0, 0x2, R24 ;  /* 0x0000000200067825 */ /* 0x002fc600078e0218 */
[----:B------:R-:W2:Y:S04]  /*17ba0*/  LDL.64 R14, [R1+0x1618] ;  /* 0x00161800010e7983 */ /* 0x000ea80000100a00 */
[----:B------:R2:W2:Y:S01]  /*17bb0*/  LDG.E.U16 R25, [R12.64] ;  /* 0x000000040c197981 */ /* 0x0004a2000c1e1500 */
[----:B----4-:R-:W-:-:S03]  /*17bc0*/  IMAD.WIDE R10, R0, 0x2, R18 ;  /* 0x00000002000a7825 */ /* 0x010fc600078e0212 */
[----:B0-----:R-:W4:Y:S01]  /*17bd0*/  LDL.64 R20, [R1+0x1630] ;  /* 0x0016300001147983 */ /* 0x001f220000100a00 */
[----:B---3--:R-:W-:-:S03]  /*17be0*/  IMAD.WIDE R4, R0, 0x2, R2 ;  /* 0x0000000200047825 */ /* 0x008fc600078e0202 */
[----:B------:R-:W3:Y:S04]  /*17bf0*/  LDL.64 R16, [R1+0x1628] ;  /* 0x0016280001107983 */ /* 0x000ee80000100a00 */
        /* <DEDUP_REMOVED lines=8> */
[----:B0-----:R0:W2:Y:S04]  /*17c80*/  LDG.E.U16 R26, [R6.64] ;  /* 0x00000004061a7981 */ /* 0x0010a8000c1e1500 */
[----:B------:R1:W-:Y:S04]  /*17c90*/  STL [R1+0xcc], R27 ;  /* 0x0000cc1b01007387 */ /* 0x0003e80000100800 */
[----:B-1----:R1:W2:Y:S04]  /*17ca0*/  LDG.E.U16 R27, [R4.64] ;  /* 0x00000004041b7981 */ /* 0x0022a8000c1e1500 */
[----:B------:R0:W-:Y:S04]  /*17cb0*/  STL [R1+0xc8], R25 ;  /* 0x0000c81901007387 */ /* 0x0001e80000100800 */
[----:B------:R-:W2:Y:S01]  /*17cc0*/  LDL.64 R22, [R1+0x1600] ;  /* 0x0016000001167983 */ /* 0x000ea20000100a00 */
[----:B-1----:R-:W-:-:S03]  /*17cd0*/  IMAD.WIDE R4, R0, 0x2, R14 ;  /* 0x0000000200047825 */ /* 0x002fc600078e020e */
[----:B------:R2:W2:Y:S04]  /*17ce0*/  LDG.E.U16 R15, [R12.64] ;  /* 0x000000040c0f7981 */ /* 0x0004a8000c1e1500 */
[----:B0-----:R-:W2:Y:S01]  /*17cf0*/  LDL.64 R24, [R1+0x1608] ;  /* 0x0016080001187983 */ /* 0x001ea20000100a00 */
[----:B----4-:R-:W-:-:S03]  /*17d00*/  IMAD.WIDE R10, R0, 0x2, R20 ;  /* 0x00000002000a7825 */ /* 0x010fc600078e0214 */
[----:B------:R-:W4:Y:S01]  /*17d10*/  LDL.64 R20, [R1+0x15f8] ;  /* 0x0015f80001147983 */ /* 0x000f220000100a00 */
[----:B---3--:R-:W-:-:S03]  /*17d20*/  IMAD.WIDE R8, R0, 0x2, R16 ;  /* 0x0000000200087825 */ /* 0x008fc600078e0210 */
[----:B------:R-:W4:Y:S01]  /*17d30*/  LDL.64 R16, [R1+0x15f0] ;  /* 0x0015f00001107983 */ /* 0x000f220000100a00 */
[----:B------:R-:W-:-:S03]  /*17d40*/  IMAD.WIDE R6, R0, 0x2, R18 ;  /* 0x0000000200067825 */ /* 0x000fc600078e0212 */
[----:B------:R0:W-:Y:S04]  /*17d50*/  STL [R1+0xc4], R28 ;  /* 0x0000c41c01007387 */ /* 0x0001e80000100800 */
[----:B------:R1:W-:Y:S04]  /*17d60*/  STL [R1+0xc0], R29 ;  /* 0x0000c01d01007387 */ /* 0x0003e80000100800 */
[----:B0-----:R0:W4:Y:S04]  /*17d70*/  LDG.E.U16 R28, [R10.64] ;  /* 0x000000040a1c7981 */ /* 0x001128000c1e1500 */
[----:B-1----:R1:W4:Y:S01]  /*17d80*/  LDG.E.U16 R29, [R8.64] ;  /* 0x00000004081d7981 */ /* 0x002322000c1e1500 */
[----:B--2---:R-:W-:-:S03]  /*17d90*/  IMAD.WIDE R12, R0, 0x2, R2 ;  /* 0x00000002000c7825 */ /* 0x004fc600078e0202 */
[----:B------:R2:W-:Y:S04]  /*17da0*/  STL [R1+0xbc], R26 ;  /* 0x0000bc1a01007387 */ /* 0x0005e80000100800 */
[----:B------:R-:W3:Y:S04]  /*17db0*/  LDG.E.U16 R13, [R12.64] ;  /* 0x000000040c0d7981 */ /* 0x000ee8000c1e1500 */
[----:B--2---:R4:W2:Y:S04]  /*17dc0*/  LDG.E.U16 R26, [R6.64] ;  /* 0x00000004061a7981 */ /* 0x0048a8000c1e1500 */
[----:B------:R0:W-:Y:S04]  /*17dd0*/  STL [R1+0xb8], R27 ;  /* 0x0000b81b01007387 */ /* 0x0001e80000100800 */
[----:B------:R-:W3:Y:S04]  /*17de0*/  LDL.64 R18, [R1+0x15e8] ;  /* 0x0015e80001127983 */ /* 0x000ee80000100a00 */
[----:B0-----:R0:W3:Y:S01]  /*17df0*/  LDG.E.U16 R27, [R4.64] ;  /* 0x00000004041b7981 */ /* 0x0010e2000c1e1500 */
[----:B-1----:R-:W-:-:S03]  /*17e00*/  IMAD.WIDE R8, R0, 0x2, R22 ;  /* 0x0000000200087825 */ /* 0x002fc600078e0216 */
[----:B------:R1:W-:Y:S01]  /*17e10*/  STL [R1+0xb4], R15 ;  /* 0x0000b40f01007387 */ /* 0x0003e20000100800 */
[----:B------:R-:W-:-:S03]  /*17e20*/  IMAD.WIDE R10, R0, 0x2, R24 ;  /* 0x00000002000a7825 */ /* 0x000fc600078e0218 */
[----:B------:R-:W3:Y:S04]  /*17e30*/  LDL.64 R2, [R1+0x15d8] ;  /* 0x0015d80001027983 */ /* 0x000ee80000100a00 */
[----:B------:R-:W3:Y:S04]  /*17e40*/  LDL.64 R24, [R1+0x15d0] ;  /* 0x0015d00001187983 */ /* 0x000ee80000100a00 */
[----:B-1----:R-:W3:Y:S04]  /*17e50*/  LDL.64 R14, [R1+0x15e0] ;  /* 0x0015e000010e7983 */ /* 0x002ee80000100a00 */
[----:B------:R-:W3:Y:S01]  /*17e60*/  LDL.64 R22, [R1+0x15c8] ;  /* 0x0015c80001167983 */ /* 0x000ee20000100a00 */
[----:B----4-:R-:W-:-:S04]  /*17e70*/  IMAD.WIDE R6, R0, 0x2, R20 ;  /* 0x0000000200067825 */ /* 0x010fc800078e0214 */
[C---:B0-----:R-:W-:Y:S01]  /*17e80*/  IMAD.WIDE R4, R0.reuse, 0x2, R16 ;  /* 0x0000000200047825 */ /* 0x041fe200078e0210 */
[----:B------:R-:W-:Y:S04]  /*17e90*/  STL [R1+0xb0], R28 ;  /* 0x0000b01c01007387 */ /* 0x000fe80000100800 */
[----:B------:R0:W-:Y:S04]  /*17ea0*/  STL [R1+0xac], R29 ;  /* 0x0000ac1d01007387 */ /* 0x0001e80000100800 */
[----:B------:R-:W2:Y:S04]  /*17eb0*/  LDL.64 R20, [R1+0x15c0] ;  /* 0x0015c00001147983 */ /* 0x000ea80000100a00 */
[----:B------:R-:W2:Y:S04]  /*17ec0*/  LDL.64 R16, [R1+0x15b8] ;  /* 0x0015b80001107983 */ /* 0x000ea80000100a00 */
[----:B0-----:R0:W2:Y:S04]  /*17ed0*/  LDG.E.U16 R29, [R8.64] ;  /* 0x00000004081d7981 */ /* 0x0010a8000c1e1500 */
[----:B------:R1:W2:Y:S04]  /*17ee0*/  LDG.E.U16 R28, [R10.64] ;  /* 0x000000040a1c7981 */ /* 0x0002a8000c1e1500 */
[----:B--2---:R2:W-:Y:S04]  /*17ef0*/  STL [R1+0xa8], R26 ;  /* 0x0000a81a01007387 */ /* 0x0045e80000100800 */
[----:B--2---:R2:W4:Y:S04]  /*17f00*/  LDG.E.U16 R26, [R6.64] ;  /* 0x00000004061a7981 */ /* 0x004528000c1e1500 */
[----:B---3--:R3:W-:Y:S04]  /*17f10*/  STL [R1+0xa4], R27 ;  /* 0x0000a41b01007387 */ /* 0x0087e80000100800 */
[----:B------:R1:W-:Y:S01]  /*17f20*/  STL [R1+0xa0], R13 ;  /* 0x0000a00d01007387 */ /* 0x0003e20000100800 */
[----:B0-----:R-:W-:-:S03]  /*17f30*/  IMAD.WIDE R8, R0, 0x2, R2 ;  /* 0x0000000200087825 */ /* 0x001fc600078e0202 */
[----:B---3--:R0:W3:Y:S01]  /*17f40*/  LDG.E.U16 R27, [R4.64] ;  /* 0x00000004041b7981 */ /* 0x0080e2000c1e1500 */
[----:B-1----:R-:W-:-:S03]  /*17f50*/  IMAD.WIDE R12, R0, 0x2, R18 ;  /* 0x00000002000c7825 */ /* 0x002fc600078e0212 */
[----:B------:R-:W4:Y:S01]  /*17f60*/  LDL.64 R2, [R1+0x15a0] ;  /* 0x0015a00001027983 */ /* 0x000f220000100a00 */
[----:B------:R-:W-:-:S03]  /*17f70*/  IMAD.WIDE R10, R0, 0x2, R14 ;  /* 0x00000002000a7825 */ /* 0x000fc600078e020e */
[----:B------:R-:W4:Y:S01]  /*17f80*/  LDL.64 R18, [R1+0x15b0] ;  /* 0x0015b00001127983 */ /* 0x000f220000100a00 */
[----:B--2---:R-:W-:-:S03]  /*17f90*/  IMAD.WIDE R6, R0, 0x2, R24 ;  /* 0x0000000200067825 */ /* 0x004fc600078e0218 */
[----:B------:R-:W2:Y:S01]  /*17fa0*/  LDL.64 R14, [R1+0x15a8] ;  /* 0x0015a800010e7983 */ /* 0x000ea20000100a00 */
[----:B0-----:R-:W-:-:S03]  /*17fb0*/  IMAD.WIDE R4, R0, 0x2, R22 ;  /* 0x0000000200047825 */ /* 0x001fc600078e0216 */
[----:B------:R0:W2:Y:S04]  /*17fc0*/  LDG.E.U16 R25, [R12.64] ;  /* 0x000000040c197981 */ /* 0x0000a8000c1e1500 */
[----:B------:R1:W2:Y:S04]  /*17fd0*/  LDG.E.U16 R23, [R8.64] ;  /* 0x0000000408177981 */ /* 0x0002a8000c1e1500 */
[----:B------:R0:W2:Y:S04]  /*17fe0*/  LDG.E.U16 R22, [R10.64] ;  /* 0x000000040a167981 */ /* 0x0000a8000c1e1500 */
[----:B------:R-:W2:Y:S04]  /*17ff0*/  LDG.E.U16 R7, [R6.64] ;  /* 0x0000000406077981 */ /* 0x000ea8000c1e1500 */
[----:B------:R-:W2:Y:S04]  /*18000*/  LDG.E.U16 R5, [R4.64] ;  /* 0x0000000404057981 */ /* 0x000ea8000c1e1500 */
[----:B------:R-:W-:Y:S01]  /*18010*/  STL [R1+0x98], R29 ;  /* 0x0000981d01007387 */ /* 0x000fe20000100800 */
[----:B0-----:R-:W-:-:S03]  /*18020*/  IMAD.WIDE R10, R0, 0x2, R16 ;  /* 0x00000002000a7825 */ /* 0x001fc600078e0210 */
[----:B------:R0:W-:Y:S01]  /*18030*/  STL [R1+0x9c], R28 ;  /* 0x00009c1c01007387 */ /* 0x0001e20000100800 */
[----:B------:R-:W-:-:S03]  /*18040*/  IMAD.WIDE R12, R0, 0x2, R20 ;  /* 0x00000002000c7825 */ /* 0x000fc600078e0214 */
[----:B------:R-:W2:Y:S04]  /*18050*/  LDG.E.U16 R11, [R10.64] ;  /* 0x000000040a0b7981 */ /* 0x000ea8000c1e1500 */
[----:B------:R-:W2:Y:S04]  /*18060*/  LDG.E.U16 R13, [R12.64] ;  /* 0x000000040c0d7981 */ /* 0x000ea8000c1e1500 */
[----:B0-----:R-:W2:Y:S04]  /*18070*/  LDL.64 R28, [R1+0x1598] ;  /* 0x00159800011c7983 */ /* 0x001ea80000100a00 */
[----:B---3--:R-:W-:Y:S04]  /*18080*/  STL [R1+0x90], R27 ;  /* 0x0000901b01007387 */ /* 0x008fe80000100800 */
[----:B----4-:R0:W-:Y:S04]  /*18090*/  STL [R1+0x94], R26 ;  /* 0x0000941a01007387 */ /* 0x0101e80000100800 */
[----:B------:R-:W3:Y:S01]  /*180a0*/  LDL.64 R16, [R1+0x1588] ;  /* 0x0015880001107983 */ /* 0x000ee20000100a00 */
[----:B-1----:R-:W-:-:S03]  /*180b0*/  IMAD.WIDE R8, R0, 0x2, R18 ;  /* 0x0000000200087825 */ /* 0x002fc600078e0212 */
[----:B0-----:R-:W4:Y:S04]  /*180c0*/  LDL.64 R26, [R1+0x1590] ;  /* 0x00159000011a7983 */ /* 0x001f280000100a00 */
[----:B--2---:R0:W-:Y:S04]  /*180d0*/  STL [R1+0x8c], R25 ;  /* 0x00008c1901007387 */ /* 0x0041e80000100800 */
[----:B------:R-:W2:Y:S04]  /*180e0*/  LDG.E.U16 R9, [R8.64] ;  /* 0x0000000408097981 */ /* 0x000ea8000c1e1500 */
[----:B0-----:R-:W3:Y:S04]  /*180f0*/  LDL.64 R24, [R1+0x1570] ;  /* 0x0015700001187983 */ /* 0x001ee80000100a00 */
[----:B------:R-:W-:Y:S04]  /*18100*/  STL [R1+0x84], R23 ;  /* 0x0000841701007387 */ /* 0x000fe80000100800 */
[----:B------:R0:W-:Y:S04]  /*18110*/  STL [R1+0x88], R22 ;  /* 0x0000881601007387 */ /* 0x0001e80000100800 */
[----:B0-----:R-:W3:Y:S04]  /*18120*/  LDL.64 R22, [R1+0x1568] ;  /* 0x0015680001167983 */ /* 0x001ee80000100a00 */
[----:B------:R0:W-:Y:S04]  /*18130*/  STL [R1+0x80], R7 ;  /* 0x0000800701007387 */ /* 0x0001e80000100800 */
[----:B------:R1:W-:Y:S04]  /*18140*/  STL [R1+0x7c], R5 ;  /* 0x00007c0501007387 */ /* 0x0003e80000100800 */
[----:B------:R-:W3:Y:S01]  /*18150*/  LDL.64 R18, [R1+0x1470] ;  /* 0x0014700001127983 */ /* 0x000ee20000100a00 */
[----:B0-----:R-:W-:-:S03]  /*18160*/  IMAD.WIDE R6, R0, 0x2, R14 ;  /* 0x0000000200067825 */ /* 0x001fc600078e020e */
[----:B------:R-:W3:Y:S01]  /*18170*/  LDL.64 R20, [R1+0x14f0] ;  /* 0x0014f00001147983 */ /* 0x000ee20000100a00 */
[----:B-1----:R-:W-:-:S03]  /*18180*/  IMAD.WIDE R4, R0, 0x2, R2 ;  /* 0x0000000200047825 */ /* 0x002fc600078e0202 */
[----:B------:R-:W3:Y:S04]  /*18190*/  LDG.E.U16 R7, [R6.64] ;  /* 0x0000000406077981 */ /* 0x000ee8000c1e1500 */
[----:B------:R-:W3:Y:S04]  /*181a0*/  LDG.E.U16 R5, [R4.64] ;  /* 0x0000000404057981 */ /* 0x000ee8000c1e1500 */
[----:B------:R-:W3:Y:S04]  /*181b0*/  LDL.64 R14, [R1+0x14e8] ;  /* 0x0014e800010e7983 */ /* 0x000ee80000100a00 */
[----:B------:R-:W3:Y:S04]  /*181c0*/  LDL.64 R2, [R1+0x1468] ;  /* 0x0014680001027983 */ /* 0x000ee80000100a00 */
[----:B------:R0:W-:Y:S04]  /*181d0*/  STL [R1+0x78], R13 ;  /* 0x0000780d01007387 */ /* 0x0001e80000100800 */
[----:B------:R4:W-:Y:S01]  /*181e0*/  STL [R1+0x74], R11 ;  /* 0x0000740b01007387 */ /* 0x0009e20000100800 */
[----:B0-----:R-:W-:-:S04]  /*181f0*/  IMAD.WIDE R12, R0, 0x2, R28 ;  /* 0x00000002000c7825 */ /* 0x001fc800078e021c */
[----:B----4-:R-:W-:-:S05]  /*18200*/  IMAD.WIDE R10, R0, 0x2, R26 ;  /* 0x00000002000a7825 */ /* 0x010fca00078e021a */
[----:B------:R0:W4:Y:S04]  /*18210*/  LDG.E.U16 R29, [R10.64] ;  /* 0x000000040a1d7981 */ /* 0x000128000c1e1500 */
[----:B--2---:R3:W-:Y:S02]  /*18220*/  STL [R1+0x70], R9 ;  /* 0x0000700901007387 */ /* 0x0047e40000100800 */
[C---:B---3--:R-:W-:Y:S02]  /*18230*/  IMAD.WIDE R8, R0.reuse, 0x2, R16 ;  /* 0x0000000200087825 */ /* 0x048fe400078e0210 */
[----:B------:R-:W2:Y:S04]  /*18240*/  LDL.64 R16, [R1+0x1580] ;  /* 0x0015800001107983 */ /* 0x000ea80000100a00 */
[----:B------:R1:W3:Y:S02]  /*18250*/  LDG.E.U16 R28, [R8.64] ;  /* 0x00000004081c7981 */ /* 0x0002e4000c1e1500 */
[----:B-1----:R-:W-:-:S02]  /*18260*/  IMAD.WIDE R8, R0, 0x2, R18 ;  /* 0x0000000200087825 */ /* 0x002fc400078e0212 */
[----:B------:R-:W-:Y:S04]  /*18270*/  STL [R1+0x6c], R7 ;  /* 0x00006c0701007387 */ /* 0x000fe80000100800 */
[----:B------:R1:W-:Y:S02]  /*18280*/  STL [R1+0x68], R5 ;  /* 0x0000680501007387 */ /* 0x0003e40000100800 */
[C---:B-1----:R-:W-:Y:S02]  /*18290*/  IMAD.WIDE R4, R0.reuse, 0x2, R22 ;  /* 0x0000000200047825 */ /* 0x042fe400078e0216 */
[----:B------:R1:W3:Y:S02]  /*182a0*/  LDG.E.U16 R23, [R12.64] ;  /* 0x000000040c177981 */ /* 0x0002e4000c1e1500 */
[----:B------:R-:W-:-:S02]  /*182b0*/  IMAD.WIDE R6, R0, 0x2, R24 ;  /* 0x0000000200067825 */ /* 0x000fc400078e0218 */
[----:B------:R-:W4:Y:S02]  /*182c0*/  LDL.64 R24, [R1+0x1560] ;  /* 0x0015600001187983 */ /* 0x000f240000100a00 */
[C---:B0-----:R-:W-:Y:S02]  /*182d0*/  IMAD.WIDE R10, R0.reuse, 0x2, R14 ;  /* 0x00000002000a7825 */ /* 0x041fe400078e020e */
[----:B------:R0:W4:Y:S02]  /*182e0*/  LDG.E.U16 R26, [R6.64] ;  /* 0x00000004061a7981 */ /* 0x000124000c1e1500 */
[C---:B-1----:R-:W-:Y:S02]  /*182f0*/  IMAD.WIDE R12, R0.reuse, 0x2, R20 ;  /* 0x00000002000c7825 */ /* 0x042fe400078e0214 */
[----:B------:R-:W4:Y:S04]  /*18300*/  LDG.E.U16 R21, [R8.64] ;  /* 0x0000000408157981 */ /* 0x000f28000c1e1500 */
[----:B------:R-:W4:Y:S01]  /*18310*/  LDL.64 R14, [R1+0x1578] ;  /* 0x00157800010e7983 */ /* 0x000f220000100a00 */
[----:B0-----:R-:W-:-:S03]  /*18320*/  IMAD.WIDE R6, R0, 0x2, R2 ;  /* 0x0000000200067825 */ /* 0x001fc600078e0202 */
[----:B------:R2:W4:Y:S02]  /*18330*/  LDG.E.U16 R27, [R4.64] ;  /* 0x00000004041b7981 */ /* 0x000524000c1e1500 */
[----:B--2---:R-:W-:Y:S02]  /*18340*/  IMAD.WIDE R4, R0, 0x2, R16 ;  /* 0x0000000200047825 */ /* 0x004fe400078e0210 */
[----:B------:R-:W2:Y:S04]  /*18350*/  LDG.E.U16 R0, [R6.64] ;  /* 0x0000000406007981 */ /* 0x000ea8000c1e1500 */
[----:B------:R0:W2:Y:S04]  /*18360*/  LDG.E.U16 R20, [R4.64] ;  /* 0x0000000404147981 */ /* 0x0000a8000c1e1500 */
[----:B---3--:R1:W-:Y:S04]  /*18370*/  STL [R1+0x64], R23 ;  /* 0x0000641701007387 */ /* 0x0083e80000100800 */
[----:B------:R-:W3:Y:S04]  /*18380*/  LDL.64 R18, [R1+0x1550] ;  /* 0x0015500001127983 */ /* 0x000ee80000100a00 */
[----:B------:R-:W0:Y:S04]  /*18390*/  LDL.64 R2, [R1+0x1548] ;  /* 0x0015480001027983 */ /* 0x000e280000100a00 */
[----:B-1----:R-:W3:Y:S04]  /*183a0*/  LDL.64 R22, [R1+0x1558] ;  /* 0x0015580001167983 */ /* 0x002ee80000100a00 */
[----:B----4-:R1:W-:Y:S04]  /*183b0*/  STL [R1+0x60], R29 ;  /* 0x0000601d01007387 */ /* 0x0103e80000100800 */
[----:B------:R4:W-:Y:S04]  /*183c0*/  STL [R1+0x5c], R28 ;  /* 0x00005c1c01007387 */ /* 0x0009e80000100800 */
[----:B------:R4:W-:Y:S04]  /*183d0*/  STL [R1+0x5c60], R21 ;  /* 0x005c601501007387 */ /* 0x0009e80000100800 */
[----:B-1----:R1:W3:Y:S04]  /*183e0*/  LDG.E.U16 R29, [R12.64] ;  /* 0x000000040c1d7981 */ /* 0x0022e8000c1e1500 */
[----:B----4-:R4:W3:Y:S04]  /*183f0*/  LDG.E.U16 R28, [R10.64] ;  /* 0x000000040a1c7981 */ /* 0x0108e8000c1e1500 */
[----:B------:R-:W1:Y:S04]  /*18400*/  LDL R21, [R1+0x320] ;  /* 0x0003200001157983 */ /* 0x000e680000100800 */
[----:B--2---:R-:W-:Y:S04]  /*18410*/  STL [R1+0x5c64], R0 ;  /* 0x005c640001007387 */ /* 0x004fe80000100800 */
[----:B------:R-:W2:Y:S01]  /*18420*/  LDL.64 R16, [R1+0x1540] ;  /* 0x0015400001107983 */ /* 0x000ea20000100a00 */
[----:B-1----:R-:W-:-:S03]  /*18430*/  IMAD.WIDE R12, R21, 0x2, R14 ;  /* 0x00000002150c7825 */ /* 0x002fc600078e020e */
[----:B------:R-:W2:Y:S01]  /*18440*/  LDL.64 R14, [R1+0x1538] ;  /* 0x00153800010e7983 */ /* 0x000ea20000100a00 */
[----:B0-----:R-:W-:-:S03]  /*18450*/  IMAD.WIDE R4, R21, 0x2, R2 ;  /* 0x0000000215047825 */ /* 0x001fc600078e0202 */
[----:B------:R-:W2:Y:S04]  /*18460*/  LDG.E.U16 R3, [R12.64] ;  /* 0x000000040c037981 */ /* 0x000ea8000c1e1500 */
[----:B------:R-:W-:Y:S04]  /*18470*/  STL [R1+0x4c], R27 ;  /* 0x00004c1b01007387 */ /* 0x000fe80000100800 */
[----:B------:R0:W-:Y:S01]  /*18480*/  STL [R1+0x54], R26 ;  /* 0x0000541a01007387 */ /* 0x0001e20000100800 */
[----:B----4-:R-:W-:-:S03]  /*18490*/  IMAD.WIDE R10, R21, 0x2, R24 ;  /* 0x00000002150a7825 */ /* 0x010fc600078e0218 */
[----:B------:R-:W4:Y:S01]  /*184a0*/  LDL.64 R24, [R1+0x14d8] ;  /* 0x0014d80001187983 */ /* 0x000f220000100a00 */
[----:B---3--:R-:W-:-:S03]  /*184b0*/  IMAD.WIDE R8, R21, 0x2, R22 ;  /* 0x0000000215087825 */ /* 0x008fc600078e0216 */
[----:B------:R-:W3:Y:S04]  /*184c0*/  LDL.64 R22, [R1+0x1460] ;  /* 0x0014600001167983 */ /* 0x000ee80000100a00 */
[----:B0-----:R-:W3:Y:S04]  /*184d0*/  LDL.64 R26, [R1+0x14e0] ;  /* 0x0014e000011a7983 */ /* 0x001ee80000100a00 */
[----:B------:R0:W3:Y:S01]  /*184e0*/  LDG.E.U16 R2, [R10.64] ;  /* 0x000000040a027981 */ /* 0x0000e2000c1e1500 */
[----:B------:R-:W-:-:S05]  /*184f0*/  IMAD.WIDE R6, R21, 0x2, R18 ;  /* 0x0000000215067825 */ /* 0x000fca00078e0212 */
[----:B------:R1:W3:Y:S04]  /*18500*/  LDG.E.U16 R0, [R6.64] ;  /* 0x0000000406007981 */ /* 0x0002e8000c1e1500 */
[----:B--2---:R2:W-:Y:S04]  /*18510*/  STL [R1+0x5bc0], R3 ;  /* 0x005bc00301007387 */ /* 0x0045e80000100800 */
[----:B------:R-:W4:Y:S04]  /*18520*/  LDL.64 R18, [R1+0x1458] ;  /* 0x0014580001127983 */ /* 0x000f280000100a00 */
[----:B------:R0:W-:Y:S01]  /*18530*/  STL [R1+0x2c], R29 ;  /* 0x00002c1d01007387 */ /* 0x0001e20000100800 */
[----:B-1----:R-:W-:-:S03]  /*18540*/  IMAD.WIDE R6, R21, 0x2, R14 ;  /* 0x0000000215067825 */ /* 0x002fc600078e020e */
[----:B--2---:R1:W2:Y:S04]  /*18550*/  LDG.E.U16 R3, [R8.64] ;  /* 0x0000000408037981 */ /* 0x0042a8000c1e1500 */
[----:B------:R-:W2:Y:S04]  /*18560*/  LDL.64 R14, [R1+0x14d0] ;  /* 0x0014d000010e7983 */ /* 0x000ea80000100a00 */
[----:B0-----:R3:W2:Y:S01]  /*18570*/  LDG.E.U16 R29, [R4.64] ;  /* 0x00000004041d7981 */ /* 0x0016a2000c1e1500 */
[----:B-1----:R-:W-:-:S03]  /*18580*/  IMAD.WIDE R8, R21, 0x2, R16 ;  /* 0x0000000215087825 */ /* 0x002fc600078e0210 */
[----:B------:R-:W2:Y:S01]  /*18590*/  LDL.64 R16, [R1+0x1530] ;  /* 0x0015300001107983 */ /* 0x000ea20000100a00 */
[----:B---3--:R-:W-:-:S03]  /*185a0*/  IMAD.WIDE R4, R21, 0x2, R26 ;  /* 0x0000000215047825 */ /* 0x008fc600078e021a */
[----:B------:R0:W-:Y:S04]  /*185b0*/  STL [R1+0x28], R28 ;  /* 0x0000281c01007387 */ /* 0x0001e80000100800 */
[----:B------:R1:W3:Y:S04]  /*185c0*/  LDG.E.U16 R26, [R4.64] ;  /* 0x00000004041a7981 */ /* 0x0002e8000c1e1500 */
[----:B------:R-:W2:Y:S04]  /*185d0*/  LDL.64 R12, [R1+0x14c8] ;  /* 0x0014c800010c7983 */ /* 0x000ea80000100a00 */
[----:B------:R-:W2:Y:S01]  /*185e0*/  LDL.64 R10, [R1+0x1450] ;  /* 0x00145000010a7983 */ /* 0x000ea20000100a00 */
[----:B-1----:R-:W-:-:S03]  /*185f0*/  IMAD.WIDE R4, R21, 0x2, R22 ;  /* 0x0000000215047825 */ /* 0x002fc600078e0216 */
[----:B------:R-:W-:Y:S04]  /*18600*/  STL [R1+0x58], R20 ;  /* 0x0000581401007387 */ /* 0x000fe80000100800 */
[----:B------:R1:W-:Y:S04]  /*18610*/  STL [R1+0x48], R2 ;  /* 0x0000480201007387 */ /* 0x0003e80000100800 */
[----:B0-----:R0:W2:Y:S04]  /*18620*/  LDG.E.U16 R28, [R8.64] ;  /* 0x00000004081c7981 */ /* 0x0010a8000c1e1500 */
[----:B------:R0:W2:Y:S04]  /*18630*/  LDG.E.U16 R27, [R6.64] ;  /* 0x00000004061b7981 */ /* 0x0000a8000c1e1500 */
[----:B-1----:R4:W2:Y:S02]  /*18640*/  LDG.E.U16 R2, [R4.64] ;  /* 0x0000000404027981 */ /* 0x0028a4000c1e1500 */
[----:B----4-:R-:W-:-:S06]  /*18650*/  IMAD.WIDE R4, R21, 0x2, R18 ;  /* 0x0000000215047825 */ /* 0x010fcc00078e0212 */
[----:B------:R-:W4:Y:S04]  /*18660*/  LDG.E.U16 R4, [R4.64] ;  /* 0x0000000404047981 */ /* 0x000f28000c1e1500 */
[----:B--2---:R-:W-:Y:S04]  /*18670*/  STL [R1+0x5c4c], R2 ;  /* 0x005c4c0201007387 */ /* 0x004fe80000100800 */
[----:B0-----:R-:W2:Y:S01]  /*18680*/  LDL.64 R8, [R1+0x1448] ;  /* 0x0014480001087983 */ /* 0x001ea20000100a00 */
[----:B------:R-:W-:-:S03]  /*18690*/  IMAD.WIDE R6, R21, 0x2, R24 ;  /* 0x0000000215067825 */ /* 0x000fc600078e0218 */
[----:B------:R0:W-:Y:S04]  /*186a0*/  STL [R1+0x44], R3 ;  /* 0x0000440301007387 */ /* 0x0001e80000100800 */
[----:B------:R1:W2:Y:S04]  /*186b0*/  LDG.E.U16 R20, [R6.64] ;  /* 0x0000000406147981 */ /* 0x0002a8000c1e1500 */
[----:B0-----:R-:W2:Y:S01]  /*186c0*/  LDL.64 R2, [R1+0x1528] ;  /* 0x0015280001027983 */ /* 0x001ea20000100a00 */
[----:B-1----:R-:W-:-:S03]  /*186d0*/  IMAD.WIDE R6, R21, 0x2, R16 ;  /* 0x0000000215067825 */ /* 0x002fc600078e0210 */
[----:B----4-:R-:W-:Y:S04]  /*186e0*/  STL [R1+0x5c50], R4 ;  /* 0x005c500401007387 */ /* 0x010fe80000100800 */
[----:B------:R0:W-:Y:S04]  /*186f0*/  STL [R1+0x40], R0 ;  /* 0x0000400001007387 */ /* 0x0001e80000100800 */
[----:B------:R-:W4:Y:S04]  /*18700*/  LDL.64 R18, [R1+0x14c0] ;  /* 0x0014c00001127983 */ /* 0x000f280000100a00 */
[----:B------:R-:W3:Y:S04]  /*18710*/  LDL.64 R16, [R1+0x14b8] ;  /* 0x0014b80001107983 */ /* 0x000ee80000100a00 */
[----:B0-----:R0:W3:Y:S02]  /*18720*/  LDG.E.U16 R0, [R6.64] ;  /* 0x0000000406007981 */ /* 0x0010e4000c1e1500 */
[----:B0-----:R-:W-:-:S02]  /*18730*/  IMAD.WIDE R6, R21, 0x2, R14 ;  /* 0x0000000215067825 */ /* 0x001fc400078e020e */
[----:B------:R-:W3:Y:S04]  /*18740*/  LDL.64 R14, [R1+0x1440] ;  /* 0x00144000010e7983 */ /* 0x000ee80000100a00 */
[----:B------:R0:W3:Y:S02]  /*18750*/  LDG.E.U16 R25, [R6.64] ;  /* 0x0000000406197981 */ /* 0x0000e4000c1e1500 */
[----:B0-----:R-:W-:-:S05]  /*18760*/  IMAD.WIDE R6, R21, 0x2, R12 ;  /* 0x0000000215067825 */ /* 0x001fca00078e020c */
[----:B------:R0:W3:Y:S02]  /*18770*/  LDG.E.U16 R24, [R6.64] ;  /* 0x0000000406187981 */ /* 0x0000e4000c1e1500 */
[----:B0-----:R-:W-:-:S05]  /*18780*/  IMAD.WIDE R6, R21, 0x2, R10 ;  /* 0x0000000215067825 */ /* 0x001fca00078e020a */
[----:B------:R2:W3:Y:S02]  /*18790*/  LDG.E.U16 R5, [R6.64] ;  /* 0x0000000406057981 */ /* 0x0004e4000c1e1500 */
[----:B--2---:R-:W-:-:S06]  /*187a0*/  IMAD.WIDE R6, R21, 0x2, R8 ;  /* 0x0000000215067825 */ /* 0x004fcc00078e0208 */
[----:B------:R-:W2:Y:S01]  /*187b0*/  LDG.E.U16 R6, [R6.64] ;  /* 0x0000000406067981 */ /* 0x000ea2000c1e1500 */
[----:B------:R-:W-:-:S03]  /*187c0*/  IMAD.WIDE R8, R21, 0x2, R2 ;  /* 0x0000000215087825 */ /* 0x000fc600078e0202 */
[----:B------:R-:W-:Y:S04]  /*187d0*/  STL [R1+0x3c], R29 ;  /* 0x00003c1d01007387 */ /* 0x000fe80000100800 */
[----:B------:R-:W2:Y:S04]  /*187e0*/  LDL.64 R12, [R1+0x1438] ;  /* 0x00143800010c7983 */ /* 0x000ea80000100a00 */
[----:B------:R4:W2:Y:S04]  /*187f0*/  LDG.E.U16 R23, [R8.64] ;  /* 0x0000000408177981 */ /* 0x0008a8000c1e1500 */
[----:B------:R-:W2:Y:S01]  /*18800*/  LDL.64 R10, [R1+0x1520] ;  /* 0x00152000010a7983 */ /* 0x000ea20000100a00 */
[----:B----4-:R-:W-:-:S05]  /*18810*/  IMAD.WIDE R8, R21, 0x2, R18 ;  /* 0x0000000215087825 */ /* 0x010fca00078e0212 */
[----:B------:R3:W4:Y:S02]  /*18820*/  LDG.E.U16 R22, [R8.64] ;  /* 0x0000000408167981 */ /* 0x000724000c1e1500 */
[C---:B---3--:R-:W-:Y:S02]  /*18830*/  IMAD.WIDE R8, R21.reuse, 0x2, R16 ;  /* 0x0000000215087825 */ /* 0x048fe400078e0210 */
[----:B------:R-:W-:Y:S04]  /*18840*/  STL [R1+0x5c38], R5 ;  /* 0x005c380501007387 */ /* 0x000fe80000100800 */
[----:B------:R-:W-:Y:S04]  /*18850*/  STL [R1+0x38], R28 ;  /* 0x0000381c01007387 */ /* 0x000fe80000100800 */
[----:B--2---:R-:W-:Y:S04]  /*18860*/  STL [R1+0x5c3c], R6 ;  /* 0x005c3c0601007387 */ /* 0x004fe80000100800 */
[----:B------:R-:W-:Y:S04]  /*18870*/  STL [R1+0x34], R27 ;  /* 0x0000341b01007387 */ /* 0x000fe80000100800 */
[----:B------:R-:W2:Y:S04]  /*18880*/  LDL.64 R2, [R1+0x1518] ;  /* 0x0015180001027983 */ /* 0x000ea80000100a00 */
[----:B------:R-:W-:Y:S04]  /*18890*/  STL [R1+0x20], R26 ;  /* 0x0000201a01007387 */ /* 0x000fe80000100800 */
[----:B------:R0:W-:Y:S01]  /*188a0*/  STL [R1+0x1c], R20 ;  /* 0x00001c1401007387 */ /* 0x0001e20000100800 */
[----:B------:R-:W-:-:S03]  /*188b0*/  IMAD.WIDE R10, R21, 0x2, R10 ;  /* 0x00000002150a7825 */ /* 0x000fc600078e020a */
[----:B------:R-:W3:Y:S04]  /*188c0*/  LDL.64 R16, [R1+0x14b0] ;  /* 0x0014b00001107983 */ /* 0x000ee80000100a00 */
[----:B------:R-:W2:Y:S04]  /*188d0*/  LDL.64 R18, [R1+0x14a8] ;  /* 0x0014a80001127983 */ /* 0x000ea80000100a00 */
[----:B0-----:R0:W2:Y:S02]  /*188e0*/  LDG.E.U16 R20, [R8.64] ;  /* 0x0000000408147981 */ /* 0x0010a4000c1e1500 */
[----:B0-----:R-:W-:-:S05]  /*188f0*/  IMAD.WIDE R8, R21, 0x2, R14 ;  /* 0x0000000215087825 */ /* 0x001fca00078e020e */
[----:B------:R0:W2:Y:S02]  /*18900*/  LDG.E.U16 R7, [R8.64] ;  /* 0x0000000408077981 */ /* 0x0000a4000c1e1500 */
[----:B0-----:R-:W-:-:S06]  /*18910*/  IMAD.WIDE R8, R21, 0x2, R12 ;  /* 0x0000000215087825 */ /* 0x001fcc00078e020c */
[----:B------:R-:W3:Y:S04]  /*18920*/  LDG.E.U16 R8, [R8.64] ;  /* 0x0000000408087981 */ /* 0x000ee8000c1e1500 */
[----:B--2---:R-:W-:Y:S04]  /*18930*/  STL [R1+0x5c20], R7 ;  /* 0x005c200701007387 */ /* 0x004fe80000100800 */
[----:B------:R-:W2:Y:S04]  /*18940*/  LDL.64 R14, [R1+0x1430] ;  /* 0x00143000010e7983 */ /* 0x000ea80000100a00 */
[----:B------:R0:W-:Y:S04]  /*18950*/  STL [R1+0x30], R0 ;  /* 0x0000300001007387 */ /* 0x0001e80000100800 */
[----:B0-----:R0:W2:Y:S02]  /*18960*/  LDG.E.U16 R0, [R10.64] ;  /* 0x000000040a007981 */ /* 0x0010a4000c1e1500 */
[----:B0-----:R-:W-:-:S05]  /*18970*/  IMAD.WIDE R10, R21, 0x2, R2 ;  /* 0x00000002150a7825 */ /* 0x001fca00078e0202 */
[----:B------:R0:W2:Y:S04]  /*18980*/  LDG.E.U16 R3, [R10.64] ;  /* 0x000000040a037981 */ /* 0x0000a8000c1e1500 */
[----:B---3--:R-:W-:Y:S04]  /*18990*/  STL [R1+0x5c24], R8 ;  /* 0x005c240801007387 */ /* 0x008fe80000100800 */
[----:B------:R-:W3:Y:S04]  /*189a0*/  LDL.64 R4, [R1+0x1428] ;  /* 0x0014280001047983 */ /* 0x000ee80000100a00 */
[----:B------:R-:W-:Y:S04]  /*189b0*/  STL [R1+0x18], R25 ;  /* 0x0000181901007387 */ /* 0x000fe80000100800 */
[----:B------:R-:W3:Y:S01]  /*189c0*/  LDL.64 R12, [R1+0x1510] ;  /* 0x00151000010c7983 */ /* 0x000ee20000100a00 */
[----:B0-----:R-:W-:-:S03]  /*189d0*/  IMAD.WIDE R10, R21, 0x2, R16 ;  /* 0x00000002150a7825 */ /* 0x001fc600078e0210 */
[----:B------:R-:W-:Y:S04]  /*189e0*/  STL [R1+0xc], R24 ;  /* 0x00000c1801007387 */ /* 0x000fe80000100800 */
[----:B--2---:R0:W-:Y:S04]  /*189f0*/  STL [R1+0x5bf4], R3 ;  /* 0x005bf40301007387 */ /* 0x0041e80000100800 */
[----:B------:R-:W2:Y:S04]  /*18a00*/  LDL.64 R16, [R1+0x14a0] ;  /* 0x0014a00001107983 */ /* 0x000ea80000100a00 */
[----:B0-----:R0:W4:Y:S02]  /*18a10*/  LDG.E.U16 R3, [R10.64] ;  /* 0x000000040a037981 */ /* 0x001124000c1e1500 */
[----:B0-----:R-:W-:-:S05]  /*18a20*/  IMAD.WIDE R10, R21, 0x2, R18 ;  /* 0x00000002150a7825 */ /* 0x001fca00078e0212 */
[----:B------:R0:W4:Y:S02]  /*18a30*/  LDG.E.U16 R27, [R10.64] ;  /* 0x000000040a1b7981 */ /* 0x000124000c1e1500 */
[----:B0-----:R-:W-:-:S05]  /*18a40*/  IMAD.WIDE R10, R21, 0x2, R14 ;  /* 0x00000002150a7825 */ /* 0x001fca00078e020e */
[----:B------:R3:W4:Y:S02]  /*18a50*/  LDG.E.U16 R9, [R10.64] ;  /* 0x000000040a097981 */ /* 0x000724000c1e1500 */
[----:B---3--:R-:W-:-:S06]  /*18a60*/  IMAD.WIDE R10, R21, 0x2, R4 ;  /* 0x00000002150a7825 */ /* 0x008fcc00078e0204 */
[----:B------:R-:W3:Y:S01]  /*18a70*/  LDG.E.U16 R10, [R10.64] ;  /* 0x000000040a0a7981 */ /* 0x000ee2000c1e1500 */
[----:B------:R-:W-:-:S05]  /*18a80*/  IMAD.WIDE R12, R21, 0x2, R12 ;  /* 0x00000002150c7825 */ /* 0x000fca00078e020c */
[----:B------:R2:W3:Y:S02]  /*18a90*/  LDG.E.U16 R29, [R12.64] ;  /* 0x000000040c1d7981 */ /* 0x0004e4000c1e1500 */
[----:B--2---:R-:W-:-:S05]  /*18aa0*/  IMAD.WIDE R12, R21, 0x2, R16 ;  /* 0x00000002150c7825 */ /* 0x004fca00078e0210 */
[----:B------:R-:W2:Y:S04]  /*18ab0*/  LDG.E.U16 R25, [R12.64] ;  /* 0x000000040c197981 */ /* 0x000ea8000c1e1500 */
[----:B----4-:R0:W-:Y:S04]  /*18ac0*/  STL [R1+0x5c08], R3 ;  /* 0x005c080301007387 */ /* 0x0101e80000100800 */
[----:B------:R-:W4:Y:S04]  /*18ad0*/  LDL.64 R6, [R1+0x1498] ;  /* 0x0014980001067983 */ /* 0x000f280000100a00 */
[----:B------:R-:W-:Y:S04]  /*18ae0*/  STL [R1+0x5c0c], R27 ;  /* 0x005c0c1b01007387 */ /* 0x000fe80000100800 */
[----:B------:R-:W4:Y:S04]  /*18af0*/  LDL.64 R14, [R1+0x1420] ;  /* 0x00142000010e7983 */ /* 0x000f280000100a00 */
[----:B------:R-:W-:Y:S04]  /*18b00*/  STL [R1+0x24], R23 ;  /* 0x0000241701007387 */ /* 0x000fe80000100800 */
[----:B------:R1:W-:Y:S04]  /*18b10*/  STL [R1+0x5c10], R9 ;  /* 0x005c100901007387 */ /* 0x0003e80000100800 */
[----:B------:R-:W-:Y:S04]  /*18b20*/  STL [R1+0x8], R22 ;  /* 0x0000081601007387 */ /* 0x000fe80000100800 */
[----:B------:R-:W4:Y:S04]  /*18b30*/  LDL.64 R4, [R1+0x1418] ;  /* 0x0014180001047983 */ /* 0x000f280000100a00 */
[----:B------:R-:W-:Y:S04]  /*18b40*/  STL [R1+0x4], R20 ;  /* 0x0000041401007387 */ /* 0x000fe80000100800 */
[----:B---3--:R-:W-:Y:S04]  /*18b50*/  STL [R1+0x5c14], R10 ;  /* 0x005c140a01007387 */ /* 0x008fe80000100800 */
[----:B0-----:R-:W3:Y:S04]  /*18b60*/  LDL.64 R2, [R1+0x1508] ;  /* 0x0015080001027983 */ /* 0x001ee80000100a00 */
[----:B------:R-:W-:Y:S04]  /*18b70*/  STL [R1+0x5bd4], R29 ;  /* 0x005bd41d01007387 */ /* 0x000fe80000100800 */
[----:B-1----:R-:W3:Y:S04]  /*18b80*/  LDL.64 R8, [R1+0x1490] ;  /* 0x0014900001087983 */ /* 0x002ee80000100a00 */
[----:B--2---:R-:W-:Y:S01]  /*18b90*/  STL [R1+0x5bf8], R25 ;  /* 0x005bf81901007387 */ /* 0x004fe20000100800 */
[----:B----4-:R-:W-:-:S03]  /*18ba0*/  IMAD.WIDE R12, R21, 0x2, R6 ;  /* 0x00000002150c7825 */ /* 0x010fc600078e0206 */
[----:B------:R-:W2:Y:S04]  /*18bb0*/  LDL.64 R6, [R1+0x1488] ;  /* 0x0014880001067983 */ /* 0x000ea80000100a00 */
[----:B------:R0:W4:Y:S02]  /*18bc0*/  LDG.E.U16 R23, [R12.64] ;  /* 0x000000040c177981 */ /* 0x000124000c1e1500 */
[----:B0-----:R-:W-:-:S05]  /*18bd0*/  IMAD.WIDE R12, R21, 0x2, R14 ;  /* 0x00000002150c7825 */ /* 0x001fca00078e020e */
[----:B------:R0:W4:Y:S02]  /*18be0*/  LDG.E.U16 R11, [R12.64] ;  /* 0x000000040c0b7981 */ /* 0x000124000c1e1500 */
[----:B0-----:R-:W-:-:S06]  /*18bf0*/  IMAD.WIDE R12, R21, 0x2, R4 ;  /* 0x00000002150c7825 */ /* 0x001fcc00078e0204 */
[----:B------:R0:W4:Y:S01]  /*18c00*/  LDG.E.U16 R12, [R12.64] ;  /* 0x000000040c0c7981 */ /* 0x000122000c1e1500 */
[----:B---3--:R-:W-:-:S05]  /*18c10*/  IMAD.WIDE R14, R21, 0x2, R2 ;  /* 0x00000002150e7825 */ /* 0x008fca00078e0202 */
[----:B------:R1:W3:Y:S02]  /*18c20*/  LDG.E.U16 R19, [R14.64] ;  /* 0x000000040e137981 */ /* 0x0002e4000c1e1500 */
[----:B-1----:R-:W-:-:S05]  /*18c30*/  IMAD.WIDE R14, R21, 0x2, R8 ;  /* 0x00000002150e7825 */ /* 0x002fca00078e0208 */
[----:B------:R2:W3:Y:S04]  /*18c40*/  LDG.E.U16 R17, [R14.64] ;  /* 0x000000040e117981 */ /* 0x0004e8000c1e1500 */
[----:B------:R-:W-:Y:S01]  /*18c50*/  STL [R1+0x14], R0 ;  /* 0x0000140001007387 */ /* 0x000fe20000100800 */
[----:B--2---:R-:W-:-:S03]  /*18c60*/  IMAD.WIDE R14, R21, 0x2, R6 ;  /* 0x00000002150e7825 */ /* 0x004fc600078e0206 */
[----:B----4-:R1:W-:Y:S04]  /*18c70*/  STL [R1+0x5bfc], R23 ;  /* 0x005bfc1701007387 */ /* 0x0103e80000100800 */
[----:B0-----:R-:W2:Y:S04]  /*18c80*/  LDG.E.U16 R13, [R14.64] ;  /* 0x000000040e0d7981 */ /* 0x001ea8000c1e1500 */
[----:B------:R0:W-:Y:S04]  /*18c90*/  STL [R1+0x5c00], R11 ;  /* 0x005c000b01007387 */ /* 0x0001e80000100800 */
[----:B------:R-:W4:Y:S04]  /*18ca0*/  LDL.64 R4, [R1+0x1410] ;  /* 0x0014100001047983 */ /* 0x000f280000100a00 */
[----:B------:R-:W-:Y:S04]  /*18cb0*/  STL [R1+0x5c04], R12 ;  /* 0x005c040c01007387 */ /* 0x000fe80000100800 */
[----:B------:R-:W4:Y:S04]  /*18cc0*/  LDL.64 R2, [R1+0x1408] ;  /* 0x0014080001027983 */ /* 0x000f280000100a00 */
[----:B---3--:R-:W-:Y:S04]  /*18cd0*/  STL [R1+0x5bd8], R19 ;  /* 0x005bd81301007387 */ /* 0x008fe80000100800 */
[----:B-1----:R-:W3:Y:S04]  /*18ce0*/  LDL.64 R22, [R1+0x1500] ;  /* 0x0015000001167983 */ /* 0x002ee80000100a00 */
[----:B0-----:R-:W3:Y:S04]  /*18cf0*/  LDL.64 R10, [R1+0x14f8] ;  /* 0x0014f800010a7983 */ /* 0x001ee80000100a00 */
[----:B------:R-:W-:Y:S04]  /*18d00*/  STL [R1+0x5bdc], R17 ;  /* 0x005bdc1101007387 */ /* 0x000fe80000100800 */
[----:B------:R-:W3:Y:S04]  /*18d10*/  LDL.64 R8, [R1+0x1480] ;  /* 0x0014800001087983 */ /* 0x000ee80000100a00 */
[----:B------:R-:W3:Y:S04]  /*18d20*/  LDL.64 R6, [R1+0x1478] ;  /* 0x0014780001067983 */ /* 0x000ee80000100a00 */
[----:B--2---:R-:W-:Y:S01]  /*18d30*/  STL [R1+0x5be0], R13 ;  /* 0x005be00d01007387 */ /* 0x004fe20000100800 */
[----:B----4-:R-:W-:-:S03]  /*18d40*/  IMAD.WIDE R14, R21, 0x2, R4 ;  /* 0x00000002150e7825 */ /* 0x010fc600078e0204 */
[----:B------:R-:W2:Y:S04]  /*18d50*/  LDL.64 R4, [R1+0x1400] ;  /* 0x0014000001047983 */ /* 0x000ea80000100a00 */
[----:B------:R0:W4:Y:S02]  /*18d60*/  LDG.E.U16 R16, [R14.64] ;  /* 0x000000040e107981 */ /* 0x000124000c1e1500 */
[----:B0-----:R-:W-:-:S05]  /*18d70*/  IMAD.WIDE R14, R21, 0x2, R2 ;  /* 0x00000002150e7825 */ /* 0x001fca00078e0202 */
[----:B------:R3:W4:Y:S02]  /*18d80*/  LDG.E.U16 R18, [R14.64] ;  /* 0x000000040e127981 */ /* 0x000724000c1e1500 */
[----:B---3--:R-:W-:-:S05]  /*18d90*/  IMAD.WIDE R14, R21, 0x2, R22 ;  /* 0x00000002150e7825 */ /* 0x008fca00078e0216 */
[----:B------:R0:W3:Y:S02]  /*18da0*/  LDG.E.U16 R20, [R14.64] ;  /* 0x000000040e147981 */ /* 0x0000e4000c1e1500 */
[----:B0-----:R-:W-:-:S05]  /*18db0*/  IMAD.WIDE R14, R21, 0x2, R10 ;  /* 0x00000002150e7825 */ /* 0x001fca00078e020a */
[----:B------:R0:W3:Y:S02]  /*18dc0*/  LDG.E.U16 R22, [R14.64] ;  /* 0x000000040e167981 */ /* 0x0000e4000c1e1500 */
[----:B0-----:R-:W-:-:S05]  /*18dd0*/  IMAD.WIDE R14, R21, 0x2, R8 ;  /* 0x00000002150e7825 */ /* 0x001fca00078e0208 */
[----:B------:R0:W3:Y:S02]  /*18de0*/  LDG.E.U16 R24, [R14.64] ;  /* 0x000000040e187981 */ /* 0x0000e4000c1e1500 */
[----:B0-----:R-:W-:-:S05]  /*18df0*/  IMAD.WIDE R14, R21, 0x2, R6 ;  /* 0x00000002150e7825 */ /* 0x001fca00078e0206 */
[----:B------:R2:W3:Y:S02]  /*18e00*/  LDG.E.U16 R26, [R14.64] ;  /* 0x000000040e1a7981 */ /* 0x0004e4000c1e1500 */
[----:B--2---:R-:W-:-:S05]  /*18e10*/  IMAD.WIDE R14, R21, 0x2, R4 ;  /* 0x00000002150e7825 */ /* 0x004fca00078e0204 */
[----:B------:R-:W2:Y:S04]  /*18e20*/  LDG.E.U16 R28, [R14.64] ;  /* 0x000000040e1c7981 */ /* 0x000ea8000c1e1500 */
[----:B------:R-:W0:Y:S04]  /*18e30*/  S2R R7, SR_TID.X ;  /* 0x0000000000077919 */ /* 0x000e280000002100 */
[----:B----4-:R-:W-:Y:S04]  /*18e40*/  STL [R1+0x5be4], R16 ;  /* 0x005be41001007387 */ /* 0x010fe80000100800 */
[----:B------:R-:W4:Y:S04]  /*18e50*/  LDL.64 R2, [R1+0x13f8] ;  /* 0x0013f80001027983 */ /* 0x000f280000100a00 */
[----:B------:R-:W-:Y:S04]  /*18e60*/  STL [R1+0x5be8], R18 ;  /* 0x005be81201007387 */ /* 0x000fe80000100800 */
[----:B---3--:R-:W-:Y:S04]  /*18e70*/  STL [R1+0x5bc4], R20 ;  /* 0x005bc41401007387 */ /* 0x008fe80000100800 */
[----:B------:R-:W-:Y:S04]  /*18e80*/  STL [R1+0x5bc8], R22 ;  /* 0x005bc81601007387 */ /* 0x000fe80000100800 */
[----:B------:R-:W-:Y:S04]  /*18e90*/  STL [R1+0x5bcc], R24 ;  /* 0x005bcc1801007387 */ /* 0x000fe80000100800 */
[----:B------:R-:W-:Y:S04]  /*18ea0*/  STL [R1+0x5bd0], R26 ;  /* 0x005bd01a01007387 */ /* 0x000fe80000100800 */
[----:B0-----:R-:W-:Y:S04]  /*18eb0*/  STL [R1+0x5c40], R7 ;  /* 0x005c400701007387 */ /* 0x001fe80000100800 */
[----:B--2---:R-:W-:Y:S04]  /*18ec0*/  STL [R1+0x5bec], R28 ;  /* 0x005bec1c01007387 */ /* 0x004fe80000100800 */
[----:B------:R-:W2:Y:S04]  /*18ed0*/  LDL.LU R0, [R1+0x35c] ;  /* 0x00035c0001007983 */ /* 0x000ea80000300800 */
[----:B--2---:R0:W-:Y:S04]  /*18ee0*/  STL [R1+0x5c68], R0 ;  /* 0x005c680001007387 */ /* 0x0041e80000100800 */
[----:B0-----:R-:W2:Y:S01]  /*18ef0*/  LDL.LU R0, [R1+0x398] ;  /* 0x0003980001007983 */ /* 0x001ea20000300800 */
[----:B----4-:R-:W-:-:S06]  /*18f00*/  IMAD.WIDE R14, R21, 0x2, R2 ;  /* 0x00000002150e7825 */ /* 0x010fcc00078e0202 */
[----:B------:R0:W3:Y:S01]  /*18f10*/  LDG.E.U16 R14, [R14.64] ;  /* 0x000000040e0e7981 */ /* 0x0000e2000c1e1500 */
[----:B------:R-:W-:-:S03]  /*18f20*/  LOP3.LUT R29, R7, 0xff, RZ, 0xc0, !PT ;  /* 0x000000ff071d7812 */ /* 0x000fc600078ec0ff */
[----:B--2---:R1:W-:Y:S04]  /*18f30*/  STL [R1+0x5c6c], R0 ;  /* 0x005c6c0001007387 */ /* 0x0043e80000100800 */
[----:B-1----:R-:W2:Y:S04]  /*18f40*/  LDL.LU R0, [R1+0x39c] ;  /* 0x00039c0001007983 */ /* 0x002ea80000300800 */
        /* <DEDUP_REMOVED lines=19> */
[----:B------:R-:W4:Y:S01]  /*19080*/  LDL.LU R3, [R1+0x8c] ;  /* 0x00008c0001037983 */ /* 0x000f220000300800 */
[----:B------:R-:W-:-:S03]  /*19090*/  SHF.L.U32 R13, R29, 0x1, RZ ;  /* 0x000000011d0d7819 */ /* 0x000fc600000006ff */
[----:B------:R-:W-:Y:S06]  /*190a0*/  BAR.SYNC.DEFER_BLOCKING 0x0 ;  /* 0x0000000000007b1d */ /* 0x000fec0000010000 */
[----:B------:R-:W4:Y:S04]  /*190b0*/  LDL.LU R8, [R1+0x54] ;  /* 0x0000540001087983 */ /* 0x000f280000300800 */
[----:B------:R-:W4:Y:S04]  /*190c0*/  LDL.LU R6, [R1+0x4c] ;  /* 0x00004c0001067983 */ /* 0x000f280000300800 */
[----:B------:R-:W4:Y:S04]  /*190d0*/  LDL.LU R4, [R1+0x2c] ;  /* 0x00002c0001047983 */ /* 0x000f280000300800 */
[----:B------:R-:W4:Y:S04]  /*190e0*/  LDL.LU R2, [R1+0x28] ;  /* 0x0000280001027983 */ /* 0x000f280000300800 */
[----:B------:R1:W-:Y:S04]  /*190f0*/  STL [R1+0x5c28], R29 ;  /* 0x005c281d01007387 */ /* 0x0003e80000100800 */
[----:B-1----:R-:W4:Y:S04]  /*19100*/  LDL.LU R29, [R1+0x2d0] ;  /* 0x0002d000011d7983 */ /* 0x002f280000300800 */
[----:B0-----:R-:W4:Y:S04]  /*19110*/  LDL.LU R15, [R1+0x30c] ;  /* 0x00030c00010f7983 */ /* 0x001f280000300800 */
[----:B---3--:R0:W-:Y:S04]  /*19120*/  STL [R1+0x5bf0], R14 ;  /* 0x005bf00e01007387 */ /* 0x0081e80000100800 */
[----:B0-----:R-:W3:Y:S04]  /*19130*/  LDL.LU R14, [R1+0x310] ;  /* 0x00031000010e7983 */ /* 0x001ee80000300800 */
[----:B--2---:R0:W-:Y:S04]  /*19140*/  STS.U16 [R13+0x20000], R0 ;  /* 0x020000000d007388 */ /* 0x0041e80000000400 */
[----:B0-----:R-:W2:Y:S04]  /*19150*/  LDL.LU R0, [R1+0x5c6c] ;  /* 0x005c6c0001007983 */ /* 0x001ea80000300800 */
[----:B--2---:R0:W-:Y:S04]  /*19160*/  STS.U16 [R13+0x20200], R0 ;  /* 0x020200000d007388 */ /* 0x0041e80000000400 */
[----:B0-----:R-:W2:Y:S04]  /*19170*/  LDL.LU R0, [R1+0x5c68] ;  /* 0x005c680001007983 */ /* 0x001ea80000300800 */
[----:B--2---:R0:W-:Y:S04]  /*19180*/  STS.U16 [R13+0x22000], R0 ;  /* 0x022000000d007388 */ /* 0x0041e80000000400 */
[----:B----4-:R1:W-:Y:S04]  /*19190*/  STS.U16 [R13+0x22200], R21 ;  /* 0x022200150d007388 */ /* 0x0103e80000000400 */
[----:B---3--:R-:W-:Y:S04]  /*191a0*/  STS.U16 [R13+0x24000], R14 ;  /* 0x0240000e0d007388 */ /* 0x008fe80000000400 */
        /* <DEDUP_REMOVED lines=22> */
[----:B0-----:R-:W2:Y:S04]  /*19310*/  LDL.LU R0, [R1+0x5c64] ;  /* 0x005c640001007983 */ /* 0x001ea80000300800 */
[----:B------:R-:W-:Y:S04]  /*19320*/  STS.U16 [R13+0x3a200], R6 ;  /* 0x03a200060d007388 */ /* 0x000fe80000000400 */
[----:B-1----:R-:W3:Y:S04]  /*19330*/  LDL.LU R21, [R1+0x5c60] ;  /* 0x005c600001157983 */ /* 0x002ee80000300800 */
[----:B------:R0:W-:Y:S04]  /*19340*/  STS.U16 [R13+0x3c000], R4 ;  /* 0x03c000040d007388 */ /* 0x0001e80000000400 */
[----:B0-----:R-:W4:Y:S04]  /*19350*/  LDL.LU R4, [R1+0x350] ;  /* 0x0003500001047983 */ /* 0x001f280000300800 */
[----:B----4-:R0:W-:Y:S04]  /*19360*/  STL [R1+0x5c54], R4 ;  /* 0x005c540401007387 */ /* 0x0101e80000100800 */
[----:B0-----:R-:W4:Y:S04]  /*19370*/  LDL.LU R4, [R1+0x354] ;  /* 0x0003540001047983 */ /* 0x001f280000300800 */
[----:B----4-:R0:W-:Y:S04]  /*19380*/  STL [R1+0x5c58], R4 ;  /* 0x005c580401007387 */ /* 0x0101e80000100800 */
[----:B0-----:R-:W4:Y:S04]  /*19390*/  LDL.LU R4, [R1+0x390] ;  /* 0x0003900001047983 */ /* 0x001f280000300800 */
[----:B------:R-:W0:Y:S04]  /*193a0*/  S2R R5, SR_TID.X ;  /* 0x0000000000057919 */ /* 0x000e280000002100 */
[----:B------:R-:W-:Y:S04]  /*193b0*/  STS.U16 [R13+0x3c200], R2 ;  /* 0x03c200020d007388 */ /* 0x000fe80000000400 */
[----:B----4-:R1:W-:Y:S04]  /*193c0*/  STL [R1+0x5c5c], R4 ;  /* 0x005c5c0401007387 */ /* 0x0103e80000100800 */
[----:B-1----:R-:W4:Y:S04]  /*193d0*/  LDL.LU R4, [R1+0x394] ;  /* 0x0003940001047983 */ /* 0x002f280000300800 */
        /* <DEDUP_REMOVED lines=8> */
[----:B0-----:R-:W-:-:S03]  /*19460*/  LOP3.LUT R5, R5, 0xff, RZ, 0xc0, !PT ;  /* 0x000000ff05057812 */ /* 0x001fc600078ec0ff */
[----:B------:R-:W4:Y:S04]  /*19470*/  LDL.LU R22, [R1+0x1c4] ;  /* 0x0001c40001167983 */ /* 0x000f280000300800 */
[----:B------:R-:W4:Y:S04]  /*19480*/  LDL.LU R20, [R1+0x188] ;  /* 0x0001880001147983 */ /* 0x000f280000300800 */
[----:B------:R-:W4:Y:S04]  /*19490*/  LDL.LU R18, [R1+0x184] ;  /* 0x0001840001127983 */ /* 0x000f280000300800 */
[----:B------:R-:W4:Y:S04]  /*194a0*/  LDL.LU R16, [R1+0x148] ;  /* 0x0001480001107983 */ /* 0x000f280000300800 */
[----:B------:R-:W4:Y:S01]  /*194b0*/  LDL.LU R17, [R1+0x144] ;  /* 0x0001440001117983 */ /* 0x000f220000300800 */
[----:B------:R-:W-:-:S03]  /*194c0*/  IMAD.SHL.U32 R5, R5, 0x2, RZ ;  /* 0x0000000205057824 */ /* 0x000fc600078e00ff */
[----:B------:R-:W4:Y:S04]  /*194d0*/  LDL.LU R19, [R1+0x108] ;  /* 0x0001080001137983 */ /* 0x000f280000300800 */
[----:B------:R-:W4:Y:S04]  /*194e0*/  LDL.LU R12, [R1+0x104] ;  /* 0x00010400010c7983 */ /* 0x000f280000300800 */
[----:B------:R-:W4:Y:S04]  /*194f0*/  LDL.LU R11, [R1+0xc8] ;  /* 0x0000c800010b7983 */ /* 0x000f280000300800 */
[----:B------:R-:W4:Y:S04]  /*19500*/  LDL.LU R23, [R1+0xc4] ;  /* 0x0000c40001177983 */ /* 0x000f280000300800 */
[----:B------:R-:W4:Y:S01]  /*19510*/  LDL.LU R25, [R1+0x88] ;  /* 0x0000880001197983 */ /* 0x000f220000300800 */
[----:B------:R-:W-:-:S03]  /*19520*/  LOP3.LUT R3, R5, 0x10, RZ, 0x3c, !PT ;  /* 0x0000001005037812 */ /* 0x000fc600078e3cff */
[----:B------:R-:W4:Y:S04]  /*19530*/  LDL.LU R10, [R1+0x84] ;  /* 0x00008400010a7983 */ /* 0x000f280000300800 */
[----:B------:R-:W4:Y:S04]  /*19540*/  LDL.LU R9, [R1+0x48] ;  /* 0x0000480001097983 */ /* 0x000f280000300800 */
[----:B------:R-:W4:Y:S04]  /*19550*/  LDL.LU R27, [R1+0x44] ;  /* 0x00004400011b7983 */ /* 0x000f280000300800 */
[----:B------:R-:W4:Y:S04]  /*19560*/  LDL.LU R8, [R1+0x20] ;  /* 0x0000200001087983 */ /* 0x000f280000300800 */
[----:B------:R-:W4:Y:S04]  /*19570*/  LDL.LU R6, [R1+0x1c] ;  /* 0x00001c0001067983 */ /* 0x000f280000300800 */
[----:B---3--:R0:W-:Y:S04]  /*19580*/  STS.U16 [R13+0x3e000], R21 ;  /* 0x03e000150d007388 */ /* 0x0081e80000000400 */
[----:B--2---:R1:W-:Y:S04]  /*19590*/  STS.U16 [R13+0x3e200], R0 ;  /* 0x03e200000d007388 */ /* 0x0043e80000000400 */
[----:B0-----:R-:W2:Y:S04]  /*195a0*/  LDL.LU R21, [R1+0x2c4] ;  /* 0x0002c40001157983 */ /* 0x001ea80000300800 */
[----:B-1----:R-:W3:Y:S04]  /*195b0*/  LDL.LU R0, [R1+0x2c8] ;  /* 0x0002c80001007983 */ /* 0x002ee80000300800 */
[----:B------:R0:W-:Y:S04]  /*195c0*/  STL [R1+0x5c2c], R13 ;  /* 0x005c2c0d01007387 */ /* 0x0001e80000100800 */
[----:B0-----:R-:W2:Y:S04]  /*195d0*/  LDL.LU R13, [R1+0x304] ;  /* 0x00030400010d7983 */ /* 0x001ea80000300800 */
[----:B----4-:R0:W-:Y:S04]  /*195e0*/  STS.U16 [R3+0x20400], R4 ;  /* 0x0204000403007388 */ /* 0x0101e80000000400 */
[----:B0-----:R-:W4:Y:S04]  /*195f0*/  LDL.LU R4, [R1+0x5c5c] ;  /* 0x005c5c0001047983 */ /* 0x001f280000300800 */
[----:B----4-:R0:W-:Y:S04]  /*19600*/  STS.U16 [R3+0x20600], R4 ;  /* 0x0206000403007388 */ /* 0x0101e80000000400 */
[----:B0-----:R-:W4:Y:S04]  /*19610*/  LDL.LU R4, [R1+0x5c58] ;  /* 0x005c580001047983 */ /* 0x001f280000300800 */
[----:B----4-:R0:W-:Y:S04]  /*19620*/  STS.U16 [R3+0x22400], R4 ;  /* 0x0224000403007388 */ /* 0x0101e80000000400 */
[----:B0-----:R-:W4:Y:S04]  /*19630*/  LDL.LU R4, [R1+0x5c54] ;  /* 0x005c540001047983 */ /* 0x001f280000300800 */
[----:B----4-:R0:W-:Y:S04]  /*19640*/  STS.U16 [R3+0x22600], R4 ;  /* 0x0226000403007388 */ /* 0x0101e80000000400 */
[----:B------:R1:W-:Y:S04]  /*19650*/  STS.U16 [R3+0x24400], R2 ;  /* 0x0244000203007388 */ /* 0x0003e80000000400 */
[----:B--2---:R-:W-:Y:S04]  /*19660*/  STS.U16 [R3+0x24600], R13 ;  /* 0x0246000d03007388 */ /* 0x004fe80000000400 */
[----:B---3--:R-:W-:Y:S04]  /*19670*/  STS.U16 [R3+0x26400], R0 ;  /* 0x0264000003007388 */ /* 0x008fe80000000400 */
        /* <DEDUP_REMOVED lines=19> */
[----:B----4-:R0:W-:Y:S04]  /*197b0*/  STL [R1+0x5c48], R7 ;  /* 0x005c480701007387 */ /* 0x0101e80000100800 */
[----:B0-----:R-:W4:Y:S04]  /*197c0*/  LDL.LU R7, [R1+0x38c] ;  /* 0x00038c0001077983 */ /* 0x001f280000300800 */
[----:B------:R-:W-:Y:S04]  /*197d0*/  STS.U16 [R3+0x34600], R12 ;  /* 0x0346000c03007388 */ /* 0x000fe80000000400 */
[----:B------:R-:W-:Y:S04]  /*197e0*/  STS.U16 [R3+0x36400], R11 ;  /* 0x0364000b03007388 */ /* 0x000fe80000000400 */
[----:B------:R-:W-:Y:S04]  /*197f0*/  STS.U16 [R3+0x36600], R23 ;  /* 0x0366001703007388 */ /* 0x000fe80000000400 */
[----:B------:R-:W-:Y:S04]  /*19800*/  STS.U16 [R3+0x38400], R25 ;  /* 0x0384001903007388 */ /* 0x000fe80000000400 */
[----:B------:R-:W-:Y:S04]  /*19810*/  STS.U16 [R3+0x38600], R10 ;  /* 0x0386000a03007388 */ /* 0x000fe80000000400 */
[----:B------:R-:W-:Y:S01]  /*19820*/  STS.U16 [R3+0x3a400], R9 ;  /* 0x03a4000903007388 */ /* 0x000fe20000000400 */
[----:B------:R-:W-:-:S03]  /*19830*/  LOP3.LUT R0, R5, 0x20, RZ, 0x3c, !PT ;  /* 0x0000002005007812 */ /* 0x000fc600078e3cff */
[----:B------:R-:W-:Y:S04]  /*19840*/  STS.U16 [R3+0x3a600], R27 ;  /* 0x03a6001b03007388 */ /* 0x000fe80000000400 */
[----:B------:R-:W-:Y:S04]  /*19850*/  STS.U16 [R3+0x3c400], R8 ;  /* 0x03c4000803007388 */ /* 0x000fe80000000400 */
[----:B------:R0:W-:Y:S04]  /*19860*/  STS.U16 [R3+0x3c600], R6 ;  /* 0x03c6000603007388 */ /* 0x0001e80000000400 */
        /* <DEDUP_REMOVED lines=23> */
[----:B------:R-:W2:Y:S04]  /*199e0*/  LDL.LU R25, [R1+0x80] ;  /* 0x0000800001197983 */ /* 0x000ea80000300800 */
[----:B------:R-:W2:Y:S04]  /*199f0*/  LDL.LU R10, [R1+0x7c] ;  /* 0x00007c00010a7983 */ /* 0x000ea80000300800 */
[----:B------:R-:W2:Y:S04]  /*19a00*/  LDL.LU R9, [R1+0x40] ;  /* 0x0000400001097983 */ /* 0x000ea80000300800 */
[----:B------:R-:W2:Y:S04]  /*19a10*/  LDL.LU R27, [R1+0x3c] ;  /* 0x00003c00011b7983 */ /* 0x000ea80000300800 */
[----:B------:R-:W2:Y:S04]  /*19a20*/  LDL.LU R3, [R1+0x18] ;  /* 0x0000180001037983 */ /* 0x000ea80000300800 */
[----:B------:R-:W2:Y:S04]  /*19a30*/  LDL.LU R8, [R1+0xc] ;  /* 0x00000c0001087983 */ /* 0x000ea80000300800 */
[----:B----4-:R0:W-:Y:S04]  /*19a40*/  STS.U16 [R0+0x20800], R7 ;  /* 0x0208000700007388 */ /* 0x0101e80000000400 */
[----:B0-----:R-:W4:Y:S04]  /*19a50*/  LDL.LU R7, [R1+0x5c48] ;  /* 0x005c480001077983 */ /* 0x001f280000300800 */
[----:B----4-:R0:W-:Y:S04]  /*19a60*/  STS.U16 [R0+0x20a00], R7 ;  /* 0x020a000700007388 */ /* 0x0101e80000000400 */
[----:B0-----:R-:W4:Y:S04]  /*19a70*/  LDL.LU R7, [R1+0x5c44] ;  /* 0x005c440001077983 */ /* 0x001f280000300800 */
[----:B----4-:R0:W-:Y:S04]  /*19a80*/  STS.U16 [R0+0x22800], R7 ;  /* 0x0228000700007388 */ /* 0x0101e80000000400 */
[----:B0-----:R-:W4:Y:S04]  /*19a90*/  LDL.LU R7, [R1+0x5c40] ;  /* 0x005c400001077983 */ /* 0x001f280000300800 */
[----:B------:R0:W-:Y:S04]  /*19aa0*/  STS.U16 [R0+0x22a00], R6 ;  /* 0x022a000600007388 */ /* 0x0001e80000000400 */
[----:B------:R1:W-:Y:S04]  /*19ab0*/  STS.U16 [R0+0x24800], R5 ;  /* 0x0248000500007388 */ /* 0x0003e80000000400 */
[----:B---3--:R-:W-:Y:S04]  /*19ac0*/  STS.U16 [R0+0x24a00], R4 ;  /* 0x024a000400007388 */ /* 0x008fe80000000400 */
        /* <DEDUP_REMOVED lines=23> */
[----:B------:R2:W-:Y:S04]  /*19c40*/  STS.U16 [R0+0x3ca00], R8 ;  /* 0x03ca000800007388 */ /* 0x0005e80000000400 */
[----:B0-----:R-:W3:Y:S04]  /*19c50*/  LDL.LU R6, [R1+0x5c3c] ;  /* 0x005c3c0001067983 */ /* 0x001ee80000300800 */
[----:B-1----:R-:W3:Y:S01]  /*19c60*/  LDL.LU R5, [R1+0x5c38] ;  /* 0x005c380001057983 */ /* 0x002ee20000300800 */
[----:B----4-:R-:W-:-:S04]  /*19c70*/  LOP3.LUT R7, R7, 0xff, RZ, 0xc0, !PT ;  /* 0x000000ff07077812 */ /* 0x010fc800078ec0ff */
[----:B------:R-:W-:-:S04]  /*19c80*/  SHF.L.U32 R7, R7, 0x1, RZ ;  /* 0x0000000107077819 */ /* 0x000fc800000006ff */
[----:B--2---:R-:W-:-:S05]  /*19c90*/  LOP3.LUT R0, R7, 0x30, RZ, 0x3c, !PT ;  /* 0x0000003007007812 */ /* 0x004fca00078e3cff */
[----:B------:R0:W-:Y:S04]  /*19ca0*/  STL [R1+0x5c34], R0 ;  /* 0x005c340001007387 */ /* 0x0001e80000100800 */
[----:B------:R-:W2:Y:S01]  /*19cb0*/  LDL.LU R13, [R1+0x380] ;  /* 0x00038000010d7983 */ /* 0x000ea20000300800 */
[----:B0-----:R-:W-:-:S05]  /*19cc0*/  LOP3.LUT R0, R7, 0x20, RZ, 0x3c, !PT ;  /* 0x0000002007007812 */ /* 0x001fca00078e3cff */
[----:B---3--:R-:W-:Y:S04]  /*19cd0*/  STS.U16 [R0+0x3e800], R5 ;  /* 0x03e8000500007388 */ /* 0x008fe80000000400 */
[----:B------:R-:W-:Y:S04]  /*19ce0*/  STS.U16 [R0+0x3ea00], R6 ;  /* 0x03ea000600007388 */ /* 0x000fe80000000400 */
[----:B--2---:R0:W-:Y:S04]  /*19cf0*/  STL [R1+0x5c30], R13 ;  /* 0x005c300d01007387 */ /* 0x0041e80000100800 */
[----:B0-----:R-:W2:Y:S04]  /*19d00*/  LDL.LU R13, [R1+0x384] ;  /* 0x00038400010d7983 */ /* 0x001ea80000300800 */
[----:B------:R-:W3:Y:S04]  /*19d10*/  LDL.LU R29, [R1+0x344] ;  /* 0x00034400011d7983 */ /* 0x000ee80000300800 */
[----:B------:R-:W4:Y:S04]  /*19d20*/  LDL.LU R8, [R1+0x340] ;  /* 0x0003400001087983 */ /* 0x000f280000300800 */
[----:B------:R-:W2:Y:S04]  /*19d30*/  LDL.LU R4, [R1+0x2b8] ;  /* 0x0002b80001047983 */ /* 0x000ea80000300800 */
        /* <DEDUP_REMOVED lines=24> */
[----:B------:R-:W3:Y:S04]  /*19ec0*/  LDL.LU R6, [R1+0x2f8] ;  /* 0x0002f80001067983 */ /* 0x000ee80000300800 */
[----:B--2---:R0:W-:Y:S04]  /*19ed0*/  STS.U16 [R0+0x20c00], R13 ;  /* 0x020c000d00007388 */ /* 0x0041e80000000400 */
[----:B0-----:R-:W2:Y:S04]  /*19ee0*/  LDL.LU R13, [R1+0x5c30] ;  /* 0x005c3000010d7983 */ /* 0x001ea80000300800 */
[----:B--2---:R0:W-:Y:S04]  /*19ef0*/  STS.U16 [R0+0x20e00], R13 ;  /* 0x020e000d00007388 */ /* 0x0041e80000000400 */
[----:B---3--:R1:W-:Y:S04]  /*19f00*/  STS.U16 [R0+0x22c00], R29 ;  /* 0x022c001d00007388 */ /* 0x0083e80000000400 */
[----:B----4-:R2:W-:Y:S04]  /*19f10*/  STS.U16 [R0+0x22e00], R8 ;  /* 0x022e000800007388 */ /* 0x0105e80000000400 */
        /* <DEDUP_REMOVED lines=22> */
[----:B0-----:R-:W3:Y:S04]  /*1a080*/  LDL.LU R13, [R1+0x5c2c] ;  /* 0x005c2c00010d7983 */ /* 0x001ee80000300800 */
[----:B------:R-:W-:Y:S04]  /*1a090*/  STS.U16 [R0+0x3ac00], R27 ;  /* 0x03ac001b00007388 */ /* 0x000fe80000000400 */
[----:B-1----:R-:W4:Y:S04]  /*1a0a0*/  LDL.LU R29, [R1+0x5c28] ;  /* 0x005c2800011d7983 */ /* 0x002f280000300800 */
[----:B------:R-:W-:Y:S04]  /*1a0b0*/  STS.U16 [R0+0x3ae00], R3 ;  /* 0x03ae000300007388 */ /* 0x000fe80000000400 */
[----:B--2---:R-:W2:Y:S04]  /*1a0c0*/  LDL.LU R8, [R1+0x5c24] ;  /* 0x005c240001087983 */ /* 0x004ea80000300800 */
[----:B------:R0:W-:Y:S04]  /*1a0d0*/  STS.U16 [R0+0x3cc00], R7 ;  /* 0x03cc000700007388 */ /* 0x0001e80000000400 */
[----:B0-----:R-:W2:Y:S04]  /*1a0e0*/  LDL.LU R7, [R1+0x4] ;  /* 0x0000040001077983 */ /* 0x001ea80000300800 */
[----:B------:R-:W2:Y:S04]  /*1a0f0*/  LDL.LU R10, [R1+0x378] ;  /* 0x00037800010a7983 */ /* 0x000ea80000300800 */
[----:B--2---:R0:W-:Y:S04]  /*1a100*/  STL [R1+0x5c18], R10 ;  /* 0x005c180a01007387 */ /* 0x0041e80000100800 */
[----:B0-----:R-:W2:Y:S01]  /*1a110*/  LDL.LU R10, [R1+0x37c] ;  /* 0x00037c00010a7983 */ /* 0x001ea20000300800 */
[----:B----4-:R-:W-:-:S03]  /*1a120*/  IMAD.SHL.U32 R29, R29, 0x2, RZ ;  /* 0x000000021d1d7824 */ /* 0x010fc600078e00ff */
[----:B--2---:R0:W-:Y:S04]  /*1a130*/  STL [R1+0x5c1c], R10 ;  /* 0x005c1c0a01007387 */ /* 0x0041e80000100800 */
[----:B------:R-:W2:Y:S04]  /*1a140*/  LDL.LU R9, [R1+0x33c] ;  /* 0x00033c0001097983 */ /* 0x000ea80000300800 */
        /* <DEDUP_REMOVED lines=13> */
[----:B------:R-:W2:Y:S01]  /*1a220*/  LDL.LU R22, [R1+0x130] ;  /* 0x0001300001167983 */ /* 0x000ea20000300800 */
[----:B0-----:R-:W-:-:S03]  /*1a230*/  LOP3.LUT R10, R29, 0x30, RZ, 0x3c, !PT ;  /* 0x000000301d0a7812 */ /* 0x001fc600078e3cff */
        /* <DEDUP_REMOVED lines=10> */
[----:B0-----:R-:W2:Y:S01]  /*1a2e0*/  LDL.LU R7, [R1+0x5c20] ;  /* 0x005c200001077983 */ /* 0x001ea20000300800 */
[----:B---3--:R-:W-:-:S03]  /*1a2f0*/  LOP3.LUT R12, R13, 0x40, RZ, 0x3c, !PT ;  /* 0x000000400d0c7812 */ /* 0x008fc600078e3cff */
[----:B--2---:R0:W-:Y:S04]  /*1a300*/  STS.U16 [R10+0x3ec00], R7 ;  /* 0x03ec00070a007388 */ /* 0x0041e80000000400 */
[----:B------:R1:W-:Y:S04]  /*1a310*/  STS.U16 [R10+0x3ee00], R8 ;  /* 0x03ee00080a007388 */ /* 0x0003e80000000400 */
[----:B0-----:R-:W2:Y:S04]  /*1a320*/  LDL.LU R7, [R1+0x2b0] ;  /* 0x0002b00001077983 */ /* 0x001ea80000300800 */
[----:B-1----:R-:W3:Y:S04]  /*1a330*/  LDL.LU R10, [R1+0x5c1c] ;  /* 0x005c1c00010a7983 */ /* 0x002ee80000300800 */
[----:B------:R-:W2:Y:S04]  /*1a340*/  LDL.LU R8, [R1+0x2ec] ;  /* 0x0002ec0001087983 */ /* 0x000ea80000300800 */
[----:B---3--:R0:W-:Y:S04]  /*1a350*/  STS.U16 [R12+0x21000], R10 ;  /* 0x0210000a0c007388 */ /* 0x0081e80000000400 */
[----:B0-----:R-:W3:Y:S04]  /*1a360*/  LDL.LU R10, [R1+0x5c18] ;  /* 0x005c1800010a7983 */ /* 0x001ee80000300800 */
[----:B---3--:R0:W-:Y:S04]  /*1a370*/  STS.U16 [R12+0x21200], R10 ;  /* 0x0212000a0c007388 */ /* 0x0081e80000000400 */
[----:B------:R1:W-:Y:S04]  /*1a380*/  STS.U16 [R12+0x23000], R9 ;  /* 0x023000090c007388 */ /* 0x0003e80000000400 */
[----:B----4-:R3:W-:Y:S04]  /*1a390*/  STS.U16 [R12+0x23200], R27 ;  /* 0x0232001b0c007388 */ /* 0x0107e80000000400 */
[----:B0-----:R-:W4:Y:S04]  /*1a3a0*/  LDL.LU R10, [R1+0x5c14] ;  /* 0x005c1400010a7983 */ /* 0x001f280000300800 */
[----:B-1----:R-:W4:Y:S04]  /*1a3b0*/  LDL.LU R9, [R1+0x5c10] ;  /* 0x005c100001097983 */ /* 0x002f280000300800 */
[----:B---3--:R-:W3:Y:S04]  /*1a3c0*/  LDL.LU R27, [R1+0x5c0c] ;  /* 0x005c0c00011b7983 */ /* 0x008ee80000300800 */
[----:B------:R0:W-:Y:S04]  /*1a3d0*/  STS.U16 [R12+0x25000], R3 ;  /* 0x025000030c007388 */ /* 0x0001e80000000400 */
[----:B0-----:R-:W3:Y:S04]  /*1a3e0*/  LDL.LU R3, [R1+0x5c08] ;  /* 0x005c080001037983 */ /* 0x001ee80000300800 */
        /* <DEDUP_REMOVED lines=20> */
[----:B------:R1:W-:Y:S04]  /*1a530*/  STS.U16 [R12+0x39200], R23 ;  /* 0x039200170c007388 */ /* 0x0003e80000000400 */
[----:B------:R2:W-:Y:S04]  /*1a540*/  STS.U16 [R12+0x3b000], R25 ;  /* 0x03b000190c007388 */ /* 0x0005e80000000400 */
[----:B0-----:R-:W4:Y:S04]  /*1a550*/  LDL.LU R11, [R1+0x374] ;  /* 0x00037400010b7983 */ /* 0x001f280000300800 */
[----:B------:R-:W-:Y:S04]  /*1a560*/  STS.U16 [R12+0x3b200], R29 ;  /* 0x03b2001d0c007388 */ /* 0x000fe80000000400 */
[----:B-1----:R-:W4:Y:S04]  /*1a570*/  LDL.LU R23, [R1+0x370] ;  /* 0x0003700001177983 */ /* 0x002f280000300800 */
[----:B--2---:R-:W2:Y:S04]  /*1a580*/  LDL.LU R25, [R1+0x334] ;  /* 0x0003340001197983 */ /* 0x004ea80000300800 */
[----:B---3--:R0:W-:Y:S04]  /*1a590*/  STS.U16 [R12+0x3d000], R3 ;  /* 0x03d000030c007388 */ /* 0x0081e80000000400 */
[----:B0-----:R-:W3:Y:S04]  /*1a5a0*/  LDL.LU R3, [R1+0x330] ;  /* 0x0003300001037983 */ /* 0x001ee80000300800 */
        /* <DEDUP_REMOVED lines=12> */
[----:B------:R-:W3:Y:S01]  /*1a670*/  LDL.LU R19, [R1+0x124] ;  /* 0x0001240001137983 */ /* 0x000ee20000300800 */
[----:B------:R-:W-:-:S03]  /*1a680*/  LOP3.LUT R14, R13, 0x50, RZ, 0x3c, !PT ;  /* 0x000000500d0e7812 */ /* 0x000fc600078e3cff */
        /* <DEDUP_REMOVED lines=8> */
[----:B----4-:R1:W-:Y:S04]  /*1a710*/  STS.U16 [R12+0x3f000], R9 ;  /* 0x03f000090c007388 */ /* 0x0103e80000000400 */
[----:B------:R4:W-:Y:S04]  /*1a720*/  STS.U16 [R12+0x3f200], R10 ;  /* 0x03f2000a0c007388 */ /* 0x0009e80000000400 */
[----:B0-----:R-:W3:Y:S04]  /*1a730*/  LDL.LU R27, [R1+0x2a8] ;  /* 0x0002a800011b7983 */ /* 0x001ee80000300800 */
[----:B-1----:R-:W3:Y:S04]  /*1a740*/  LDL.LU R9, [R1+0x2e4] ;  /* 0x0002e40001097983 */ /* 0x002ee80000300800 */
[----:B----4-:R-:W4:Y:S04]  /*1a750*/  LDL.LU R12, [R1+0x5c04] ;  /* 0x005c0400010c7983 */ /* 0x010f280000300800 */
[----:B------:R-:W4:Y:S04]  /*1a760*/  LDL.LU R10, [R1+0x2e8] ;  /* 0x0002e800010a7983 */ /* 0x000f280000300800 */
[----:B------:R0:W-:Y:S04]  /*1a770*/  STS.U16 [R14+0x21400], R11 ;  /* 0x0214000b0e007388 */ /* 0x0001e80000000400 */
[----:B------:R1:W-:Y:S04]  /*1a780*/  STS.U16 [R14+0x21600], R23 ;  /* 0x021600170e007388 */ /* 0x0003e80000000400 */
[----:B--2---:R2:W-:Y:S04]  /*1a790*/  STS.U16 [R14+0x23400], R25 ;  /* 0x023400190e007388 */ /* 0x0045e80000000400 */
[----:B0-----:R-:W4:Y:S04]  /*1a7a0*/  LDL.LU R11, [R1+0x5c00] ;  /* 0x005c0000010b7983 */ /* 0x001f280000300800 */
[----:B-1----:R-:W4:Y:S04]  /*1a7b0*/  LDL.LU R23, [R1+0x5bfc] ;  /* 0x005bfc0001177983 */ /* 0x002f280000300800 */
[----:B--2---:R-:W2:Y:S04]  /*1a7c0*/  LDL.LU R25, [R1+0x5bf8] ;  /* 0x005bf80001197983 */ /* 0x004ea80000300800 */
[----:B---3--:R0:W-:Y:S04]  /*1a7d0*/  STS.U16 [R14+0x23600], R3 ;  /* 0x023600030e007388 */ /* 0x0081e80000000400 */
[----:B0-----:R-:W3:Y:S04]  /*1a7e0*/  LDL.LU R3, [R1+0x5bf4] ;  /* 0x005bf40001037983 */ /* 0x001ee80000300800 */
[----:B----4-:R-:W-:Y:S04]  /*1a7f0*/  STS.U16 [R14+0x25400], R10 ;  /* 0x0254000a0e007388 */ /* 0x010fe80000000400 */
        /* <DEDUP_REMOVED lines=12> */
[----:B------:R-:W-:Y:S04]  /*1a8c0*/  STS.U16 [R14+0x31600], R26 ;  /* 0x0316001a0e007388 */ /* 0x000fe80000000400 */
[----:B------:R-:W-:Y:S04]  /*1a8d0*/  STS.U16 [R14+0x33400], R24 ;  /* 0x033400180e007388 */ /* 0x000fe80000000400 */
[----:B------:R1:W-:Y:S04]  /*1a8e0*/  STS.U16 [R14+0x33600], R19 ;  /* 0x033600130e007388 */ /* 0x0003e80000000400 */
[----:B0-----:R-:W4:Y:S04]  /*1a8f0*/  LDL.LU R28, [R1+0x36c] ;  /* 0x00036c00011c7983 */ /* 0x001f280000300800 */
[----:B-1----:R-:W0:Y:S04]  /*1a900*/  S2R R19, SR_TID.X ;  /* 0x0000000000137919 */ /* 0x002e280000002100 */
[----:B------:R-:W-:Y:S04]  /*1a910*/  STS.U16 [R14+0x35400], R22 ;  /* 0x035400160e007388 */ /* 0x000fe80000000400 */
[----:B------:R-:W-:Y:S04]  /*1a920*/  STS.U16 [R14+0x35600], R20 ;  /* 0x035600140e007388 */ /* 0x000fe80000000400 */
[----:B------:R1:W-:Y:S04]  /*1a930*/  STS.U16 [R14+0x37400], R18 ;  /* 0x037400120e007388 */ /* 0x0003e80000000400 */
[----:B------:R2:W-:Y:S04]  /*1a940*/  STS.U16 [R14+0x37600], R16 ;  /* 0x037600100e007388 */ /* 0x0005e80000000400 */
[----:B------:R2:W-:Y:S01]  /*1a950*/  STS.U16 [R14+0x39400], R13 ;  /* 0x0394000d0e007388 */ /* 0x0005e20000000400 */
[----:B0-----:R-:W-:-:S03]  /*1a960*/  LOP3.LUT R19, R19, 0xff, RZ, 0xc0, !PT ;  /* 0x000000ff13137812 */ /* 0x001fc600078ec0ff */
[----:B-1----:R-:W4:Y:S04]  /*1a970*/  LDL.LU R18, [R1+0x368] ;  /* 0x0003680001127983 */ /* 0x002f280000300800 */
[----:B--2---:R-:W2:Y:S01]  /*1a980*/  LDL.LU R16, [R1+0x32c] ;  /* 0x00032c0001107983 */ /* 0x004ea20000300800 */
[----:B------:R-:W-:-:S03]  /*1a990*/  SHF.L.U32 R0, R19, 0x1, RZ ;  /* 0x0000000113007819 */ /* 0x000fc600000006ff */
[----:B------:R0:W-:Y:S04]  /*1a9a0*/  STS.U16 [R14+0x39600], R17 ;  /* 0x039600110e007388 */ /* 0x0001e80000000400 */
[----:B------:R-:W2:Y:S04]  /*1a9b0*/  LDL.LU R13, [R1+0x31c] ;  /* 0x00031c00010d7983 */ /* 0x000ea80000300800 */
[----:B------:R1:W-:Y:S04]  /*1a9c0*/  STS.U16 [R14+0x3b400], R29 ;  /* 0x03b4001d0e007388 */ /* 0x0003e80000000400 */
[----:B0-----:R-:W2:Y:S04]  /*1a9d0*/  LDL.LU R17, [R1+0x2e0] ;  /* 0x0002e00001117983 */ /* 0x001ea80000300800 */
[----:B------:R-:W2:Y:S04]  /*1a9e0*/  LDL.LU R19, [R1+0x2dc] ;  /* 0x0002dc0001137983 */ /* 0x000ea80000300800 */
[----:B-1----:R-:W2:Y:S04]  /*1a9f0*/  LDL.LU R29, [R1+0x2a0] ;  /* 0x0002a000011d7983 */ /* 0x002ea80000300800 */
        /* <DEDUP_REMOVED lines=14> */
[----:B---3--:R0:W-:Y:S04]  /*1aae0*/  STS.U16 [R14+0x3b600], R3 ;  /* 0x03b600030e007388 */ /* 0x0081e80000000400 */
[----:B------:R1:W-:Y:S04]  /*1aaf0*/  STS.U16 [R14+0x3d400], R25 ;  /* 0x03d400190e007388 */ /* 0x0003e80000000400 */
[----:B------:R3:W-:Y:S04]  /*1ab00*/  STS.U16 [R14+0x3d600], R23 ;  /* 0x03d600170e007388 */ /* 0x0007e80000000400 */
[----:B0-----:R-:W2:Y:S04]  /*1ab10*/  LDL.LU R3, [R1+0x5c] ;  /* 0x00005c0001037983 */ /* 0x001ea80000300800 */
[----:B-1----:R-:W2:Y:S04]  /*1ab20*/  LDL.LU R25, [R1+0x220] ;  /* 0x0002200001197983 */ /* 0x002ea80000300800 */
[----:B---3--:R-:W3:Y:S04]  /*1ab30*/  LDL.LU R23, [R1+0x25c] ;  /* 0x00025c0001177983 */ /* 0x008ee80000300800 */
[----:B------:R0:W-:Y:S04]  /*1ab40*/  STS.U16 [R14+0x3f400], R11 ;  /* 0x03f4000b0e007388 */ /* 0x0001e80000000400 */
[----:B------:R1:W-:Y:S04]  /*1ab50*/  STS.U16 [R14+0x3f600], R12 ;  /* 0x03f6000c0e007388 */ /* 0x0003e80000000400 */
[----:B0-----:R-:W3:Y:S04]  /*1ab60*/  LDL.LU R11, [R1+0x260] ;  /* 0x00026000010b7983 */ /* 0x001ee80000300800 */
[----:B-1----:R-:W3:Y:S04]  /*1ab70*/  LDL.LU R14, [R1+0x5bf0] ;  /* 0x005bf000010e7983 */ /* 0x002ee80000300800 */
[----:B------:R-:W3:Y:S01]  /*1ab80*/  LDL.LU R12, [R1+0x29c] ;  /* 0x00029c00010c7983 */ /* 0x000ee20000300800 */
[----:B------:R-:W-:-:S05]  /*1ab90*/  LOP3.LUT R26, R0, 0x60, RZ, 0x3c, !PT ;  /* 0x00000060001a7812 */ /* 0x000fca00078e3cff */
[----:B----4-:R0:W-:Y:S04]  /*1aba0*/  STS.U16 [R26+0x21800], R28 ;  /* 0x0218001c1a007388 */ /* 0x0101e80000000400 */
[----:B0-----:R-:W4:Y:S04]  /*1abb0*/  LDL.LU R28, [R1+0x5bec] ;  /* 0x005bec00011c7983 */ /* 0x001f280000300800 */
[----:B------:R0:W-:Y:S04]  /*1abc0*/  STS.U16 [R26+0x21a00], R18 ;  /* 0x021a00121a007388 */ /* 0x0001e80000000400 */
[----:B--2---:R1:W-:Y:S04]  /*1abd0*/  STS.U16 [R26+0x23800], R16 ;  /* 0x023800101a007388 */ /* 0x0043e80000000400 */
[----:B0-----:R-:W2:Y:S04]  /*1abe0*/  LDL.LU R18, [R1+0x5be8] ;  /* 0x005be80001127983 */ /* 0x001ea80000300800 */
[----:B-1----:R-:W2:Y:S04]  /*1abf0*/  LDL.LU R16, [R1+0x5be4] ;  /* 0x005be40001107983 */ /* 0x002ea80000300800 */
[----:B------:R0:W-:Y:S04]  /*1ac00*/  STS.U16 [R26+0x23a00], R13 ;  /* 0x023a000d1a007388 */ /* 0x0001e80000000400 */
[----:B------:R1:W-:Y:S04]  /*1ac10*/  STS.U16 [R26+0x25800], R17 ;  /* 0x025800111a007388 */ /* 0x0003e80000000400 */
[----:B------:R1:W-:Y:S04]  /*1ac20*/  STS.U16 [R26+0x25a00], R19 ;  /* 0x025a00131a007388 */ /* 0x0003e80000000400 */
[----:B0-----:R-:W2:Y:S04]  /*1ac30*/  LDL.LU R13, [R1+0x5be0] ;  /* 0x005be000010d7983 */ /* 0x001ea80000300800 */
[----:B-1----:R-:W2:Y:S04]  /*1ac40*/  LDL.LU R17, [R1+0x5bdc] ;  /* 0x005bdc0001117983 */ /* 0x002ea80000300800 */
[----:B------:R-:W2:Y:S04]  /*1ac50*/  LDL.LU R19, [R1+0x5bd8] ;  /* 0x005bd80001137983 */ /* 0x000ea80000300800 */
[----:B------:R0:W-:Y:S04]  /*1ac60*/  STS.U16 [R26+0x27800], R29 ;  /* 0x0278001d1a007388 */ /* 0x0001e80000000400 */
[----:B0-----:R-:W2:Y:S04]  /*1ac70*/  LDL.LU R29, [R1+0x5bd4] ;  /* 0x005bd400011d7983 */ /* 0x001ea80000300800 */
        /* <DEDUP_REMOVED lines=19> */
[----:B-1----:R-:W4:Y:S04]  /*1adb0*/  LDL.LU R22, [R1+0x360] ;  /* 0x0003600001167983 */ /* 0x002f280000300800 */
[----:B------:R0:W-:Y:S04]  /*1adc0*/  STS.U16 [R26+0x39a00], R3 ;  /* 0x039a00031a007388 */ /* 0x0001e80000000400 */
[----:B---3--:R-:W3:Y:S04]  /*1add0*/  LDL.LU R20, [R1+0x318] ;  /* 0x0003180001147983 */ /* 0x008ee80000300800 */
        /* <DEDUP_REMOVED lines=17> */
[----:B--2---:R0:W-:Y:S04]  /*1aef0*/  STS.U16 [R26+0x3b800], R29 ;  /* 0x03b8001d1a007388 */ /* 0x0041e80000000400 */
[----:B------:R1:W-:Y:S04]  /*1af00*/  STS.U16 [R26+0x3ba00], R19 ;  /* 0x03ba00131a007388 */ /* 0x0003e80000000400 */
[----:B------:R2:W-:Y:S04]  /*1af10*/  STS.U16 [R26+0x3d800], R17 ;  /* 0x03d800111a007388 */ /* 0x0005e80000000400 */
[----:B0-----:R-:W3:Y:S04]  /*1af20*/  LDL.LU R29, [R1+0x254] ;  /* 0x00025400011d7983 */ /* 0x001ee80000300800 */
[----:B-1----:R-:W3:Y:S04]  /*1af30*/  LDL.LU R19, [R1+0x258] ;  /* 0x0002580001137983 */ /* 0x002ee80000300800 */
[----:B--2---:R-:W2:Y:S04]  /*1af40*/  LDL.LU R17, [R1+0x294] ;  /* 0x0002940001117983 */ /* 0x004ea80000300800 */
[----:B------:R0:W-:Y:S04]  /*1af50*/  STS.U16 [R26+0x3da00], R13 ;  /* 0x03da000d1a007388 */ /* 0x0001e80000000400 */
[----:B------:R1:W-:Y:S04]  /*1af60*/  STS.U16 [R26+0x3f800], R16 ;  /* 0x03f800101a007388 */ /* 0x0003e80000000400 */
[----:B------:R1:W-:Y:S04]  /*1af70*/  STS.U16 [R26+0x3fa00], R18 ;  /* 0x03fa00121a007388 */ /* 0x0003e80000000400 */
[----:B0-----:R-:W2:Y:S04]  /*1af80*/  LDL.LU R13, [R1+0x298] ;  /* 0x00029800010d7983 */ /* 0x001ea80000300800 */
[----:B-1----:R-:W2:Y:S04]  /*1af90*/  LDL.LU R16, [R1+0x2d4] ;  /* 0x0002d40001107983 */ /* 0x002ea80000300800 */
[----:B------:R-:W2:Y:S04]  /*1afa0*/  LDL.LU R26, [R1+0x5bd0] ;  /* 0x005bd000011a7983 */ /* 0x000ea80000300800 */
[----:B------:R-:W2:Y:S04]  /*1afb0*/  LDL.LU R18, [R1+0x2d8] ;  /* 0x0002d80001127983 */ /* 0x000ea80000300800 */
[----:B----4-:R0:W-:Y:S04]  /*1afc0*/  STS.U16 [R0+0x21c00], R24 ;  /* 0x021c001800007388 */ /* 0x0101e80000000400 */
[----:B------:R1:W-:Y:S04]  /*1afd0*/  STS.U16 [R0+0x21e00], R22 ;  /* 0x021e001600007388 */ /* 0x0003e80000000400 */
[----:B0-----:R-:W4:Y:S04]  /*1afe0*/  LDL.LU R24, [R1+0x5bcc] ;  /* 0x005bcc0001187983 */ /* 0x001f280000300800 */
[----:B-1----:R-:W4:Y:S04]  /*1aff0*/  LDL.LU R22, [R1+0x5bc8] ;  /* 0x005bc80001167983 */ /* 0x002f280000300800 */
[----:B---3--:R0:W-:Y:S04]  /*1b000*/  STS.U16 [R0+0x23c00], R20 ;  /* 0x023c001400007388 */ /* 0x0081e80000000400 */
[----:B------:R1:W-:Y:S04]  /*1b010*/  STS.U16 [R0+0x23e00], R3 ;  /* 0x023e000300007388 */ /* 0x0003e80000000400 */
[----:B0-----:R-:W3:Y:S04]  /*1b020*/  LDL.LU R20, [R1+0x5bc4] ;  /* 0x005bc40001147983 */ /* 0x001ee80000300800 */
[----:B-1----:R-:W3:Y:S04]  /*1b030*/  LDL.LU R3, [R1+0x5bc0] ;  /* 0x005bc00001037983 */ /* 0x002ee80000300800 */
        /* <DEDUP_REMOVED lines=21> */
[----:B---3--:R-:W-:Y:S04]  /*1b190*/  STS.U16 [R0+0x39e00], R3 ;  /* 0x039e000300007388 */ /* 0x008fe80000000400 */
[----:B------:R-:W-:Y:S04]  /*1b1a0*/  STS.U16 [R0+0x3bc00], R20 ;  /* 0x03bc001400007388 */ /* 0x000fe80000000400 */
[----:B----4-:R-:W-:Y:S04]  /*1b1b0*/  STS.U16 [R0+0x3be00], R22 ;  /* 0x03be001600007388 */ /* 0x010fe80000000400 */
[----:B------:R-:W-:Y:S04]  /*1b1c0*/  STS.U16 [R0+0x3dc00], R24 ;  /* 0x03dc001800007388 */ /* 0x000fe80000000400 */
[----:B------:R-:W-:Y:S04]  /*1b1d0*/  STS.U16 [R0+0x3de00], R26 ;  /* 0x03de001a00007388 */ /* 0x000fe80000000400 */
[----:B------:R0:W-:Y:S04]  /*1b1e0*/  STS.U16 [R0+0x3fc00], R28 ;  /* 0x03fc001c00007388 */ /* 0x0001e80000000400 */
[----:B0-----:R-:W2:Y:S04]  /*1b1f0*/  LDL R28, [R1+0x764] ;  /* 0x00076400011c7983 */ /* 0x001ea80000100800 */
[----:B------:R-:W0:Y:S04]  /*1b200*/  S2R R15, SR_TID.X ;  /* 0x00000000000f7919 */ /* 0x000e280000002100 */
[----:B------:R-:W1:Y:S04]  /*1b210*/  S2R R3, SR_TID.X ;  /* 0x0000000000037919 */ /* 0x000e680000002100 */
[----:B------:R3:W-:Y:S04]  /*1b220*/  STS.U16 [R0+0x3fe00], R14 ;  /* 0x03fe000e00007388 */ /* 0x0007e80000000400 */
[----:B------:R-:W-:Y:S01]  /*1b230*/  BAR.SYNC.DEFER_BLOCKING 0x0 ;  /* 0x0000000000007b1d */ /* 0x000fe20000010000 */
[----:B0-----:R-:W-:-:S02]  /*1b240*/  LOP3.LUT R15, R15, 0x7, RZ, 0xc0, !PT ;  /* 0x000000070f0f7812 */ /* 0x001fc400078ec0ff */
[----:B-1----:R-:W-:-:S03]  /*1b250*/  LOP3.LUT R5, R3, 0x7, RZ, 0xc0, !PT ;  /* 0x0000000703057812 */ /* 0x002fc600078ec0ff */
[----:B------:R-:W-:Y:S01]  /*1b260*/  IMAD.SHL.U32 R6, R15, 0x10, RZ ;  /* 0x000000100f067824 */ /* 0x000fe200078e00ff */
[C---:B------:R-:W-:Y:S02]  /*1b270*/  SHF.L.U32 R4, R3.reuse, 0x1, RZ ;  /* 0x0000000103047819 */ /* 0x040fe400000006ff */
[----:B------:R-:W-:Y:S01]  /*1b280*/  LOP3.LUT R15, R3, 0x10, RZ, 0xc0, !PT ;  /* 0x00000010030f7812 */ /* 0x000fe200078ec0ff */
[----:B------:R-:W-:-:S05]  /*1b290*/  IMAD R3, R5, 0x100, R6 ;  /* 0x0000010005037824 */ /* 0x000fca00078e0206 */
[----:B------:R-:W-:-:S04]  /*1b2a0*/  LOP3.LUT R3, R3, 0x10, R4, 0x78, !PT ;  /* 0x0000001003037812 */ /* 0x000fc800078e7804 */
[----:B------:R-:W-:-:S05]  /*1b2b0*/  LEA R3, R15, R3, 0x7 ;  /* 0x000000030f037211 */ /* 0x000fca00078e38ff */
[----:B------:R-:W0:Y:S01]  /*1b2c0*/  LDSM.16.MT88.4 R8, [R3] ;  /* 0x000000000308783b */ /* 0x000e220000004200 */
[C-C-:B------:R-:W-:Y:S02]  /*1b2d0*/  IMAD R2, R5.reuse, 0x100, R6.reuse ;  /* 0x0000010005027824 */ /* 0x140fe400078e0206 */
[C-C-:B------:R-:W-:Y:S01]  /*1b2e0*/  IMAD R29, R5.reuse, 0x100, R6.reuse ;  /* 0x00000100051d7824 */ /* 0x140fe200078e0206 */
[----:B------:R-:W-:Y:S01]  /*1b2f0*/  LDSM.16.MT88.4 R24, [R3+0x80] ;  /* 0x000080000318783b */ /* 0x000fe20000004200 */
[----:B---3--:R-:W-:Y:S01]  /*1b300*/  IMAD R0, R5, 0x100, R6 ;  /* 0x0000010005007824 */ /* 0x008fe200078e0206 */
[--C-:B------:R-:W-:Y:S02]  /*1b310*/  LOP3.LUT R2, R2, 0x10, R4.reuse, 0x78, !PT ;  /* 0x0000001002027812 */ /* 0x100fe400078e7804 */
[----:B------:R-:W-:Y:S02]  /*1b320*/  LOP3.LUT R29, R29, 0x10, R4, 0x78, !PT ;  /* 0x000000101d1d7812 */ /* 0x000fe400078e7804 */
[----:B------:R-:W-:-:S02]  /*1b330*/  LEA R2, R15, R2, 0x7 ;  /* 0x000000020f027211 */ /* 0x000fc400078e38ff */
[----:B------:R-:W-:Y:S02]  /*1b340*/  LOP3.LUT R0, R0, 0x10, R4, 0x78, !PT ;  /* 0x0000001000007812 */ /* 0x000fe400078e7804 */
[C---:B------:R-:W-:Y:S02]  /*1b350*/  LEA R29, R15.reuse, R29, 0x7 ;  /* 0x0000001d0f1d7211 */ /* 0x040fe400078e38ff */
[----:B------:R-:W-:Y:S02]  /*1b360*/  LOP3.LUT R2, R2, 0x40, RZ, 0x3c, !PT ;  /* 0x0000004002027812 */ /* 0x000fe400078e3cff */
[----:B------:R-:W-:Y:S02]  /*1b370*/  LEA R0, R15, R0, 0x7 ;  /* 0x000000000f007211 */ /* 0x000fe400078e38ff */
[----:B------:R-:W-:Y:S01]  /*1b380*/  LOP3.LUT R29, R29, 0x20, RZ, 0x3c, !PT ;  /* 0x000000201d1d7812 */ /* 0x000fe200078e3cff */
[----:B------:R-:W-:Y:S01]  /*1b390*/  LDSM.16.MT88.4 R4, [R2] ;  /* 0x000000000204783b */ /* 0x000fe20000004200 */
[----:B0-----:R-:W-:Y:S01]  /*1b3a0*/  IMAD.MOV.U32 R23, RZ, RZ, R8 ;  /* 0x000000ffff177224 */ /* 0x001fe200078e0008 */
[----:B------:R-:W-:Y:S01]  /*1b3b0*/  MOV R22, R9 ;  /* 0x0000000900167202 */ /* 0x000fe20000000f00 */
[----:B------:R-:W-:Y:S01]  /*1b3c0*/  IMAD.MOV.U32 R21, RZ, RZ, R10 ;  /* 0x000000ffff157224 */ /* 0x000fe200078e000a */
[----:B------:R-:W-:-:S02]  /*1b3d0*/  MOV R20, R11 ;  /* 0x0000000b00147202 */ /* 0x000fc40000000f00 */
[----:B------:R-:W-:Y:S01]  /*1b3e0*/  LDSM.16.MT88.4 R8, [R29] ;  /* 0x000000001d08783b */ /* 0x000fe20000004200 */
[----:B------:R-:W-:-:S03]  /*1b3f0*/  LOP3.LUT R0, R0, 0x60, RZ, 0x3c, !PT ;  /* 0x0000006000007812 */ /* 0x000fc600078e3cff */
[----:B--2---:R-:W0:Y:S04]  /*1b400*/  LDSM.16.M88.4 R16, [R28+0x20000] ;  /* 0x020000001c10783b */ /* 0x004e280000000200 */
[----:B------:R-:W1:Y:S04]  /*1b410*/  LDSM.16.M88.4 R12, [R28+0x30000] ;  /* 0x030000001c0c783b */ /* 0x000e680000000200 */
[----:B0-----:R-:W-:Y:S04]  /*1b420*/  STL [R1+0x5b34], R18 ;  /* 0x005b341201007387 */ /* 0x001fe80000100800 */
[----:B------:R-:W-:Y:S04]  /*1b430*/  STL [R1+0x5b30], R19 ;  /* 0x005b301301007387 */ /* 0x000fe80000100800 */
[----:B-1----:R-:W-:Y:S04]  /*1b440*/  STL [R1+0x5b3c], R14 ;  /* 0x005b3c0e01007387 */ /* 0x002fe80000100800 */
[----:B------:R-:W-:Y:S04]  /*1b450*/  STL [R1+0x5b38], R15 ;  /* 0x005b380f01007387 */ /* 0x000fe80000100800 */
[----:B------:R-:W-:Y:S04]  /*1b460*/  STL [R1+0x5898], R28 ;  /* 0x0058981c01007387 */ /* 0x000fe80000100800 */
[----:B------:R-:W-:Y:S04]  /*1b470*/  STL.64 [R1+0x5bb8], R6 ;  /* 0x005bb80601007387 */ /* 0x000fe80000100a00 */
[----:B------:R-:W-:Y:S04]  /*1b480*/  STL.64 [R1], R8 ;  /* 0x0000000801007387 */ /* 0x000fe80000100a00 */
[----:B------:R-:W-:Y:S04]  /*1b490*/  STL.64 [R1+0x8], R10 ;  /* 0x0000080a01007387 */ /* 0x000fe80000100a00 */
[----:B------:R0:W-:Y:S04]  /*1b4a0*/  STL.64 [R1+0x5bb0], R4 ;  /* 0x005bb00401007387 */ /* 0x0001e80000100a00 */
[----:B------:R-:W1:Y:S04]  /*1b4b0*/  LDSM.16.MT88.4 R8, [R0] ;  /* 0x000000000008783b */ /* 0x000e680000004200 */
[----:B0-----:R-:W2:Y:S04]  /*1b4c0*/  LDL.LU.64 R4, [R1] ;  /* 0x0000000001047983 */ /* 0x001ea80000300a00 */
[----:B------:R-:W3:Y:S04]  /*1b4d0*/  LDL.LU.64 R6, [R1+0x8] ;  /* 0x0000080001067983 */ /* 0x000ee80000300a00 */
[----:B-1----:R0:W-:Y:S04]  /*1b4e0*/  STL.64 [R1+0x5ba8], R10 ;  /* 0x005ba80a01007387 */ /* 0x0021e80000100a00 */
[----:B------:R1:W-:Y:S01]  /*1b4f0*/  STL.64 [R1+0x5ba0], R8 ;  /* 0x005ba00801007387 */ /* 0x0003e20000100a00 */
[----:B0-----:R-:W-:Y:S01]  /*1b500*/  IMAD.MOV.U32 R10, RZ, RZ, R21 ;  /* 0x000000ffff0a7224 */ /* 0x001fe200078e0015 */
[----:B------:R-:W-:Y:S01]  /*1b510*/  MOV R11, R20 ;  /* 0x00000014000b7202 */ /* 0x000fe20000000f00 */
[----:B-1----:R-:W-:Y:S01]  /*1b520*/  IMAD.MOV.U32 R8, RZ, RZ, R23 ;  /* 0x000000ffff087224 */ /* 0x002fe200078e0017 */
[----:B------:R-:W-:-:S02]  /*1b530*/  MOV R9, R22 ;  /* 0x0000001600097202 */ /* 0x000fc40000000f00 */
[----:B------:R-:W0:Y:S04]  /*1b540*/  LDSM.16.MT88.4 R20, [R29+0x80] ;  /* 0x000080001d14783b */ /* 0x000e280000004200 */
[----:B0-----:R-:W-:Y:S04]  /*1b550*/  STL.64 [R1+0x5b98], R22 ;  /* 0x005b981601007387 */ /* 0x001fe80000100a00 */
[----:B------:R-:W-:Y:S04]  /*1b560*/  STL.64 [R1+0x10], R24 ;  /* 0x0000101801007387 */ /* 0x000fe80000100a00 */
[----:B------:R-:W-:Y:S04]  /*1b570*/  STL.64 [R1+0x18], R26 ;  /* 0x0000181a01007387 */ /* 0x000fe80000100a00 */
[----:B------:R-:W-:Y:S04]  /*1b580*/  STL.64 [R1+0x5b90], R20 ;  /* 0x005b901401007387 */ /* 0x000fe80000100a00 */
[----:B------:R-:W0:Y:S04]  /*1b590*/  LDSM.16.MT88.4 R20, [R0+0x80] ;  /* 0x000080000014783b */ /* 0x000e280000004200 */
[----:B------:R-:W-:Y:S04]  /*1b5a0*/  STL [R1+0x5b60], R2 ;  /* 0x005b600201007387 */ /* 0x000fe80000100800 */
[----:B------:R-:W-:Y:S04]  /*1b5b0*/  STL [R1+0x5b40], R0 ;  /* 0x005b400001007387 */ /* 0x000fe80000100800 */
[----:B------:R-:W-:Y:S04]  /*1b5c0*/  LDSM.16.MT88.4 R24, [R2+0x80] ;  /* 0x000080000218783b */ /* 0x000fe80000004200 */
[----:B0-----:R-:W-:Y:S04]  /*1b5d0*/  STL.64 [R1+0x30], R20 ;  /* 0x0000301401007387 */ /* 0x001fe80000100a00 */
[----:B------:R0:W-:Y:S02]  /*1b5e0*/  STL.64 [R1+0x38], R22 ;  /* 0x0000381601007387 */ /* 0x0001e40000100a00 */
[C---:B0-----:R-:W-:Y:S08]  /*1b5f0*/  HMMA.16816.F32 R20, R8.reuse, R16, RZ ;  /* 0x000000100814723c */ /* 0x041ff000000018ff */
[----:B------:R-:W-:Y:S11]  /*1b600*/  HMMA.16816.F32 R8, R8, R12, RZ ;  /* 0x0000000c0808723c */ /* 0x000ff600000018ff */
[----:B------:R-:W-:Y:S04]  /*1b610*/  @!UPT UIADD3 URZ, URZ, URZ, URZ ;  /* 0x0000003f3f3ff290 */ /* 0x000fe8000fffe03f */
[----:B------:R-:W-:Y:S04]  /*1b620*/  STL.64 [R1+0x80], R20 ;  /* 0x0000801401007387 */ /* 0x000fe80000100a00 */
[----:B------:R-:W-:Y:S05]  /*1b630*/  STL.64 [R1+0x88], R22 ;  /* 0x0000881601007387 */ /* 0x000fea0000100a00 */
[----:B------:R-:W-:Y:S01]  /*1b640*/  MOV R19, R11 ;  /* 0x0000000b00137202 */ /* 0x000fe20000000f00 */
[----:B------:R-:W-:Y:S01]  /*1b650*/  IMAD.MOV.U32 R18, RZ, RZ, R10 ;  /* 0x000000ffff127224 */ /* 0x000fe200078e000a */
[----:B------:R-:W-:Y:S01]  /*1b660*/  MOV R15, R9 ;  /* 0x00000009000f7202 */ /* 0x000fe20000000f00 */
[----:B------:R-:W-:-:S02]  /*1b670*/  IMAD.MOV.U32 R14, RZ, RZ, R8 ;  /* 0x000000ffff0e7224 */ /* 0x000fc400078e0008 */
[----:B------:R-:W-:Y:S04]  /*1b680*/  STL [R1+0x5b50], R19 ;  /* 0x005b501301007387 */ /* 0x000fe80000100800 */
[----:B------:R-:W-:Y:S04]  /*1b690*/  STL [R1+0x5b4c], R18 ;  /* 0x005b4c1201007387 */ /* 0x000fe80000100800 */
[----:B------:R-:W-:Y:S04]  /*1b6a0*/  STL [R1+0x5b48], R15 ;  /* 0x005b480f01007387 */ /* 0x000fe80000100800 */
[----:B------:R-:W-:Y:S04]  /*1b6b0*/  STL [R1+0x5b44], R14 ;  /* 0x005b440e01007387 */ /* 0x000fe80000100800 */
[----:B------:R0:W-:Y:S04]  /*1b6c0*/  STL.64 [R1+0x5b88], R12 ;  /* 0x005b880c01007387 */ /* 0x0001e80000100a00 */
[----:B0-----:R-:W4:Y:S04]  /*1b6d0*/  LDL.LU.64 R12, [R1+0x10] ;  /* 0x00001000010c7983 */ /* 0x001f280000300a00 */
[----:B------:R-:W4:Y:S01]  /*1b6e0*/  LDL.LU.64 R14, [R1+0x18] ;  /* 0x00001800010e7983 */ /* 0x000f220000300a00 */
[----:B--2---:R-:W-:Y:S01]  /*1b6f0*/  IMAD.MOV.U32 R20, RZ, RZ, R4 ;  /* 0x000000ffff147224 */ /* 0x004fe200078e0004 */
[----:B------:R-:W-:Y:S01]  /*1b700*/  MOV R19, R5 ;  /* 0x0000000500137202 */ /* 0x000fe20000000f00 */
[----:B---3--:R-:W-:Y:S01]  /*1b710*/  HMMA.16816.F32 R8, R4, R16, RZ ;  /* 0x000000100408723c */ /* 0x008fe200000018ff */
[----:B------:R-:W-:Y:S01]  /*1b720*/  IMAD.MOV.U32 R18, RZ, RZ, R6 ;  /* 0x000000ffff127224 */ /* 0x000fe200078e0006 */
[----:B------:R-:W-:-:S02]  /*1b730*/  MOV R2, R7 ;  /* 0x0000000700027202 */ /* 0x000fc40000000f00 */
[----:B------:R-:W2:Y:S04]  /*1b740*/  LDL.LU.64 R6, [R1+0x5bb8] ;  /* 0x005bb80001067983 */ /* 0x000ea80000300a00 */
[----:B------:R-:W2:Y:S11]  /*1b750*/  LDL.LU.64 R4, [R1+0x5bb0] ;  /* 0x005bb00001047983 */ /* 0x000eb60000300a00 */
[----:B------:R-:W-:Y:S04]  /*1b760*/  @!UPT UIADD3 URZ, URZ, URZ, URZ ;  /* 0x0000003f3f3ff290 */ /* 0x000fe8000fffe03f */
[----:B------:R-:W-:Y:S01]  /*1b770*/  STL.64 [R1+0x90], R8 ;  /* 0x0000900801007387 */ /* 0x000fe20000100a00 */
[----:B------:R-:W-:-:S03]  /*1b780*/  IMAD.MOV.U32 R0, RZ, RZ, R11 ;  /* 0x000000ffff007224 */ /* 0x000fc600078e000b */
[----:B------:R-:W-:Y:S04]  /*1b790*/  STL [R1+0x98], R10 ;  /* 0x0000980a01007387 */ /* 0x000fe80000100800 */
[----:B------:R-:W0:Y:S04]  /*1b7a0*/  LDSM.16.MT88.4 R8, [R3+0x1000] ;  /* 0x001000000308783b */ /* 0x000e280000004200 */
[----:B------:R-:W-:Y:S04]  /*1b7b0*/  STL [R1+0x5b54], R0 ;  /* 0x005b540001007387 */ /* 0x000fe80000100800 */
[----:B------:R-:W-:Y:S04]  /*1b7c0*/  STL [R1+0x5b58], R3 ;  /* 0x005b580301007387 */ /* 0x000fe80000100800 */
[----:B0-----:R-:W-:Y:S04]  /*1b7d0*/  STL.64 [R1+0x40], R8 ;  /* 0x0000400801007387 */ /* 0x001fe80000100a00 */
[----:B------:R2:W-:Y:S02]  /*1b7e0*/  STL.64 [R1+0x48], R10 ;  /* 0x0000480a01007387 */ /* 0x0005e40000100a00 */
[----:B--2---:R-:W-:Y:S11]  /*1b7f0*/  HMMA.16816.F32 R8, R4, R16, RZ ;  /* 0x000000100408723c */ /* 0x004ff600000018ff */
[----:B------:R-:W-:Y:S11]  /*1b800*/  @!UPT UIADD3 URZ, URZ, URZ, URZ ;  /* 0x0000003f3f3ff290 */ /* 0x000ff6000fffe03f */
[----:B------:R-:W-:Y:S01]  /*1b810*/  @!UPT UIADD3 URZ, URZ, URZ, URZ ;  /* 0x0000003f3f3ff290 */ /* 0x000fe2000fffe03f */
[----:B------:R-:W-:Y:S04]  /*1b820*/  STL.64 [R1+0xf0], R8 ;  /* 0x0000f00801007387 */ /* 0x000fe80000100a00 */
[----:B------:R0:W-:Y:S04]  /*1b830*/  STL.64 [R1+0xf8], R10 ;  /* 0x0000f80a01007387 */ /* 0x0001e80000100a00 */
[----:B0-----:R-:W2:Y:S04]  /*1b840*/  LDL.LU.64 R10, [R1+0x5ba8] ;  /* 0x005ba800010a7983 */ /* 0x001ea80000300a00 */
[----:B------:R-:W2:Y:S04]  /*1b850*/  LDL.LU.64 R8, [R1+0x5ba0] ;  /* 0x005ba00001087983 */ /* 0x000ea80000300a00 */
[----:B------:R-:W-:Y:S04]  /*1b860*/  STL.64 [R1+0x5b70], R6 ;  /* 0x005b700601007387 */ /* 0x000fe80000100a00 */
[----:B------:R0:W-:Y:S02]  /*1b870*/  STL.64 [R1+0x5b68], R4 ;  /* 0x005b680401007387 */ /* 0x0001e40000100a00 */
[----:B0-----:R-:W-:-:S02]  /*1b880*/  MOV R4, R20 ;  /* 0x0000001400047202 */ /* 0x001fc40000000f00 */
[----:B------:R-:W0:Y:S01]  /*1b890*/  LDSM.16.MT88.4 R20, [R29+0x1000] ;  /* 0x001000001d14783b */ /* 0x000e220000004200 */
[----:B------:R-:W-:Y:S01]  /*1b8a0*/  MOV R6, R18 ;  /* 0x0000001200067202 */ /* 0x000fe20000000f00 */
[----:B------:R-:W-:Y:S02]  /*1b8b0*/  IMAD.MOV.U32 R7, RZ, RZ, R2 ;  /* 0x000000ffff077224 */ /* 0x000fe400078e0002 */
[----:B------:R-:W-:-:S03]  /*1b8c0*/  IMAD.MOV.U32 R5, RZ, RZ, R19 ;  /* 0x000000ffff057224 */ /* 0x000fc600078e0013 */
[----:B------:R-:W-:Y:S04]  /*1b8d0*/  STL.64 [R1+0x5b80], R6 ;  /* 0x005b800601007387 */ /* 0x000fe80000100a00 */
[----:B------:R1:W-:Y:S04]  /*1b8e0*/  STL.64 [R1+0x5b78], R4 ;  /* 0x005b780401007387 */ /* 0x0003e80000100a00 */
[----:B-1----:R-:W3:Y:S04]  /*1b8f0*/  LDL.LU.64 R4, [R1+0x30] ;  /* 0x0000300001047983 */ /* 0x002ee80000300a00 */
[----:B------:R-:W3:Y:S04]  /*1b900*/  LDL.LU.64 R6, [R1+0x38] ;  /* 0x0000380001067983 */ /* 0x000ee80000300a00 */
[----:B------:R-:W-:Y:S04]  /*1b910*/  STL [R1+0x5b5c], R29 ;  /* 0x005b5c1d01007387 */ /* 0x000fe80000100800 */
[----:B0-----:R-:W-:Y:S04]  /*1b920*/  STL.64 [R1+0x60], R20 ;  /* 0x0000601401007387 */ /* 0x001fe80000100a00 */
[----:B------:R2:W-:Y:S02]  /*1b930*/  STL.64 [R1+0x68], R22 ;  /* 0x0000681601007387 */ /* 0x0005e40000100a00 */
[-C--:B--2---:R-:W-:Y:S11]  /*1b940*/  HMMA.16816.F32 R20, R8, R16.reuse, RZ ;  /* 0x000000100814723c */ /* 0x084ff600000018ff */
[----:B------:R-:W-:Y:S11]  /*1b950*/  @!UPT UIADD3 URZ, URZ, URZ, URZ ;  /* 0x0000003f3f3ff290 */ /* 0x000ff6000fffe03f */
[----:B------:R-:W-:Y:S01]  /*1b960*/  @!UPT UIADD3 URZ, URZ, URZ, URZ ;  /* 0x0000003f3f3ff290 */ /* 0x000fe2000fffe03f */
[----:B------:R-:W-:Y:S04]  /*1b970*/  STL.64 [R1+0x120], R20 ;  /* 0x0001201401007387 */ /* 0x000fe80000100a00 */
[----:B------:R4:W-:Y:S02]  /*1b980*/  STL.64 [R1+0x128], R22 ;  /* 0x0001281601007387 */ /* 0x0009e40000100a00 */
[----:B----4-:R-:W-:Y:S11]  /*1b990*/  HMMA.16816.F32 R20, R12, R16, RZ ;  /* 0x000000100c14723c */ /* 0x010ff600000018ff */
[----:B------:R-:W-:Y:S11]  /*1b9a0*/  @!UPT UIADD3 URZ, URZ, URZ, URZ ;  /* 0x0000003f3f3ff290 */ /* 0x000ff6000fffe03f */
[----:B------:R-:W-:Y:S01]  /*1b9b0*/  @!UPT UIADD3 URZ, URZ, URZ, URZ ;  /* 0x0000003f3f3ff290 */ /* 0x000fe2000fffe03f */
[----:B------:R-:W-:Y:S04]  /*1b9c0*/  STL.64 [R1+0x110], R20 ;  /* 0x0001101401007387 */ /* 0x000fe80000100a00 */
[----:B------:R0:W-:Y:S04]  /*1b9d0*/  STL.64 [R1+0x118], R22 ;  /* 0x0001181601007387 */ /* 0x0001e80000100a00 */
[----:B0-----:R-:W2:Y:S04]  /*1b9e0*/  LDL.LU.64 R22, [R1+0x5b98] ;  /* 0x005b980001167983 */ /* 0x001ea80000300a00 */
[----:B------:R-:W2:Y:S01]  /*1b9f0*/  LDL.LU.64 R20, [R1+0x5b90] ;  /* 0x005b900001147983 */ /* 0x000ea20000300a00 */
[----:B------:R-:W-:Y:S01]  /*1ba00*/  MOV R2, R12 ;  /* 0x0000000c00027202 */ /* 0x000fe20000000f00 */
[----:B------:R-:W-:Y:S01]  /*1ba10*/  IMAD.MOV.U32 R29, RZ, RZ, R13 ;  /* 0x000000ffff1d7224 */ /* 0x000fe200078e000d */
[----:B------:R-:W-:Y:S01]  /*1ba20*/  MOV R3, R14 ;  /* 0x0000000e00037202 */ /* 0x000fe20000000f00 */
[----:B------:R-:W-:-:S02]  /*1ba30*/  IMAD.MOV.U32 R0, RZ, RZ, R15 ;  /* 0x000000ffff007224 */ /* 0x000fc400078e000f */
[----:B--2---:R-:W-:Y:S11]  /*1ba40*/  HMMA.16816.F32 R12, R20, R16, RZ ;  /* 0x00000010140c723c */ /* 0x004ff600000018ff */
[----:B------:R-:W-:Y:S11]  /*1ba50*/  @!UPT UIADD3 URZ, URZ, URZ, URZ ;  /* 0x0000003f3f3ff290 */ /* 0x000ff6000fffe03f */
[----:B------:R-:W-:Y:S01]  /*1ba60*/  @!UPT UIADD3 URZ, URZ, URZ, URZ ;  /* 0x0000003f3f3ff290 */ /* 0x000fe2000fffe03f */
[----:B------:R-:W-:Y:S01]  /*1ba70*/  STL.64 [R1+0x160], R12 ;  /* 0x0001600c01007387 */ /* 0x000fe20000100a00 */
[----:B------:R-:W-:-:S03]  /*1ba80*/  MOV R28, R15 ;  /* 0x0000000f001c7202 */ /* 0x000fc60000000f00 */
[----:B------:R0:W-:Y:S02]  /*1ba90*/  STL [R1+0x168], R14 ;  /* 0x0001680e01007387 */ /* 0x0001e40000100800 */
[-C--:B0-----:R-:W-:Y:S08]  /*1baa0*/  HMMA.16816.F32 R12, R24, R16.reuse, RZ ;  /* 0x00000010180c723c */ /* 0x081ff000000018ff */
[----:B---3--:R-:W-:Y:S01]  /*1bab0*/  HMMA.16816.F32 R16, R4, R16, RZ ;  /* 0x000000100410723c */ /* 0x008fe200000018ff */
[----:B------:R-:W-:Y:S11]  /*1bac0*/  STL [R1+0x5ab0], R28 ;  /* 0x005ab01c01007387 */ /* 0x000ff60000100800 */
[----:B------:R-:W-:Y:S03]  /*1bad0*/  @!UPT UIADD3 URZ, URZ, URZ, URZ ;  /* 0x0000003f3f3ff290 */ /* 0x000fe6000fffe03f */
[----:B------:R0:W-:Y:S04]  /*1bae0*/  STL.64 [R1+0x170], R12 ;  /* 0x0001700c01007387 */ /* 0x0001e80000100a00 */
[----:B------:R1:W-:Y:S04]  /*1baf0*/  STL.64 [R1+0x178], R14 ;  /* 0x0001780e01007387 */ /* 0x0003e80000100a00 */
[----:B0-----:R-:W2:Y:S04]  /*1bb00*/  LDL.LU.64 R12, [R1+0x5b88] ;  /* 0x005b8800010c7983 */ /* 0x001ea80000300a00 */
[----:B------:R-:W-:Y:S01]  /*1bb10*/  STL.64 [R1+0x1a0], R16 ;  /* 0x0001a01001007387 */ /* 0x000fe20000100a00 */
[----:B-1----:R-:W-:Y:S01]  /*1bb20*/  IMAD.MOV.U32 R15, RZ, RZ, R6 ;  /* 0x000000ffff0f7224 */ /* 0x002fe200078e0006 */
[----:B------:R-:W-:-:S02]  /*1bb30*/  MOV R14, R7 ;  /* 0x00000007000e7202 */ /* 0x000fc40000000f00 */
[----:B------:R0:W-:Y:S04]  /*1bb40*/  STL.64 [R1+0x1a8], R18 ;  /* 0x0001a81201007387 */ /* 0x0001e80000100a00 */
[----:B------:R-:W2:Y:S01]  /*1bb50*/  LDL.LU.64 R6, [R1+0x5b80] ;  /* 0x005b800001067983 */ /* 0x000ea20000300a00 */
[----:B0-----:R-:W-:Y:S01]  /*1bb60*/  IMAD.MOV.U32 R19, RZ, RZ, R4 ;  /* 0x000000ffff137224 */ /* 0x001fe200078e0004 */
[----:B------:R-:W-:Y:S02]  /*1bb70*/  MOV R18, R5 ;  /* 0x0000000500127202 */ /* 0x000fe40000000f00 */
[----:B------:R-:W2:Y:S02]  /*1bb80*/  LDL.LU.64 R4, [R1+0x5b78] ;  /* 0x005b780001047983 */ /* 0x000ea40000300a00 */
[-C--:B--2---:R-:W-:Y:S11]  /*1bb90*/  HMMA.16816.F32 R4, R4, R12.reuse, RZ ;  /* 0x0000000c0404723c */ /* 0x084ff600000018ff */
[----:B------:R-:W-:Y:S11]  /*1bba0*/  @!UPT UIADD3 URZ, URZ, URZ, URZ ;  /* 0x0000003f3f3ff290 */ /* 0x000ff6000fffe03f */
[----:B------:R-:W-:Y:S01]  /*1bbb0*/  @!UPT UIADD3 URZ, URZ, URZ, URZ ;  /* 0x0000003f3f3ff290 */ /* 0x000fe2000fffe03f */
[----:B------:R-:W-:Y:S04]  /*1bbc0*/  STL.64 [R1+0xc0], R4 ;  /* 0x0000c00401007387 */ /* 0x000fe80000100a00 */
[----:B------:R0:W-:Y:S04]  /*1bbd0*/  STL.64 [R1+0xc8], R6 ;  /* 0x0000c80601007387 */ /* 0x0001e80000100a00 */
[----:B0-----:R-:W2:Y:S04]  /*1bbe0*/  LDL.LU.64 R6, [R1+0x5b70] ;  /* 0x005b700001067983 */ /* 0x001ea80000300a00 */
[----:B------:R-:W2:Y:S02]  /*1bbf0*/  LDL.LU.64 R4, [R1+0x5b68] ;  /* 0x005b680001047983 */ /* 0x000ea40000300a00 */
[----:B--2---:R-:W-:Y:S11]  /*1bc00*/  HMMA.16816.F32 R4, R4, R12, RZ ;  /* 0x0000000c0404723c */ /* 0x004ff600000018ff */
[----:B------:R-:W-:Y:S11]  /*1bc10*/  @!UPT UIADD3 URZ, URZ, URZ, URZ ;  /* 0x0000003f3f3ff290 */ /* 0x000ff6000fffe03f */
[----:B------:R-:W-:Y:S01]  /*1bc20*/  @!UPT UIADD3 URZ, URZ, URZ, URZ ;  /* 0x0000003f3f3ff290 */ /* 0x000fe2000fffe03f */
[----:B------:R0:W-:Y:S04]  /*1bc30*/  STL.64 [R1+0xb0], R4 ;  /* 0x0000b00401007387 */ /* 0x0001e80000100a00 */
[----:B------:R1:W-:Y:S01]  /*1bc40*/  STL.64 [R1+0xb8], R6 ;  /* 0x0000b80601007387 */ /* 0x0003e20000100a00 */
[----:B0-----:R-:W-:-:S03]  /*1bc50*/  IMAD.MOV.U32 R4, RZ, RZ, R2 ;  /* 0x000000ffff047224 */ /* 0x001fc600078e0002 */
[----:B------:R-:W2:Y:S01]  /*1bc60*/  LDL.LU R2, [R1+0x5b60] ;  /* 0x005b600001027983 */ /* 0x000ea20000300800 */
[-C--:B------:R-:W-:Y:S01]  /*1bc70*/  HMMA.16816.F32 R8, R8, R12.reuse, RZ ;  /* 0x0000000c0808723c */ /* 0x080fe200000018ff */
[----:B------:R-:W-:Y:S01]  /*1bc80*/  MOV R5, R29 ;  /* 0x0000001d00057202 */ /* 0x000fe20000000f00 */
[----:B-1----:R-:W-:Y:S01]  /*1bc90*/  IMAD.MOV.U32 R6, RZ, RZ, R3 ;  /* 0x000000ffff067224 */ /* 0x002fe200078e0003 */
[----:B------:R-:W-:Y:S01]  /*1bca0*/  MOV R7, R0 ;  /* 0x0000000000077202 */ /* 0x000fe20000000f00 */
[----:B------:R-:W3:Y:S04]  /*1bcb0*/  LDL.LU R29, [R1+0x5b5c] ;  /* 0x005b5c00011d7983 */ /* 0x000ee80000300800 */
[----:B------:R-:W4:Y:S02]  /*1bcc0*/  LDL.LU R3, [R1+0x5b58] ;  /* 0x005b580001037983 */ /* 0x000f240000300800 */
[-C--:B------:R-:W-:Y:S02]  /*1bcd0*/  HMMA.16816.F32 R4, R4, R12.reuse, RZ ;  /* 0x0000000c0404723c */ /* 0x080fe400000018ff */
[----:B------:R-:W3:Y:S11]  /*1bce0*/  LDL.LU R0, [R1+0x5b54] ;  /* 0x005b540001007983 */ /* 0x000ef60000300800 */
[----:B------:R-:W-:Y:S04]  /*1bcf0*/  STL.64 [R1+0xa0], R8 ;  /* 0x0000a00801007387 */ /* 0x000fe80000100a00 */
[----:B------:R-:W-:Y:S06]  /*1bd00*/  STL.64 [R1+0xa8], R10 ;  /* 0x0000a80a01007387 */ /* 0x000fec0000100a00 */
[----:B------:R-:W-:Y:S04]  /*1bd10*/  STL.64 [R1+0xd0], R4 ;  /* 0x0000d00401007387 */ /* 0x000fe80000100a00 */
[----:B------:R0:W-:Y:S02]  /*1bd20*/  STL.64 [R1+0xd8], R6 ;  /* 0x0000d80601007387 */ /* 0x0001e40000100a00 */
[-C--:B0-----:R-:W-:Y:S11]  /*1bd30*/  HMMA.16816.F32 R4, R20, R12.reuse, RZ ;  /* 0x0000000c1404723c */ /* 0x081ff600000018ff */
[----:B------:R-:W-:Y:S11]  /*1bd40*/  @!UPT UIADD3 URZ, URZ, URZ, URZ ;  /* 0x0000003f3f3ff290 */ /* 0x000ff6000fffe03f */
[----:B------:R-:W-:Y:S02]  /*1bd50*/  @!UPT UIADD3 URZ, URZ, URZ, URZ ;  /* 0x0000003f3f3ff290 */ /* 0x000fe4000fffe03f */
[----:B------:R-:W-:Y:S01]  /*1bd60*/  IMAD.MOV.U32 R28, RZ, RZ, R5 ;  /* 0x000000ffff1c7224 */ /* 0x000fe200078e0005 */
[----:B------:R-:W-:Y:S01]  /*1bd70*/  MOV R17, R6 ;  /* 0x0000000600117202 */ /* 0x000fe20000000f00 */
[----:B------:R-:W-:Y:S01]  /*1bd80*/  IMAD.MOV.U32 R16, RZ, RZ, R7 ;  /* 0x000000ffff107224 */ /* 0x000fe200078e0007 */
[----:B--2---:R-:W0:Y:S04]  /*1bd90*/  LDSM.16.MT88.4 R8, [R2+0x1000] ;  /* 0x001000000208783b */ /* 0x004e280000004200 */
[----:B0-----:R-:W-:Y:S04]  /*1bda0*/  STL.64 [R1+0x50], R8 ;  /* 0x0000500801007387 */ /* 0x001fe80000100a00 */
[----:B------:R-:W-:Y:S04]  /*1bdb0*/  STL.64 [R1+0x58], R10 ;  /* 0x0000580a01007387 */ /* 0x000fe80000100a00 */
[----:B------:R0:W-:Y:S02]  /*1bdc0*/  STL [R1+0xe0], R4 ;  /* 0x0000e00401007387 */ /* 0x0001e40000100800 */
[----:B0-----:R-:W-:Y:S02]  /*1bdd0*/  HMMA.16816.F32 R4, R24, R12, RZ ;  /* 0x0000000c1804723c */ /* 0x001fe400000018ff */
[----:B------:R-:W-:Y:S04]  /*1bde0*/  STL [R1+0x5abc], R16 ;  /* 0x005abc1001007387 */ /* 0x000fe80000100800 */
[----:B------:R-:W-:Y:S04]  /*1bdf0*/  STL [R1+0x5ab8], R17 ;  /* 0x005ab81101007387 */ /* 0x000fe80000100800 */
[----:B------:R-:W-:Y:S04]  /*1be00*/  STL [R1+0x5ab4], R28 ;  /* 0x005ab41c01007387 */ /* 0x000fe80000100800 */
[----:B------:R-:W2:Y:S09]  /*1be10*/  LDL.LU R24, [R1+0x40] ;  /* 0x0000400001187983 */ /* 0x000eb20000300800 */
[----:B------:R-:W-:Y:S04]  /*1be20*/  STL.64 [R1+0x100], R4 ;  /* 0x0001000401007387 */ /* 0x000fe80000100a00 */
[----:B------:R3:W-:Y:S04]  /*1be30*/  STL.64 [R1+0x108], R6 ;  /* 0x0001080601007387 */ /* 0x0007e80000100a00 */
[----:B------:R-:W2:Y:S04]  /*1be40*/  LDL.LU R25, [R1+0x44] ;  /* 0x0000440001197983 */ /* 0x000ea80000300800 */
[----:B------:R-:W2:Y:S04]  /*1be50*/  LDL.LU R26, [R1+0x48] ;  /* 0x00004800011a7983 */ /* 0x000ea80000300800 */
[----:B------:R-:W2:Y:S01]  /*1be60*/  LDL.LU R27, [R1+0x4c] ;  /* 0x00004c00011b7983 */ /* 0x000ea20000300800 */
[----:B---3--:R-:W-:-:S03]  /*1be70*/  MOV R7, R0 ;  /* 0x0000000000077202 */ /* 0x008fc60000000f00 */
[----:B--2---:R0:W-:Y:S04]  /*1be80*/  STL.64 [R1+0x5b28], R26 ;  /* 0x005b281a01007387 */ /* 0x0041e80000100a00 */
[----:B------:R1:W-:Y:S01]  /*1be90*/  STL.64 [R1+0x5b20], R24 ;  /* 0x005b201801007387 */ /* 0x0003e20000100a00 */
[----:B0-----:R-:W-:Y:S01]  /*1bea0*/  MOV R26, R15 ;  /* 0x0000000f001a7202 */ /* 0x001fe20000000f00 */
[----:B------:R-:W-:Y:S01]  /*1beb0*/  IMAD.MOV.U32 R27, RZ, RZ, R14 ;  /* 0x000000ffff1b7224 */ /* 0x000fe200078e000e */
[----:B-1----:R-:W-:Y:S01]  /*1bec0*/  MOV R24, R19 ;  /* 0x0000001300187202 */ /* 0x002fe20000000f00 */
[----:B------:R-:W-:Y:S01]  /*1bed0*/  IMAD.MOV.U32 R25, RZ, RZ, R18 ;  /* 0x000000ffff197224 */ /* 0x000fe200078e0012 */
[----:B------:R-:W2:Y:S04]  /*1bee0*/  LDL.LU R19, [R1+0x5b50] ;  /* 0x005b500001137983 */ /* 0x000ea80000300800 */
[----:B------:R-:W3:Y:S04]  /*1bef0*/  LDL.LU R18, [R1+0x5b4c] ;  /* 0x005b4c0001127983 */ /* 0x000ee80000300800 */
[----:B------:R-:W2:Y:S04]  /*1bf00*/  LDL.LU R15, [R1+0x5b48] ;  /* 0x005b4800010f7983 */ /* 0x000ea80000300800 */
[----:B------:R-:W2:Y:S04]  /*1bf10*/  LDL.LU R14, [R1+0x5b44] ;  /* 0x005b4400010e7983 */ /* 0x000ea80000300800 */
[----:B------:R-:W2:Y:S04]  /*1bf20*/  LDL.LU R4, [R1+0x90] ;  /* 0x0000900001047983 */ /* 0x000ea80000300800 */
[----:B------:R-:W2:Y:S04]  /*1bf30*/  LDL.LU R5, [R1+0x94] ;  /* 0x0000940001057983 */ /* 0x000ea80000300800 */
[----:B------:R-:W2:Y:S04]  /*1bf40*/  LDL.LU R6, [R1+0x98] ;  /* 0x0000980001067983 */ /* 0x000ea80000300800 */
[----:B------:R-:W2:Y:S01]  /*1bf50*/  LDL.LU R0, [R1+0x5b40] ;  /* 0x005b400001007983 */ /* 0x000ea20000300800 */
[----:B------:R-:W-:Y:S03]  /*1bf60*/  HMMA.16816.F32 R24, R24, R12, RZ ;  /* 0x0000000c1818723c */ /* 0x000fe600000018ff */
[----:B--2---:R-:W0:Y:S04]  /*1bf70*/  LDSM.16.MT88.4 R20, [R0+0x1000] ;  /* 0x001000000014783b */ /* 0x004e280000004200 */
[----:B------:R-:W-:Y:S04]  /*1bf80*/  STL.64 [R1+0x5b18], R6 ;  /* 0x005b180601007387 */ /* 0x000fe80000100a00 */
[----:B------:R1:W-:Y:S04]  /*1bf90*/  STL.64 [R1+0x5b10], R4 ;  /* 0x005b100401007387 */ /* 0x0003e80000100a00 */
[----:B-1----:R-:W2:Y:S04]  /*1bfa0*/  LDL.LU R4, [R1+0x80] ;  /* 0x0000800001047983 */ /* 0x002ea80000300800 */
[----:B------:R-:W2:Y:S04]  /*1bfb0*/  LDL.LU R5, [R1+0x84] ;  /* 0x0000840001057983 */ /* 0x000ea80000300800 */
[----:B------:R-:W2:Y:S04]  /*1bfc0*/  LDL.LU R6, [R1+0x88] ;  /* 0x0000880001067983 */ /* 0x000ea80000300800 */
[----:B------:R-:W2:Y:S04]  /*1bfd0*/  LDL.LU R7, [R1+0x8c] ;  /* 0x00008c0001077983 */ /* 0x000ea80000300800 */
[----:B------:R-:W2:Y:S04]  /*1bfe0*/  LDL.LU.64 R8, [R1+0x60] ;  /* 0x0000600001087983 */ /* 0x000ea80000300a00 */
[----:B------:R-:W2:Y:S04]  /*1bff0*/  LDL.LU.64 R10, [R1+0x68] ;  /* 0x00006800010a7983 */ /* 0x000ea80000300a00 */
[----:B0-----:R3:W-:Y:S04]  /*1c000*/  STL.64 [R1+0x5ae8], R22 ;  /* 0x005ae81601007387 */ /* 0x0017e80000100a00 */
[----:B------:R0:W-:Y:S01]  /*1c010*/  STL.64 [R1+0x5ae0], R20 ;  /* 0x005ae01401007387 */ /* 0x0001e20000100a00 */
[----:B---3--:R-:W-:Y:S01]  /*1c020*/  IMAD.MOV.U32 R22, RZ, RZ, R18 ;  /* 0x000000ffff167224 */ /* 0x008fe200078e0012 */
[----:B------:R-:W-:Y:S01]  /*1c030*/  MOV R23, R19 ;  /* 0x0000001300177202 */ /* 0x000fe20000000f00 */
[----:B0-----:R-:W-:Y:S01]  /*1c040*/  IMAD.MOV.U32 R20, RZ, RZ, R14 ;  /* 0x000000ffff147224 */ /* 0x001fe200078e000e */
[----:B------:R-:W-:Y:S01]  /*1c050*/  MOV R21, R15 ;  /* 0x0000000f00157202 */ /* 0x000fe20000000f00 */
[----:B------:R-:W3:Y:S04]  /*1c060*/  LDL.LU R14, [R1+0x5b3c] ;  /* 0x005b3c00010e7983 */ /* 0x000ee80000300800 */
[----:B------:R-:W3:Y:S04]  /*1c070*/  LDL.LU R15, [R1+0x5b38] ;  /* 0x005b3800010f7983 */ /* 0x000ee80000300800 */
[----:B------:R-:W2:Y:S04]  /*1c080*/  LDL.LU R18, [R1+0x5b34] ;  /* 0x005b340001127983 */ /* 0x000ea80000300800 */
[----:B------:R-:W2:Y:S04]  /*1c090*/  LDL.LU R19, [R1+0x5b30] ;  /* 0x005b300001137983 */ /* 0x000ea80000300800 */
[----:B------:R-:W-:Y:S04]  /*1c0a0*/  STL.64 [R1+0x140], R24 ;  /* 0x0001401801007387 */ /* 0x000fe80000100a00 */
[----:B------:R-:W-:Y:S04]  /*1c0b0*/  STL.64 [R1+0x148], R26 ;  /* 0x0001481a01007387 */ /* 0x000fe80000100a00 */
[----:B----4-:R-:W0:Y:S02]  /*1c0c0*/  LDSM.16.MT88.4 R24, [R3+0x1080] ;  /* 0x001080000318783b */ /* 0x010e240000004200 */
[----:B0-----:R-:W-:-:S02]  /*1c0d0*/  MOV R17, R26 ;  /* 0x0000001a00117202 */ /* 0x001fc40000000f00 */
[----:B------:R0:W-:Y:S01]  /*1c0e0*/  STL [R1+0x20], R24 ;  /* 0x0000201801007387 */ /* 0x0001e20000100800 */
[----:B------:R-:W-:Y:S02]  /*1c0f0*/  IMAD.MOV.U32 R28, RZ, RZ, R27 ;  /* 0x000000ffff1c7224 */ /* 0x000fe400078e001b */
[----:B------:R-:W-:Y:S01]  /*1c100*/  IMAD.MOV.U32 R16, RZ, RZ, R25 ;  /* 0x000000ffff107224 */ /* 0x000fe200078e0019 */
[----:B------:R-:W2:Y:S04]  /*1c110*/  LDL.LU.64 R26, [R1+0x5b28] ;  /* 0x005b2800011a7983 */ /* 0x000ea80000300a00 */
[----:B0-----:R-:W2:Y:S04]  /*1c120*/  LDL.LU.64 R24, [R1+0x5b20] ;  /* 0x005b200001187983 */ /* 0x001ea80000300a00 */
[----:B------:R-:W-:Y:S04]  /*1c130*/  STL [R1+0x5ac8], R28 ;  /* 0x005ac81c01007387 */ /* 0x000fe80000100800 */
[----:B------:R-:W-:Y:S04]  /*1c140*/  STL [R1+0x5ac4], R17 ;  /* 0x005ac41101007387 */ /* 0x000fe80000100800 */
[----:B------:R-:W-:Y:S01]  /*1c150*/  STL [R1+0x5ac0], R16 ;  /* 0x005ac01001007387 */ /* 0x000fe20000100800 */
[C---:B--2---:R-:W-:Y:S08]  /*1c160*/  HMMA.16816.F32 R4, R24.reuse, R18, R4 ;  /* 0x000000121804723c */ /* 0x044ff00000001804 */
[----:B---3--:R-:W-:Y:S11]  /*1c170*/  HMMA.16816.F32 R24, R24, R14, R20 ;  /* 0x0000000e1818723c */ /* 0x008ff60000001814 */
[----:B------:R-:W-:Y:S05]  /*1c180*/  @!UPT UIADD3 URZ, URZ, URZ, URZ ;  /* 0x0000003f3f3ff290 */ /* 0x000fea000fffe03f */
[----:B------:R-:W-:Y:S01]  /*1c190*/  MOV R12, R4 ;  /* 0x00000004000c7202 */ /* 0x000fe20000000f00 */
[----:B------:R0:W-:Y:S01]  /*1c1a0*/  STL.64 [R1+0x138], R6 ;  /* 0x0001380601007387 */ /* 0x0001e20000100a00 */
[----:B------:R-:W-:-:S03]  /*1c1b0*/  IMAD.MOV.U32 R13, RZ, RZ, R5 ;  /* 0x000000ffff0d7224 */ /* 0x000fc600078e0005 */
[----:B0-----:R-:W2:Y:S04]  /*1c1c0*/  LDL.LU.64 R6, [R1+0x5b18] ;  /* 0x005b180001067983 */ /* 0x001ea80000300a00 */
[----:B------:R-:W2:Y:S04]  /*1c1d0*/  LDL.LU.64 R4, [R1+0x5b10] ;  /* 0x005b100001047983 */ /* 0x000ea80000300a00 */
[----:B------:R-:W-:Y:S04]  /*1c1e0*/  STL [R1+0x5ad8], R12 ;  /* 0x005ad80c01007387 */ /* 0x000fe80000100800 */
[----:B------:R-:W3:Y:S04]  /*1c1f0*/  LDL.LU R20, [R1+0x50] ;  /* 0x0000500001147983 */ /* 0x000ee80000300800 */
[----:B------:R-:W-:Y:S04]  /*1c200*/  STL.64 [R1+0x150], R24 ;  /* 0x0001501801007387 */ /* 0x000fe80000100a00 */
[----:B------:R-:W-:Y:S04]  /*1c210*/  STL.64 [R1+0x158], R26 ;  /* 0x0001581a01007387 */ /* 0x000fe80000100a00 */
[----:B------:R-:W3:Y:S04]  /*1c220*/  LDL.LU R21, [R1+0x54] ;  /* 0x0000540001157983 */ /* 0x000ee80000300800 */
[----:B------:R-:W4:Y:S04]  /*1c230*/  LDL.LU R22, [R1+0x58] ;  /* 0x0000580001167983 */ /* 0x000f280000300800 */
[----:B------:R-:W4:Y:S04]  /*1c240*/  LDL.LU R23, [R1+0x5c] ;  /* 0x00005c0001177983 */ /* 0x000f280000300800 */
[----:B------:R-:W0:Y:S02]  /*1c250*/  LDSM.16.MT88.4 R24, [R29+0x1080] ;  /* 0x001080001d18783b */ /* 0x000e240000004200 */
[----:B0-----:R-:W-:Y:S01]  /*1c260*/  MOV R28, R25 ;  /* 0x00000019001c7202 */ /* 0x001fe20000000f00 */
[----:B------:R-:W-:Y:S01]  /*1c270*/  IMAD.MOV.U32 R17, RZ, RZ, R26 ;  /* 0x000000ffff117224 */ /* 0x000fe200078e001a */
[----:B------:R-:W-:Y:S01]  /*1c280*/  MOV R16, R27 ;  /* 0x0000001b00107202 */ /* 0x000fe20000000f00 */
[----:B----4-:R-:W-:Y:S04]  /*1c290*/  STL.64 [R1+0x5b08], R22 ;  /* 0x005b081601007387 */ /* 0x010fe80000100a00 */
[----:B---3--:R-:W-:Y:S04]  /*1c2a0*/  STL.64 [R1+0x5b00], R20 ;  /* 0x005b001401007387 */ /* 0x008fe80000100a00 */
[----:B------:R-:W0:Y:S04]  /*1c2b0*/  LDSM.16.MT88.4 R20, [R2+0x1080] ;  /* 0x001080000214783b */ /* 0x000e280000004200 */
[----:B------:R-:W-:Y:S04]  /*1c2c0*/  STL [R1+0x10], R24 ;  /* 0x0000101801007387 */ /* 0x000fe80000100800 */
[----:B------:R-:W1:Y:S04]  /*1c2d0*/  LDSM.16.MT88.4 R24, [R0+0x1080] ;  /* 0x001080000018783b */ /* 0x000e680000004200 */
[----:B------:R-:W-:Y:S04]  /*1c2e0*/  STL [R1+0x5ad4], R17 ;  /* 0x005ad41101007387 */ /* 0x000fe80000100800 */
[----:B------:R-:W-:Y:S04]  /*1c2f0*/  STL [R1+0x5ad0], R16 ;  /* 0x005ad01001007387 */ /* 0x000fe80000100800 */
[----:B------:R-:W-:Y:S04]  /*1c300*/  STL [R1+0x5acc], R29 ;  /* 0x005acc1d01007387 */ /* 0x000fe80000100800 */
[----:B0-----:R-:W-:Y:S01]  /*1c310*/  STL [R1+0x4], R21 ;  /* 0x0000041501007387 */ /* 0x001fe20000100800 */
[----:B------:R-:W-:-:S03]  /*1c320*/  IMAD.MOV.U32 R12, RZ, RZ, R20 ;  /* 0x000000ffff0c7224 */ /* 0x000fc600078e0014 */
[----:B------:R2:W-:Y:S02]  /*1c330*/  STL.64 [R1+0x8], R22 ;  /* 0x0000081601007387 */ /* 0x0005e40000100a00 */
[----:B--2---:R-:W-:Y:S02]  /*1c340*/  HMMA.16816.F32 R20, R8, R18, R4 ;  /* 0x000000120814723c */ /* 0x004fe40000001804 */
[----:B------:R-:W-:Y:S11]  /*1c350*/  STL [R1+0x59f8], R2 ;  /* 0x0059f80201007387 */ /* 0x000ff60000100800 */
[----:B------:R-:W-:Y:S10]  /*1c360*/  @!UPT UIADD3 URZ, URZ, URZ, URZ ;  /* 0x0000003f3f3ff290 */ /* 0x000ff4000fffe03f */
[----:B------:R0:W-:Y:S04]  /*1c370*/  STL.64 [R1+0x190], R20 ;  /* 0x0001901401007387 */ /* 0x0001e80000100a00 */
[----:B------:R2:W-:Y:S04]  /*1c380*/  STL.64 [R1+0x198], R22 ;  /* 0x0001981601007387 */ /* 0x0005e80000100a00 */
[----:B0-----:R-:W3:Y:S04]  /*1c390*/  LDL.LU R20, [R1+0xc0] ;  /* 0x0000c00001147983 */ /* 0x001ee80000300800 */
[----:B------:R-:W3:Y:S04]  /*1c3a0*/  LDL.LU R21, [R1+0xc4] ;  /* 0x0000c40001157983 */ /* 0x000ee80000300800 */
[----:B--2---:R-:W3:Y:S04]  /*1c3b0*/  LDL.LU R22, [R1+0xc8] ;  /* 0x0000c80001167983 */ /* 0x004ee80000300800 */
[----:B------:R-:W3:Y:S04]  /*1c3c0*/  LDL.LU R23, [R1+0xcc] ;  /* 0x0000cc0001177983 */ /* 0x000ee80000300800 */
[----:B-1----:R-:W-:Y:S04]  /*1c3d0*/  STL.64 [R1+0x5a30], R26 ;  /* 0x005a301a01007387 */ /* 0x002fe80000100a00 */
[----:B------:R0:W-:Y:S04]  /*1c3e0*/  STL.64 [R1+0x5a28], R24 ;  /* 0x005a281801007387 */ /* 0x0001e80000100a00 */
[----:B0-----:R-:W2:Y:S04]  /*1c3f0*/  LDL.LU R24, [R1+0x120] ;  /* 0x0001200001187983 */ /* 0x001ea80000300800 */
[----:B------:R-:W2:Y:S04]  /*1c400*/  LDL.LU R25, [R1+0x124] ;  /* 0x0001240001197983 */ /* 0x000ea80000300800 */
[----:B------:R-:W4:Y:S04]  /*1c410*/  LDL.LU R26, [R1+0x128] ;  /* 0x00012800011a7983 */ /* 0x000f280000300800 */
[----:B------:R-:W4:Y:S01]  /*1c420*/  LDL.LU R27, [R1+0x12c] ;  /* 0x00012c00011b7983 */ /* 0x000f220000300800 */
[----:B------:R-:W-:Y:S01]  /*1c430*/  IMAD.MOV.U32 R4, RZ, RZ, R11 ;  /* 0x000000ffff047224 */ /* 0x000fe200078e000b */
[----:B------:R-:W-:-:S02]  /*1c440*/  MOV R5, R10 ;  /* 0x0000000a00057202 */ /* 0x000fc40000000f00 */
[----:B------:R-:W0:Y:S04]  /*1c450*/  S2R R11, SR_TID.X ;  /* 0x00000000000b7919 */ /* 0x000e280000002100 */
[----:B------:R-:W1:Y:S01]  /*1c460*/  S2R R10, SR_TID.X ;  /* 0x00000000000a7919 */ /* 0x000e620000002100 */
[----:B------:R-:W-:Y:S01]  /*1c470*/  IMAD.MOV.U32 R6, RZ, RZ, R9 ;  /* 0x000000ffff067224 */ /* 0x000fe200078e0009 */
[----:B------:R-:W-:Y:S02]  /*1c480*/  MOV R7, R8 ;  /* 0x0000000800077202 */ /* 0x000fe40000000f00 */
[----:B0-----:R-:W-:Y:S02]  /*1c490*/  LOP3.LUT R9, R11, 0x7, RZ, 0xc0, !PT ;  /* 0x000000070b097812 */ /* 0x001fe400078ec0ff */
[C---:B-1----:R-:W-:Y:S01]  /*1c4a0*/  LOP3.LUT R11, R10.reuse, 0x7, RZ, 0xc0, !PT ;  /* 0x000000070a0b7812 */ /* 0x042fe200078ec0ff */
[----:B------:R-:W-:Y:S01]  /*1c4b0*/  IMAD.SHL.U32 R8, R10, 0x2, RZ ;  /* 0x000000020a087824 */ /* 0x000fe200078e00ff */
[----:B------:R-:W-:-:S02]  /*1c4c0*/  SHF.L.U32 R9, R9, 0x4, RZ ;  /* 0x0000000409097819 */ /* 0x000fc400000006ff */
[----:B------:R-:W-:Y:S02]  /*1c4d0*/  LOP3.LUT R10, R10, 0xe0, RZ, 0xc0, !PT ;  /* 0x000000e00a0a7812 */ /* 0x000fe400078ec0ff */
[----:B------:R-:W-:Y:S02]  /*1c4e0*/  LOP3.LUT R8, R9, 0x30, R8, 0x78, !PT ;  /* 0x0000003009087812 */ /* 0x000fe400078e7808 */
[----:B------:R-:W-:Y:S01]  /*1c4f0*/  LEA R2, R11, R10, 0x2 ;  /* 0x0000000a0b027211 */ /* 0x000fe200078e10ff */
[----:B------:R-:W-:Y:S01]  /*1c500*/  IMAD.MOV.U32 R9, RZ, RZ, R6 ;  /* 0x000000ffff097224 */ /* 0x000fe200078e0006 */
[----:B------:R-:W-:Y:S01]  /*1c510*/  MOV R10, R5 ;  /* 0x00000005000a7202 */ /* 0x000fe20000000f00 */
[----:B------:R-:W-:Y:S02]  /*1c520*/  IMAD.MOV.U32 R11, RZ, RZ, R4 ;  /* 0x000000ffff0b7224 */ /* 0x000fe400078e0004 */
[----:B------:R-:W-:Y:S01]  /*1c530*/  IMAD.U32 R2, R2, 0x100, R8 ;  /* 0x0000010002027824 */ /* 0x000fe200078e0008 */
[----:B------:R-:W-:-:S02]  /*1c540*/  MOV R8, R7 ;  /* 0x0000000700087202 */ /* 0x000fc40000000f00 */
[----:B------:R-:W0:Y:S02]  /*1c550*/  LDSM.16.MT88.4 R4, [R3+0x2000] ;  /* 0x002000000304783b */ /* 0x000e240000004200 */
[----:B------:R-:W-:Y:S02]  /*1c560*/  LOP3.LUT R2, R2, 0x40, RZ, 0x3c, !PT ;  /* 0x0000004002027812 */ /* 0x000fe400078e3cff */
[----:B0-----:R-:W-:Y:S01]  /*1c570*/  MOV R17, R4 ;  /* 0x0000000400117202 */ /* 0x001fe20000000f00 */
[----:B------:R-:W-:Y:S01]  /*1c580*/  IMAD.MOV.U32 R16, RZ, RZ, R5 ;  /* 0x000000ffff107224 */ /* 0x000fe200078e0005 */
[----:B------:R-:W-:Y:S01]  /*1c590*/  MOV R29, R7 ;  /* 0x00000007001d7202 */ /* 0x000fe20000000f00 */
[----:B----4-:R-:W-:Y:S04]  /*1c5a0*/  STL.64 [R1+0x5af8], R26 ;  /* 0x005af81a01007387 */ /* 0x010fe80000100a00 */
[----:B--2---:R0:W-:Y:S04]  /*1c5b0*/  STL.64 [R1+0x5af0], R24 ;  /* 0x005af01801007387 */ /* 0x0041e80000100a00 */
[----:B0-----:R-:W2:Y:S04]  /*1c5c0*/  LDL.LU R24, [R1+0xf0] ;  /* 0x0000f00001187983 */ /* 0x001ea80000300800 */
[----:B------:R-:W2:Y:S04]  /*1c5d0*/  LDL.LU R25, [R1+0xf4] ;  /* 0x0000f40001197983 */ /* 0x000ea80000300800 */
[----:B------:R-:W2:Y:S04]  /*1c5e0*/  LDL.LU R26, [R1+0xf8] ;  /* 0x0000f800011a7983 */ /* 0x000ea80000300800 */
[----:B------:R-:W2:Y:S04]  /*1c5f0*/  LDL.LU R27, [R1+0xfc] ;  /* 0x0000fc00011b7983 */ /* 0x000ea80000300800 */
[----:B------:R-:W-:Y:S04]  /*1c600*/  STL [R1+0x59fc], R0 ;  /* 0x0059fc0001007387 */ /* 0x000fe80000100800 */
[----:B------:R-:W-:Y:S04]  /*1c610*/  STL [R1+0x48], R6 ;  /* 0x0000480601007387 */ /* 0x000fe80000100800 */
[----:B------:R-:W0:Y:S01]  /*1c620*/  LDSM.16.M88.4 R4, [R2+0x20000] ;  /* 0x020000000204783b */ /* 0x000e220000000200 */
[----:B---3--:R-:W-:Y:S03]  /*1c630*/  HMMA.16816.F32 R8, R8, R14, R20 ;  /* 0x0000000e0808723c */ /* 0x008fe60000001814 */
[----:B0-----:R0:W-:Y:S04]  /*1c640*/  STL [R1+0x5a04], R4 ;  /* 0x005a040401007387 */ /* 0x0011e80000100800 */
[----:B------:R1:W-:Y:S04]  /*1c650*/  STL [R1+0x5a00], R5 ;  /* 0x005a000501007387 */ /* 0x0003e80000100800 */
[----:B------:R3:W-:Y:S04]  /*1c660*/  STL [R1+0x58f4], R6 ;  /* 0x0058f40601007387 */ /* 0x0007e80000100800 */
[----:B------:R4:W-:Y:S04]  /*1c670*/  STL [R1+0x58f0], R7 ;  /* 0x0058f00701007387 */ /* 0x0009e80000100800 */
[----:B0-----:R-:W2:Y:S04]  /*1c680*/  LDL.LU R4, [R1+0xb0] ;  /* 0x0000b00001047983 */ /* 0x001ea80000300800 */
[----:B-1----:R-:W2:Y:S04]  /*1c690*/  LDL.LU R5, [R1+0xb4] ;  /* 0x0000b40001057983 */ /* 0x002ea80000300800 */
[----:B---3--:R-:W3:Y:S04]  /*1c6a0*/  LDL.LU R6, [R1+0xb8] ;  /* 0x0000b80001067983 */ /* 0x008ee80000300800 */
[----:B----4-:R-:W3:Y:S04]  /*1c6b0*/  LDL.LU R7, [R1+0xbc] ;  /* 0x0000bc0001077983 */ /* 0x010ee80000300800 */
[----:B------:R-:W2:Y:S04]  /*1c6c0*/  LDL.LU.64 R22, [R1+0x5b08] ;  /* 0x005b080001167983 */ /* 0x000ea80000300a00 */
[----:B------:R-:W2:Y:S04]  /*1c6d0*/  LDL.LU.64 R20, [R1+0x5b00] ;  /* 0x005b000001147983 */ /* 0x000ea80000300a00 */
[----:B------:R-:W-:Y:S04]  /*1c6e0*/  STL.64 [R1+0x180], R8 ;  /* 0x0001800801007387 */ /* 0x000fe80000100a00 */
[----:B------:R-:W-:Y:S04]  /*1c6f0*/  STL.64 [R1+0x188], R10 ;  /* 0x0001880a01007387 */ /* 0x000fe80000100a00 */
[----:B------:R-:W0:Y:S04]  /*1c700*/  LDSM.16.M88.4 R8, [R2+0x30000] ;  /* 0x030000000208783b */ /* 0x000e280000000200 */
[----:B0-----:R-:W-:Y:S04]  /*1c710*/  STL [R1+0x58ec], R10 ;  /* 0x0058ec0a01007387 */ /* 0x001fe80000100800 */
[----:B------:R-:W-:Y:S01]  /*1c720*/  STL [R1+0x58e8], R11 ;  /* 0x0058e80b01007387 */ /* 0x000fe20000100800 */
[C---:B--2---:R-:W-:Y:S08]  /*1c730*/  HMMA.16816.F32 R24, R20.reuse, R18, R24 ;  /* 0x000000121418723c */ /* 0x044ff00000001818 */
[----:B---3--:R-:W-:Y:S01]  /*1c740*/  HMMA.16816.F32 R4, R20, R14, R4 ;  /* 0x0000000e1404723c */ /* 0x008fe20000001804 */
[----:B------:R-:W0:Y:S11]  /*1c750*/  LDSM.16.MT88.4 R20, [R3+0x2080] ;  /* 0x002080000314783b */ /* 0x000e360000004200 */
[----:B------:R-:W-:Y:S03]  /*1c760*/  @!UPT UIADD3 URZ, URZ, URZ, URZ ;  /* 0x0000003f3f3ff290 */ /* 0x000fe6000fffe03f */
[----:B------:R-:W-:Y:S04]  /*1c770*/  STL.64 [R1+0x1d0], R24 ;  /* 0x0001d01801007387 */ /* 0x000fe80000100a00 */
[----:B------:R1:W-:Y:S04]  /*1c780*/  STL.64 [R1+0x1d8], R26 ;  /* 0x0001d81a01007387 */ /* 0x0003e80000100a00 */
[----:B-1----:R-:W2:Y:S04]  /*1c790*/  LDL.LU.64 R26, [R1+0x5af8] ;  /* 0x005af800011a7983 */ /* 0x002ea80000300a00 */
[----:B------:R-:W2:Y:S04]  /*1c7a0*/  LDL.LU.64 R24, [R1+0x5af0] ;  /* 0x005af00001187983 */ /* 0x000ea80000300a00 */
[----:B------:R1:W-:Y:S01]  /*1c7b0*/  STL.64 [R1+0x1b0], R4 ;  /* 0x0001b00401007387 */ /* 0x0003e20000100a00 */
[----:B0-----:R-:W-:Y:S01]  /*1c7c0*/  IMAD.MOV.U32 R0, RZ, RZ, R22 ;  /* 0x000000ffff007224 */ /* 0x001fe200078e0016 */
[----:B------:R-:W-:-:S02]  /*1c7d0*/  MOV R2, R23 ;  /* 0x0000001700027202 */ /* 0x000fc40000000f00 */
[----:B------:R-:W-:Y:S04]  /*1c7e0*/  STL.64 [R1+0x1b8], R6 ;  /* 0x0001b80601007387 */ /* 0x000fe80000100a00 */
[----:B------:R-:W2:Y:S01]  /*1c7f0*/  LDL.LU.64 R22, [R1+0x5ae8] ;  /* 0x005ae80001167983 */ /* 0x000ea20000300a00 */
[----:B-1----:R-:W-:Y:S01]  /*1c800*/  IMAD.MOV.U32 R4, RZ, RZ, R20 ;  /* 0x000000ffff047224 */ /* 0x002fe200078e0014 */
[----:B------:R-:W-:Y:S02]  /*1c810*/  MOV R5, R21 ;  /* 0x0000001500057202 */ /* 0x000fe40000000f00 */
[----:B------:R-:W2:Y:S04]  /*1c820*/  LDL.LU.64 R20, [R1+0x5ae0] ;  /* 0x005ae00001147983 */ /* 0x000ea80000300a00 */
[----:B------:R0:W-:Y:S04]  /*1c830*/  STL.64 [R1+0x5a98], R4 ;  /* 0x005a980401007387 */ /* 0x0001e80000100a00 */
[----:B0-----:R-:W3:Y:S04]  /*1c840*/  LDL.LU R4, [R1+0xa0] ;  /* 0x0000a00001047983 */ /* 0x001ee80000300800 */
[----:B------:R-:W3:Y:S04]  /*1c850*/  LDL.LU R5, [R1+0xa4] ;  /* 0x0000a40001057983 */ /* 0x000ee80000300800 */
[----:B------:R-:W3:Y:S04]  /*1c860*/  LDL.LU R6, [R1+0xa8] ;  /* 0x0000a80001067983 */ /* 0x000ee80000300800 */
[----:B------:R-:W3:Y:S04]  /*1c870*/  LDL.LU R7, [R1+0xac] ;  /* 0x0000ac0001077983 */ /* 0x000ee80000300800 */
[----:B------:R-:W-:Y:S01]  /*1c880*/  STL [R1+0x59c8], R3 ;  /* 0x0059c80301007387 */ /* 0x000fe20000100800 */
[----:B--2---:R-:W-:Y:S11]  /*1c890*/  HMMA.16816.F32 R24, R20, R18, R24 ;  /* 0x000000121418723c */ /* 0x004ff60000001818 */
[----:B------:R-:W-:Y:S11]  /*1c8a0*/  @!UPT UIADD3 URZ, URZ, URZ, URZ ;  /* 0x0000003f3f3ff290 */ /* 0x000ff6000fffe03f */
[----:B------:R-:W-:Y:S01]  /*1c8b0*/  @!UPT UIADD3 URZ, URZ, URZ, URZ ;  /* 0x0000003f3f3ff290 */ /* 0x000fe2000fffe03f */
[----:B------:R0:W-:Y:S04]  /*1c8c0*/  STL.64 [R1+0x120], R24 ;  /* 0x0001201801007387 */ /* 0x0001e80000100a00 */
[----:B------:R1:W-:Y:S01]  /*1c8d0*/  STL.64 [R1+0x128], R26 ;  /* 0x0001281a01007387 */ /* 0x0003e20000100a00 */
[----:B0-----:R-:W-:-:S03]  /*1c8e0*/  IMAD.MOV.U32 R24, RZ, RZ, R12 ;  /* 0x000000ffff187224 */ /* 0x001fc600078e000c */
[----:B------:R-:W2:Y:S04]  /*1c8f0*/  LDL.LU R12, [R1+0x5ad8] ;  /* 0x005ad800010c7983 */ /* 0x000ea80000300800 */
[----:B------:R-:W4:Y:S04]  /*1c900*/  LDL.LU R25, [R1+0x4] ;  /* 0x0000040001197983 */ /* 0x000f280000300800 */
[----:B-1----:R-:W2:Y:S04]  /*1c910*/  LDL.LU R26, [R1+0x8] ;  /* 0x00000800011a7983 */ /* 0x002ea80000300800 */
[----:B------:R-:W2:Y:S01]  /*1c920*/  LDL.LU R27, [R1+0xc] ;  /* 0x00000c00011b7983 */ /* 0x000ea20000300800 */
[----:B---3--:R-:W-:Y:S07]  /*1c930*/  HMMA.16816.F32 R4, R20, R14, R4 ;  /* 0x0000000e1404723c */ /* 0x008fee0000001804 */
[----:B------:R-:W-:Y:S01]  /*1c940*/  MOV R20, R17 ;  /* 0x0000001100147202 */ /* 0x000fe20000000f00 */
[----:B------:R-:W-:Y:S01]  /*1c950*/  IMAD.MOV.U32 R21, RZ, RZ, R16 ;  /* 0x000000ffff157224 */ /* 0x000fe200078e0010 */
[----:B------:R-:W-:Y:S01]  /*1c960*/  MOV R23, R29 ;  /* 0x0000001d00177202 */ /* 0x000fe20000000f00 */
[----:B--2---:R-:W-:Y:S04]  /*1c970*/  STL.64 [R1+0x5a60], R26 ;  /* 0x005a601a01007387 */ /* 0x004fe80000100a00 */
[----:B----4-:R0:W-:Y:S04]  /*1c980*/  STL.64 [R1+0x5a58], R24 ;  /* 0x005a581801007387 */ /* 0x0101e80000100a00 */
[----:B------:R-:W-:Y:S04]  /*1c990*/  STL.64 [R1+0x5aa8], R14 ;  /* 0x005aa80e01007387 */ /* 0x000fe80000100a00 */
[----:B------:R-:W-:Y:S04]  /*1c9a0*/  STL.64 [R1+0x5aa0], R12 ;  /* 0x005aa00c01007387 */ /* 0x000fe80000100a00 */
[----:B------:R-:W-:Y:S04]  /*1c9b0*/  STL.64 [R1+0x1c0], R4 ;  /* 0x0001c00401007387 */ /* 0x000fe80000100a00 */
[----:B------:R-:W-:Y:S04]  /*1c9c0*/  STL.64 [R1+0x1c8], R6 ;  /* 0x0001c80601007387 */ /* 0x000fe80000100a00 */
[----:B------:R-:W2:Y:S04]  /*1c9d0*/  LDL.LU R17, [R1+0x5ad4] ;  /* 0x005ad40001117983 */ /* 0x000ea80000300800 */
[----:B------:R-:W3:Y:S04]  /*1c9e0*/  LDL.LU R16, [R1+0x5ad0] ;  /* 0x005ad00001107983 */ /* 0x000ee80000300800 */
[----:B------:R-:W4:Y:S04]  /*1c9f0*/  LDL.LU R22, [R1+0x48] ;  /* 0x0000480001167983 */ /* 0x000f280000300800 */
[----:B------:R-:W4:Y:S04]  /*1ca00*/  LDL.LU R29, [R1+0x5acc] ;  /* 0x005acc00011d7983 */ /* 0x000f280000300800 */
[----:B0-----:R-:W4:Y:S01]  /*1ca10*/  LDL.LU R24, [R1+0x10] ;  /* 0x0000100001187983 */ /* 0x001f220000300800 */
[----:B------:R-:W-:-:S03]  /*1ca20*/  IMAD.MOV.U32 R25, RZ, RZ, R28 ;  /* 0x000000ffff197224 */ /* 0x000fc600078e001c */
[----:B------:R-:W4:Y:S01]  /*1ca30*/  LDL.LU R28, [R1+0x5ac8] ;  /* 0x005ac800011c7983 */ /* 0x000f220000300800 */
[----:B--2---:R-:W-:-:S03]  /*1ca40*/  MOV R26, R17 ;  /* 0x00000011001a7202 */ /* 0x004fc60000000f00 */
[----:B------:R-:W2:Y:S01]  /*1ca50*/  LDL.LU R17, [R1+0x5ac4] ;  /* 0x005ac40001117983 */ /* 0x000ea20000300800 */
[----:B---3--:R-:W-:-:S03]  /*1ca60*/  IMAD.MOV.U32 R27, RZ, RZ, R16 ;  /* 0x000000ffff1b7224 */ /* 0x008fc600078e0010 */
[----:B------:R-:W3:Y:S04]  /*1ca70*/  LDL.LU R16, [R1+0x5ac0] ;  /* 0x005ac00001107983 */ /* 0x000ee80000300800 */
[----:B------:R-:W-:Y:S04]  /*1ca80*/  STL.64 [R1+0x5a90], R26 ;  /* 0x005a901a01007387 */ /* 0x000fe80000100a00 */
[----:B----4-:R-:W-:Y:S04]  /*1ca90*/  STL.64 [R1+0x5a88], R24 ;  /* 0x005a881801007387 */ /* 0x010fe80000100a00 */
[----:B------:R-:W-:Y:S04]  /*1caa0*/  STL.64 [R1+0x5a10], R22 ;  /* 0x005a101601007387 */ /* 0x000fe80000100a00 */
[----:B------:R0:W-:Y:S04]  /*1cab0*/  STL.64 [R1+0x5a08], R20 ;  /* 0x005a081401007387 */ /* 0x0001e80000100a00 */
[----:B0-----:R-:W4:Y:S04]  /*1cac0*/  LDL.LU R20, [R1+0x140] ;  /* 0x0001400001147983 */ /* 0x001f280000300800 */
[----:B------:R-:W4:Y:S04]  /*1cad0*/  LDL.LU R21, [R1+0x144] ;  /* 0x0001440001157983 */ /* 0x000f280000300800 */
[----:B------:R-:W4:Y:S04]  /*1cae0*/  LDL.LU R22, [R1+0x148] ;  /* 0x0001480001167983 */ /* 0x000f280000300800 */
[----:B------:R-:W4:Y:S01]  /*1caf0*/  LDL.LU R23, [R1+0x14c] ;  /* 0x00014c0001177983 */ /* 0x000f220000300800 */
[----:B------:R-:W-:-:S03]  /*1cb00*/  MOV R27, R28 ;  /* 0x0000001c001b7202 */ /* 0x000fc60000000f00 */
[----:B------:R-:W4:Y:S01]  /*1cb10*/  LDL.LU R24, [R1+0x20] ;  /* 0x0000200001187983 */ /* 0x000f220000300800 */
[----:B--2---:R-:W-:Y:S01]  /*1cb20*/  IMAD.MOV.U32 R26, RZ, RZ, R17 ;  /* 0x000000ffff1a7224 */ /* 0x004fe200078e0011 */
[----:B---3--:R-:W-:Y:S02]  /*1cb30*/  MOV R25, R16 ;  /* 0x0000001000197202 */ /* 0x008fe40000000f00 */
[----:B------:R-:W2:Y:S04]  /*1cb40*/  LDL.LU R16, [R1+0x5abc] ;  /* 0x005abc0001107983 */ /* 0x000ea80000300800 */
[----:B------:R-:W3:Y:S04]  /*1cb50*/  LDL.LU R17, [R1+0x5ab8] ;  /* 0x005ab80001117983 */ /* 0x000ee80000300800 */
[----:B------:R-:W2:Y:S04]  /*1cb60*/  LDL.LU R28, [R1+0x5ab4] ;  /* 0x005ab400011c7983 */ /* 0x000ea80000300800 */
[----:B------:R-:W2:Y:S04]  /*1cb70*/  LDL.LU R12, [R1+0x110] ;  /* 0x00011000010c7983 */ /* 0x000ea80000300800 */
[----:B------:R-:W2:Y:S04]  /*1cb80*/  LDL.LU R13, [R1+0x114] ;  /* 0x00011400010d7983 */ /* 0x000ea80000300800 */
[----:B------:R-:W2:Y:S04]  /*1cb90*/  LDL.LU R14, [R1+0x118] ;  /* 0x00011800010e7983 */ /* 0x000ea80000300800 */
[----:B------:R-:W2:Y:S04]  /*1cba0*/  LDL.LU R15, [R1+0x11c] ;  /* 0x00011c00010f7983 */ /* 0x000ea80000300800 */
[----:B----4-:R-:W-:Y:S04]  /*1cbb0*/  STL.64 [R1+0x5a20], R22 ;  /* 0x005a201601007387 */ /* 0x010fe80000100a00 */
[----:B------:R0:W-:Y:S04]  /*1cbc0*/  STL.64 [R1+0x5a18], R20 ;  /* 0x005a181401007387 */ /* 0x0001e80000100a00 */
[----:B0-----:R-:W4:Y:S04]  /*1cbd0*/  LDL.LU R20, [R1+0x1a0] ;  /* 0x0001a00001147983 */ /* 0x001f280000300800 */
[----:B------:R-:W4:Y:S04]  /*1cbe0*/  LDL.LU R21, [R1+0x1a4] ;  /* 0x0001a40001157983 */ /* 0x000f280000300800 */
[----:B------:R-:W2:Y:S04]  /*1cbf0*/  LDL.LU R22, [R1+0x1a8] ;  /* 0x0001a80001167983 */ /* 0x000ea80000300800 */
[----:B------:R-:W2:Y:S04]  /*1cc00*/  LDL.LU R23, [R1+0x1ac] ;  /* 0x0001ac0001177983 */ /* 0x000ea80000300800 */
[----:B------:R-:W3:Y:S04]  /*1cc10*/  LDL.LU R4, [R1+0xd0] ;  /* 0x0000d00001047983 */ /* 0x000ee80000300800 */
[----:B------:R-:W3:Y:S04]  /*1cc20*/  LDL.LU R5, [R1+0xd4] ;  /* 0x0000d40001057983 */ /* 0x000ee80000300800 */
[----:B------:R-:W3:Y:S04]  /*1cc30*/  LDL.LU R6, [R1+0xd8] ;  /* 0x0000d80001067983 */ /* 0x000ee80000300800 */
[----:B------:R-:W3:Y:S04]  /*1cc40*/  LDL.LU R7, [R1+0xdc] ;  /* 0x0000dc0001077983 */ /* 0x000ee80000300800 */
[----:B--2---:R-:W-:Y:S04]  /*1cc50*/  STL.64 [R1+0x5a40], R22 ;  /* 0x005a401601007387 */ /* 0x004fe80000100a00 */
[----:B----4-:R0:W-:Y:S04]  /*1cc60*/  STL.64 [R1+0x5a38], R20 ;  /* 0x005a381401007387 */ /* 0x0101e80000100a00 */
[----:B0-----:R-:W2:Y:S04]  /*1cc70*/  LDL.LU R20, [R1+0x100] ;  /* 0x0001000001147983 */ /* 0x001ea80000300800 */
[----:B------:R-:W2:Y:S04]  /*1cc80*/  LDL.LU R21, [R1+0x104] ;  /* 0x0001040001157983 */ /* 0x000ea80000300800 */
[----:B------:R-:W4:Y:S04]  /*1cc90*/  LDL.LU R22, [R1+0x108] ;  /* 0x0001080001167983 */ /* 0x000f280000300800 */
[----:B------:R-:W4:Y:S04]  /*1cca0*/  LDL.LU R23, [R1+0x10c] ;  /* 0x00010c0001177983 */ /* 0x000f280000300800 */
[----:B----4-:R-:W-:Y:S04]  /*1ccb0*/  STL.64 [R1+0x5a50], R22 ;  /* 0x005a501601007387 */ /* 0x010fe80000100a00 */
[----:B--2---:R0:W-:Y:S04]  /*1ccc0*/  STL.64 [R1+0x5a48], R20 ;  /* 0x005a481401007387 */ /* 0x0041e80000100a00 */
[----:B0-----:R-:W2:Y:S04]  /*1ccd0*/  LDL.LU R20, [R1+0x170] ;  /* 0x0001700001147983 */ /* 0x001ea80000300800 */
[----:B------:R-:W2:Y:S04]  /*1cce0*/  LDL.LU R21, [R1+0x174] ;  /* 0x0001740001157983 */ /* 0x000ea80000300800 */
[----:B------:R-:W4:Y:S04]  /*1ccf0*/  LDL.LU R22, [R1+0x178] ;  /* 0x0001780001167983 */ /* 0x000f280000300800 */
[----:B------:R-:W4:Y:S01]  /*1cd00*/  LDL.LU R23, [R1+0x17c] ;  /* 0x00017c0001177983 */ /* 0x000f220000300800 */
[----:B------:R-:W-:Y:S11]  /*1cd10*/  HMMA.16816.F32 R12, R24, R18, R12 ;  /* 0x00000012180c723c */ /* 0x000ff6000000180c */
[----:B------:R-:W-:Y:S11]  /*1cd20*/  @!UPT UIADD3 URZ, URZ, URZ, URZ ;  /* 0x0000003f3f3ff290 */ /* 0x000ff6000fffe03f */
[----:B------:R-:W-:Y:S02]  /*1cd30*/  @!UPT UIADD3 URZ, URZ, URZ, URZ ;  /* 0x0000003f3f3ff290 */ /* 0x000fe4000fffe03f */
[----:B------:R-:W-:Y:S01]  /*1cd40*/  IMAD.MOV.U32 R11, RZ, RZ, R14 ;  /* 0x000000ffff0b7224 */ /* 0x000fe200078e000e */
[----:B------:R-:W-:Y:S01]  /*1cd50*/  MOV R10, R15 ;  /* 0x0000000f000a7202 */ /* 0x000fe20000000f00 */
[----:B----4-:R-:W-:Y:S04]  /*1cd60*/  STL.64 [R1+0x5a70], R22 ;  /* 0x005a701601007387 */ /* 0x010fe80000100a00 */
[----:B--2---:R0:W-:Y:S04]  /*1cd70*/  STL.64 [R1+0x5a68], R20 ;  /* 0x005a681401007387 */ /* 0x0041e80000100a00 */
[----:B0-----:R-:W2:Y:S01]  /*1cd80*/  LDL.LU R20, [R1+0xe0] ;  /* 0x0000e00001147983 */ /* 0x001ea20000300800 */
[----:B---3--:R-:W-:Y:S01]  /*1cd90*/  MOV R22, R17 ;  /* 0x0000001100167202 */ /* 0x008fe20000000f00 */
[----:B------:R-:W-:Y:S01]  /*1cda0*/  IMAD.MOV.U32 R23, RZ, RZ, R16 ;  /* 0x000000ffff177224 */ /* 0x000fe200078e0010 */
[----:B------:R-:W-:Y:S01]  /*1cdb0*/  MOV R16, R13 ;  /* 0x0000000d00107202 */ /* 0x000fe20000000f00 */
[----:B------:R-:W-:-:S02]  /*1cdc0*/  IMAD.MOV.U32 R17, RZ, RZ, R12 ;  /* 0x000000ffff117224 */ /* 0x000fc400078e000c */
[----:B------:R-:W0:Y:S01]  /*1cdd0*/  LDSM.16.MT88.4 R12, [R29+0x2000] ;  /* 0x002000001d0c783b */ /* 0x000e220000004200 */
[----:B------:R-:W-:-:S03]  /*1cde0*/  IMAD.MOV.U32 R21, RZ, RZ, R28 ;  /* 0x000000ffff157224 */ /* 0x000fc600078e001c */
[----:B------:R-:W3:Y:S04]  /*1cdf0*/  LDL.LU R28, [R1+0x5ab0] ;  /* 0x005ab000011c7983 */ /* 0x000ee80000300800 */
[----:B------:R-:W-:Y:S04]  /*1ce00*/  STL.64 [R1+0x5a80], R22 ;  /* 0x005a801601007387 */ /* 0x000fe80000100a00 */
[----:B--2---:R1:W-:Y:S04]  /*1ce10*/  STL.64 [R1+0x5a78], R20 ;  /* 0x005a781401007387 */ /* 0x0043e80000100a00 */
[----:B-1----:R-:W2:Y:S04]  /*1ce20*/  LDL.LU R20, [R1+0x160] ;  /* 0x0001600001147983 */ /* 0x002ea80000300800 */
[----:B------:R-:W2:Y:S04]  /*1ce30*/  LDL.LU R21, [R1+0x164] ;  /* 0x0001640001157983 */ /* 0x000ea80000300800 */
[----:B------:R-:W2:Y:S04]  /*1ce40*/  LDL.LU R22, [R1+0x168] ;  /* 0x0001680001167983 */ /* 0x000ea80000300800 */
[----:B0-----:R-:W-:Y:S04]  /*1ce50*/  STL.64 [R1+0x50], R12 ;  /* 0x0000500c01007387 */ /* 0x001fe80000100a00 */
[----:B------:R0:W-:Y:S04]  /*1ce60*/  STL.64 [R1+0x58], R14 ;  /* 0x0000580e01007387 */ /* 0x0001e80000100a00 */
[----:B0-----:R-:W4:Y:S04]  /*1ce70*/  LDL.LU.64 R14, [R1+0x5aa8] ;  /* 0x005aa800010e7983 */ /* 0x001f280000300a00 */
[----:B------:R-:W2:Y:S01]  /*1ce80*/  LDL.LU.64 R12, [R1+0x5aa0] ;  /* 0x005aa000010c7983 */ /* 0x000ea20000300a00 */
[----:B----4-:R-:W-:Y:S03]  /*1ce90*/  HMMA.16816.F32 R24, R24, R14, R4 ;  /* 0x0000000e1818723c */ /* 0x010fe60000001804 */
[----:B------:R-:W4:Y:S11]  /*1cea0*/  LDL.LU.64 R4, [R1+0x5a98] ;  /* 0x005a980001047983 */ /* 0x000f360000300a00 */
[----:B------:R-:W-:Y:S09]  /*1ceb0*/  @!UPT UIADD3 URZ, URZ, URZ, URZ ;  /* 0x0000003f3f3ff290 */ /* 0x000ff2000fffe03f */
[----:B------:R0:W-:Y:S01]  /*1cec0*/  STL.64 [R1+0x60], R24 ;  /* 0x0000601801007387 */ /* 0x0001e20000100a00 */
[----:B------:R-:W-:Y:S01]  /*1ced0*/  IMAD.MOV.U32 R7, RZ, RZ, R26 ;  /* 0x000000ffff077224 */ /* 0x000fe200078e001a */
[----:B------:R-:W-:Y:S02]  /*1cee0*/  MOV R6, R27 ;  /* 0x0000001b00067202 */ /* 0x000fe40000000f00 */
[----:B------:R-:W2:Y:S04]  /*1cef0*/  LDL.LU.64 R26, [R1+0x5a90] ;  /* 0x005a9000011a7983 */ /* 0x000ea80000300a00 */
[----:B0-----:R-:W2:Y:S01]  /*1cf00*/  LDL.LU.64 R24, [R1+0x5a88] ;  /* 0x005a880001187983 */ /* 0x001ea20000300a00 */
[----:B---3--:R-:W-:-:S07]  /*1cf10*/  MOV R23, R28 ;  /* 0x0000001c00177202 */ /* 0x008fce0000000f00 */
[C---:B--2---:R-:W-:Y:S11]  /*1cf20*/  HMMA.16816.F32 R20, R24.reuse, R18, R20 ;  /* 0x000000121814723c */ /* 0x044ff60000001814 */
[----:B------:R-:W-:Y:S11]  /*1cf30*/  @!UPT UIADD3 URZ, URZ, URZ, URZ ;  /* 0x0000003f3f3ff290 */ /* 0x000ff6000fffe03f */
[----:B------:R-:W-:Y:S01]  /*1cf40*/  @!UPT UIADD3 URZ, URZ, URZ, URZ ;  /* 0x0000003f3f3ff290 */ /* 0x000fe2000fffe03f */
[----:B------:R-:W-:Y:S04]  /*1cf50*/  STL.64 [R1+0xc0], R20 ;  /* 0x0000c01401007387 */ /* 0x000fe80000100a00 */
[----:B------:R0:W-:Y:S04]  /*1cf60*/  STL.64 [R1+0xc8], R22 ;  /* 0x0000c81601007387 */ /* 0x0001e80000100a00 */
[----:B0-----:R-:W2:Y:S04]  /*1cf70*/  LDL.LU.64 R22, [R1+0x5a80] ;  /* 0x005a800001167983 */ /* 0x001ea80000300a00 */
[----:B------:R-:W2:Y:S02]  /*1cf80*/  LDL.LU.64 R20, [R1+0x5a78] ;  /* 0x005a780001147983 */ /* 0x000ea40000300a00 */
[----:B--2---:R-:W-:Y:S02]  /*1cf90*/  HMMA.16816.F32 R24, R24, R14, R20 ;  /* 0x0000000e1818723c */ /* 0x004fe40000001814 */
[----:B------:R-:W2:Y:S04]  /*1cfa0*/  LDL.LU.64 R22, [R1+0x5a70] ;  /* 0x005a700001167983 */ /* 0x000ea80000300a00 */
[----:B------:R-:W2:Y:S11]  /*1cfb0*/  LDL.LU.64 R20, [R1+0x5a68] ;  /* 0x005a680001147983 */ /* 0x000eb60000300a00 */
[----:B------:R-:W-:Y:S06]  /*1cfc0*/  @!UPT UIADD3 URZ, URZ, URZ, URZ ;  /* 0x0000003f3f3ff290 */ /* 0x000fec000fffe03f */
[----:B------:R-:W-:Y:S01]  /*1cfd0*/  STL.64 [R1+0xb0], R24 ;  /* 0x0000b01801007387 */ /* 0x000fe20000100a00 */
[----:B------:R-:W-:-:S03]  /*1cfe0*/  IMAD.MOV.U32 R3, RZ, RZ, R27 ;  /* 0x000000ffff037224 */ /* 0x000fc600078e001b */
[----:B------:R0:W-:Y:S04]  /*1cff0*/  STL [R1+0xb8], R26 ;  /* 0x0000b81a01007387 */ /* 0x0001e80000100800 */
[----:B0-----:R-:W2:Y:S04]  /*1d000*/  LDL.LU.64 R26, [R1+0x5a60] ;  /* 0x005a6000011a7983 */ /* 0x001ea80000300a00 */
[----:B------:R-:W2:Y:S04]  /*1d010*/  LDL.LU.64 R24, [R1+0x5a58] ;  /* 0x005a580001187983 */ /* 0x000ea80000300a00 */
[----:B------:R-:W-:Y:S01]  /*1d020*/  STL [R1+0x59cc], R3 ;  /* 0x0059cc0301007387 */ /* 0x000fe20000100800 */
[----:B--2---:R-:W-:Y:S11]  /*1d030*/  HMMA.16816.F32 R20, R24, R18, R20 ;  /* 0x000000121814723c */ /* 0x004ff60000001814 */
[----:B------:R-:W-:Y:S11]  /*1d040*/  @!UPT UIADD3 URZ, URZ, URZ, URZ ;  /* 0x0000003f3f3ff290 */ /* 0x000ff6000fffe03f */
[----:B------:R-:W-:Y:S01]  /*1d050*/  @!UPT UIADD3 URZ, URZ, URZ, URZ ;  /* 0x0000003f3f3ff290 */ /* 0x000fe2000fffe03f */
[----:B------:R-:W-:Y:S01]  /*1d060*/  STL.64 [R1+0xa0], R20 ;  /* 0x0000a01401007387 */ /* 0x000fe20000100a00 */
[----:B------:R-:W-:-:S03]  /*1d070*/  MOV R28, R23 ;  /* 0x00000017001c7202 */ /* 0x000fc60000000f00 */
[----:B------:R0:W-:Y:S04]  /*1d080*/  STL [R1+0xa8], R22 ;  /* 0x0000a81601007387 */ /* 0x0001e80000100800 */
[----:B0-----:R-:W2:Y:S04]  /*1d090*/  LDL.LU.64 R22, [R1+0x5a50] ;  /* 0x005a500001167983 */ /* 0x001ea80000300a00 */
[----:B------:R-:W2:Y:S04]  /*1d0a0*/  LDL.LU.64 R20, [R1+0x5a48] ;  /* 0x005a480001147983 */ /* 0x000ea80000300a00 */
[----:B------:R-:W-:Y:S01]  /*1d0b0*/  STL [R1+0x59d0], R28 ;  /* 0x0059d01c01007387 */ /* 0x000fe20000100800 */
[----:B--2---:R-:W-:Y:S03]  /*1d0c0*/  HMMA.16816.F32 R24, R24, R14, R20 ;  /* 0x0000000e1818723c */ /* 0x004fe60000001814 */
[----:B------:R-:W2:Y:S04]  /*1d0d0*/  LDL.LU.64 R22, [R1+0x5a40] ;  /* 0x005a400001167983 */ /* 0x000ea80000300a00 */
[----:B------:R-:W2:Y:S11]  /*1d0e0*/  LDL.LU.64 R20, [R1+0x5a38] ;  /* 0x005a380001147983 */ /* 0x000eb60000300a00 */
[----:B------:R-:W-:Y:S05]  /*1d0f0*/  @!UPT UIADD3 URZ, URZ, URZ, URZ ;  /* 0x0000003f3f3ff290 */ /* 0x000fea000fffe03f */
[----:B------:R-:W-:Y:S04]  /*1d100*/  STL.64 [R1+0x80], R24 ;  /* 0x0000801801007387 */ /* 0x000fe80000100a00 */
[----:B------:R0:W-:Y:S04]  /*1d110*/  STL.64 [R1+0x88], R26 ;  /* 0x0000881a01007387 */ /* 0x0001e80000100a00 */
[----:B0-----:R-:W2:Y:S04]  /*1d120*/  LDL.LU.64 R26, [R1+0x5a30] ;  /* 0x005a3000011a7983 */ /* 0x001ea80000300a00 */
[----:B------:R-:W2:Y:S02]  /*1d130*/  LDL.LU.64 R24, [R1+0x5a28] ;  /* 0x005a280001187983 */ /* 0x000ea40000300a00 */
        /* <DEDUP_REMOVED lines=11> */
[----:B------:R4:W-:Y:S04]  /*1d1f0*/  STL.64 [R1+0x20], R24 ;  /* 0x0000201801007387 */ /* 0x0009e80000100a00 */
[----:B------:R0:W-:Y:S04]  /*1d200*/  STL.64 [R1+0x28], R26 ;  /* 0x0000281a01007387 */ /* 0x0001e80000100a00 */
[----:B------:R-:W2:Y:S04]  /*1d210*/  LDL.LU R14, [R1+0x138] ;  /* 0x00013800010e7983 */ /* 0x000ea80000300800 */
[----:B------:R-:W2:Y:S01]  /*1d220*/  LDL.LU R15, [R1+0x13c] ;  /* 0x00013c00010f7983 */ /* 0x000ea20000300800 */
[----:B----4-:R-:W-:Y:S01]  /*1d230*/  IMAD.MOV.U32 R24, RZ, RZ, R4 ;  /* 0x000000ffff187224 */ /* 0x010fe200078e0004 */
[----:B------:R-:W-:-:S02]  /*1d240*/  MOV R25, R5 ;  /* 0x0000000500197202 */ /* 0x000fc40000000f00 */
[----:B------:R-:W2:Y:S04]  /*1d250*/  LDL.LU R4, [R1+0x5a04] ;  /* 0x005a040001047983 */ /* 0x000ea80000300800 */
[----:B------:R-:W2:Y:S01]  /*1d260*/  LDL.LU R5, [R1+0x5a00] ;  /* 0x005a000001057983 */ /* 0x000ea20000300800 */
[----:B0-----:R-:W-:Y:S01]  /*1d270*/  IMAD.MOV.U32 R26, RZ, RZ, R0 ;  /* 0x000000ffff1a7224 */ /* 0x001fe200078e0000 */
[----:B------:R-:W-:Y:S02]  /*1d280*/  MOV R27, R2 ;  /* 0x00000002001b7202 */ /* 0x000fe40000000f00 */
[----:B------:R-:W3:Y:S04]  /*1d290*/  LDL.LU R0, [R1+0x59fc] ;  /* 0x0059fc0001007983 */ /* 0x000ee80000300800 */
[----:B------:R-:W4:Y:S04]  /*1d2a0*/  LDL.LU R2, [R1+0x59f8] ;  /* 0x0059f80001027983 */ /* 0x000f280000300800 */
[----:B------:R-:W-:Y:S04]  /*1d2b0*/  STL.64 [R1+0x59f0], R26 ;  /* 0x0059f01a01007387 */ /* 0x000fe80000100a00 */
[----:B------:R0:W-:Y:S04]  /*1d2c0*/  STL.64 [R1+0x59e8], R24 ;  /* 0x0059e81801007387 */ /* 0x0001e80000100a00 */
[----:B0-----:R-:W3:Y:S04]  /*1d2d0*/  LDL.LU R24, [R1+0x150] ;  /* 0x0001500001187983 */ /* 0x001ee80000300800 */
[----:B------:R-:W3:Y:S04]  /*1d2e0*/  LDL.LU R25, [R1+0x154] ;  /* 0x0001540001197983 */ /* 0x000ee80000300800 */
[----:B------:R-:W3:Y:S04]  /*1d2f0*/  LDL.LU R26, [R1+0x158] ;  /* 0x00015800011a7983 */ /* 0x000ee80000300800 */
[----:B------:R-:W3:Y:S01]  /*1d300*/  LDL.LU R27, [R1+0x15c] ;  /* 0x00015c00011b7983 */ /* 0x000ee20000300800 */
[----:B--2---:R-:W-:Y:S11]  /*1d310*/  HMMA.16816.F32 R12, R20, R4, R12 ;  /* 0x00000004140c723c */ /* 0x004ff6000000180c */
[----:B------:R-:W-:Y:S11]  /*1d320*/  @!UPT UIADD3 URZ, URZ, URZ, URZ ;  /* 0x0000003f3f3ff290 */ /* 0x000ff6000fffe03f */
[----:B------:R-:W-:Y:S01]  /*1d330*/  @!UPT UIADD3 URZ, URZ, URZ, URZ ;  /* 0x0000003f3f3ff290 */ /* 0x000fe2000fffe03f */
[----:B------:R-:W-:Y:S04]  /*1d340*/  STL.64 [R1+0xe0], R12 ;  /* 0x0000e00c01007387 */ /* 0x000fe80000100a00 */
[----:B------:R-:W-:Y:S04]  /*1d350*/  STL.64 [R1+0xe8], R14 ;  /* 0x0000e80e01007387 */ /* 0x000fe80000100a00 */
[----:B------:R-:W0:Y:S02]  /*1d360*/  LDSM.16.MT88.4 R12, [R29+0x2080] ;  /* 0x002080001d0c783b */ /* 0x000e240000004200 */
[----:B0-----:R-:W-:-:S02]  /*1d370*/  IMAD.MOV.U32 R28, RZ, RZ, R14 ;  /* 0x000000ffff1c7224 */ /* 0x001fc400078e000e */
[----:B------:R-:W-:Y:S01]  /*1d380*/  STL.64 [R1], R12 ;  /* 0x0000000c01007387 */ /* 0x000fe20000100a00 */
[----:B------:R-:W-:-:S03]  /*1d390*/  MOV R3, R15 ;  /* 0x0000000f00037202 */ /* 0x000fc60000000f00 */
[----:B----4-:R-:W0:Y:S04]  /*1d3a0*/  LDSM.16.MT88.4 R12, [R2+0x2000] ;  /* 0x00200000020c783b */ /* 0x010e280000004200 */
[----:B------:R-:W-:Y:S04]  /*1d3b0*/  STL [R1+0x5920], R29 ;  /* 0x0059201d01007387 */ /* 0x000fe80000100800 */
[----:B0-----:R-:W-:Y:S04]  /*1d3c0*/  STL.64 [R1+0x5978], R14 ;  /* 0x0059780e01007387 */ /* 0x001fe80000100a00 */
[----:B------:R0:W-:Y:S04]  /*1d3d0*/  STL.64 [R1+0x5970], R12 ;  /* 0x0059700c01007387 */ /* 0x0001e80000100a00 */
[----:B0-----:R-:W2:Y:S04]  /*1d3e0*/  LDL.LU.64 R12, [R1+0x50] ;  /* 0x00005000010c7983 */ /* 0x001ea80000300a00 */
[----:B------:R-:W4:Y:S01]  /*1d3f0*/  LDL.LU.64 R14, [R1+0x58] ;  /* 0x00005800010e7983 */ /* 0x000f220000300a00 */
[----:B---3--:R-:W-:Y:S03]  /*1d400*/  HMMA.16816.F32 R20, R20, R8, R24 ;  /* 0x000000081414723c */ /* 0x008fe60000001818 */
[----:B----4-:R-:W-:Y:S04]  /*1d410*/  STL.64 [R1+0x59e0], R14 ;  /* 0x0059e00e01007387 */ /* 0x010fe80000100a00 */
[----:B--2---:R0:W-:Y:S02]  /*1d420*/  STL.64 [R1+0x59d8], R12 ;  /* 0x0059d80c01007387 */ /* 0x0041e40000100a00 */
[----:B0-----:R-:W-:Y:S01]  /*1d430*/  IMAD.MOV.U32 R12, RZ, RZ, R17 ;  /* 0x000000ffff0c7224 */ /* 0x001fe200078e0011 */
[----:B------:R-:W-:-:S02]  /*1d440*/  MOV R13, R16 ;  /* 0x00000010000d7202 */ /* 0x000fc40000000f00 */
[----:B------:R-:W0:Y:S04]  /*1d450*/  LDSM.16.MT88.4 R16, [R2+0x2080] ;  /* 0x002080000210783b */ /* 0x000e280000004200 */
[----:B0-----:R-:W-:Y:S04]  /*1d460*/  STL.64 [R1+0x5958], R18 ;  /* 0x0059581201007387 */ /* 0x001fe80000100a00 */
[----:B------:R0:W-:Y:S04]  /*1d470*/  STL.64 [R1+0x5950], R16 ;  /* 0x0059501001007387 */ /* 0x0001e80000100a00 */
[----:B0-----:R-:W2:Y:S04]  /*1d480*/  LDL.LU R16, [R1+0x190] ;  /* 0x0001900001107983 */ /* 0x001ea80000300800 */
[----:B------:R-:W2:Y:S04]  /*1d490*/  LDL.LU R17, [R1+0x194] ;  /* 0x0001940001117983 */ /* 0x000ea80000300800 */
[----:B------:R-:W2:Y:S04]  /*1d4a0*/  LDL.LU R18, [R1+0x198] ;  /* 0x0001980001127983 */ /* 0x000ea80000300800 */
[----:B------:R-:W2:Y:S04]  /*1d4b0*/  LDL.LU R19, [R1+0x19c] ;  /* 0x00019c0001137983 */ /* 0x000ea80000300800 */
[----:B------:R-:W-:Y:S04]  /*1d4c0*/  STL [R1+0x58f8], R2 ;  /* 0x0058f80201007387 */ /* 0x000fe80000100800 */
[----:B------:R-:W3:Y:S04]  /*1d4d0*/  LDL.LU.64 R26, [R1+0x59f0] ;  /* 0x0059f000011a7983 */ /* 0x000ee80000300a00 */
[----:B------:R-:W3:Y:S01]  /*1d4e0*/  LDL.LU.64 R24, [R1+0x59e8] ;  /* 0x0059e80001187983 */ /* 0x000ee20000300a00 */
[----:B------:R-:W-:Y:S01]  /*1d4f0*/  IMAD.MOV.U32 R14, RZ, RZ, R11 ;  /* 0x000000ffff0e7224 */ /* 0x000fe200078e000b */
[----:B------:R-:W-:Y:S01]  /*1d500*/  MOV R15, R10 ;  /* 0x0000000a000f7202 */ /* 0x000fe20000000f00 */
[----:B------:R-:W-:Y:S01]  /*1d510*/  IMAD.MOV.U32 R10, RZ, RZ, R21 ;  /* 0x000000ffff0a7224 */ /* 0x000fe200078e0015 */
[----:B------:R-:W-:Y:S01]  /*1d520*/  STL [R1+0xd0], R20 ;  /* 0x0000d01401007387 */ /* 0x000fe20000100800 */
[----:B------:R-:W-:-:S03]  /*1d530*/  MOV R11, R22 ;  /* 0x00000016000b7202 */ /* 0x000fc60000000f00 */
[----:B------:R-:W-:Y:S04]  /*1d540*/  STL [R1+0xdc], R23 ;  /* 0x0000dc1701007387 */ /* 0x000fe80000100800 */
[----:B------:R-:W0:Y:S04]  /*1d550*/  LDSM.16.MT88.4 R20, [R0+0x2000] ;  /* 0x002000000014783b */ /* 0x000e280000004200 */
[----:B------:R-:W-:Y:S04]  /*1d560*/  STL [R1+0x5928], R11 ;  /* 0x0059280b01007387 */ /* 0x000fe80000100800 */
[----:B------:R-:W-:Y:S04]  /*1d570*/  STL [R1+0x5924], R10 ;  /* 0x0059240a01007387 */ /* 0x000fe80000100800 */
[----:B0-----:R-:W-:Y:S04]  /*1d580*/  STL [R1+0x592c], R23 ;  /* 0x00592c1701007387 */ /* 0x001fe80000100800 */
[----:B------:R-:W-:Y:S04]  /*1d590*/  STL [R1+0x59b8], R22 ;  /* 0x0059b81601007387 */ /* 0x000fe80000100800 */
[----:B------:R0:W-:Y:S04]  /*1d5a0*/  STL.64 [R1+0x59b0], R20 ;  /* 0x0059b01401007387 */ /* 0x0001e80000100a00 */
[----:B0-----:R-:W4:Y:S04]  /*1d5b0*/  LDL.LU R20, [R1+0x60] ;  /* 0x0000600001147983 */ /* 0x001f280000300800 */
[----:B------:R-:W4:Y:S01]  /*1d5c0*/  LDL.LU R21, [R1+0x64] ;  /* 0x0000640001157983 */ /* 0x000f220000300800 */
[----:B------:R-:W-:Y:S01]  /*1d5d0*/  IMAD.MOV.U32 R22, RZ, RZ, R7 ;  /* 0x000000ffff167224 */ /* 0x000fe200078e0007 */
[----:B------:R-:W-:Y:S01]  /*1d5e0*/  MOV R23, R6 ;  /* 0x0000000600177202 */ /* 0x000fe20000000f00 */
[C---:B---3--:R-:W-:Y:S11]  /*1d5f0*/  HMMA.16816.F32 R12, R24.reuse, R4, R12 ;  /* 0x00000004180c723c */ /* 0x048ff6000000180c */
[----:B------:R-:W-:Y:S11]  /*1d600*/  @!UPT UIADD3 URZ, URZ, URZ, URZ ;  /* 0x0000003f3f3ff290 */ /* 0x000ff6000fffe03f */
[----:B------:R-:W-:Y:S01]  /*1d610*/  @!UPT UIADD3 URZ, URZ, URZ, URZ ;  /* 0x0000003f3f3ff290 */ /* 0x000fe2000fffe03f */
[----:B------:R0:W-:Y:S01]  /*1d620*/  STL [R1+0xf0], R12 ;  /* 0x0000f00c01007387 */ /* 0x0001e20000100800 */
[----:B------:R-:W-:Y:S01]  /*1d630*/  MOV R6, R14 ;  /* 0x0000000e00067202 */ /* 0x000fe20000000f00 */
[----:B------:R-:W-:Y:S02]  /*1d640*/  IMAD.MOV.U32 R7, RZ, RZ, R15 ;  /* 0x000000ffff077224 */ /* 0x000fe400078e000f */
[----:B------:R-:W-:Y:S01]  /*1d650*/  IMAD.MOV.U32 R2, RZ, RZ, R13 ;  /* 0x000000ffff027224 */ /* 0x000fe200078e000d */
[----:B------:R-:W2:Y:S04]  /*1d660*/  LDL.LU.64 R14, [R1+0x59e0] ;  /* 0x0059e000010e7983 */ /* 0x000ea80000300a00 */
[----:B0-----:R-:W2:Y:S04]  /*1d670*/  LDL.LU.64 R12, [R1+0x59d8] ;  /* 0x0059d800010c7983 */ /* 0x001ea80000300a00 */
[----:B------:R-:W-:Y:S01]  /*1d680*/  STL.64 [R1+0x59c0], R8 ;  /* 0x0059c00801007387 */ /* 0x000fe20000100a00 */
[----:B----4-:R-:W-:Y:S03]  /*1d690*/  HMMA.16816.F32 R20, R24, R8, R20 ;  /* 0x000000081814723c */ /* 0x010fe60000001814 */
[----:B------:R-:W0:Y:S11]  /*1d6a0*/  LDSM.16.MT88.4 R24, [R0+0x2080] ;  /* 0x002080000018783b */ /* 0x000e360000004200 */
[----:B------:R-:W-:Y:S09]  /*1d6b0*/  @!UPT UIADD3 URZ, URZ, URZ, URZ ;  /* 0x0000003f3f3ff290 */ /* 0x000ff2000fffe03f */
[----:B------:R-:W-:Y:S04]  /*1d6c0*/  STL.64 [R1+0x100], R20 ;  /* 0x0001001401007387 */ /* 0x000fe80000100a00 */
[----:B------:R-:W-:Y:S04]  /*1d6d0*/  STL.64 [R1+0x108], R22 ;  /* 0x0001081601007387 */ /* 0x000fe80000100a00 */
[----:B0-----:R-:W-:Y:S04]  /*1d6e0*/  STL.64 [R1+0x5918], R26 ;  /* 0x0059181a01007387 */ /* 0x001fe80000100a00 */
[----:B------:R-:W-:Y:S01]  /*1d6f0*/  STL.64 [R1+0x5910], R24 ;  /* 0x0059101801007387 */ /* 0x000fe20000100a00 */
[----:B--2---:R-:W-:Y:S11]  /*1d700*/  HMMA.16816.F32 R16, R12, R4, R16 ;  /* 0x000000040c10723c */ /* 0x004ff60000001810 */
[----:B------:R-:W-:Y:S11]  /*1d710*/  @!UPT UIADD3 URZ, URZ, URZ, URZ ;  /* 0x0000003f3f3ff290 */ /* 0x000ff6000fffe03f */
[----:B------:R-:W-:Y:S01]  /*1d720*/  @!UPT UIADD3 URZ, URZ, URZ, URZ ;  /* 0x0000003f3f3ff290 */ /* 0x000fe2000fffe03f */
[----:B------:R0:W-:Y:S04]  /*1d730*/  STL.64 [R1+0x170], R16 ;  /* 0x0001701001007387 */ /* 0x0001e80000100a00 */
[----:B------:R1:W-:Y:S04]  /*1d740*/  STL.64 [R1+0x178], R18 ;  /* 0x0001781201007387 */ /* 0x0003e80000100a00 */
[----:B------:R-:W-:Y:S04]  /*1d750*/  STL.64 [R1+0x59a8], R6 ;  /* 0x0059a80601007387 */ /* 0x000fe80000100a00 */
[----:B------:R-:W-:Y:S04]  /*1d760*/  STL.64 [R1+0x59a0], R4 ;  /* 0x0059a00401007387 */ /* 0x000fe80000100a00 */
[----:B0-----:R-:W2:Y:S04]  /*1d770*/  LDL.LU R16, [R1+0x1b0] ;  /* 0x0001b00001107983 */ /* 0x001ea80000300800 */
[----:B------:R-:W2:Y:S04]  /*1d780*/  LDL.LU R17, [R1+0x1b4] ;  /* 0x0001b40001117983 */ /* 0x000ea80000300800 */
[----:B-1----:R-:W3:Y:S04]  /*1d790*/  LDL.LU R18, [R1+0x1b8] ;  /* 0x0001b80001127983 */ /* 0x002ee80000300800 */
[----:B------:R-:W3:Y:S01]  /*1d7a0*/  LDL.LU R19, [R1+0x1bc] ;  /* 0x0001bc0001137983 */ /* 0x000ee20000300800 */
[----:B------:R-:W-:Y:S01]  /*1d7b0*/  MOV R11, R12 ;  /* 0x0000000c000b7202 */ /* 0x000fe20000000f00 */
[----:B------:R-:W-:Y:S01]  /*1d7c0*/  IMAD.MOV.U32 R10, RZ, RZ, R13 ;  /* 0x000000ffff0a7224 */ /* 0x000fe200078e000d */
[----:B------:R-:W-:Y:S01]  /*1d7d0*/  MOV R9, R14 ;  /* 0x0000000e00097202 */ /* 0x000fe20000000f00 */
[----:B------:R-:W4:Y:S01]  /*1d7e0*/  LDL.LU R12, [R1] ;  /* 0x00000000010c7983 */ /* 0x000f220000300800 */
[----:B------:R-:W-:Y:S01]  /*1d7f0*/  IMAD.MOV.U32 R8, RZ, RZ, R15 ;  /* 0x000000ffff087224 */ /* 0x000fe200078e000f */
[----:B------:R-:W-:Y:S01]  /*1d800*/  MOV R14, R28 ;  /* 0x0000001c000e7202 */ /* 0x000fe20000000f00 */
[----:B------:R-:W-:Y:S01]  /*1d810*/  IMAD.MOV.U32 R15, RZ, RZ, R3 ;  /* 0x000000ffff0f7224 */ /* 0x000fe200078e0003 */
[----:B------:R-:W4:Y:S04]  /*1d820*/  LDL.LU R13, [R1+0x4] ;  /* 0x00000400010d7983 */ /* 0x000f280000300800 */
[----:B------:R-:W4:Y:S04]  /*1d830*/  LDL.LU R28, [R1+0x59d0] ;  /* 0x0059d000011c7983 */ /* 0x000f280000300800 */
[----:B------:R-:W4:Y:S04]  /*1d840*/  LDL.LU R3, [R1+0x59cc] ;  /* 0x0059cc0001037983 */ /* 0x000f280000300800 */
[----:B------:R-:W4:Y:S04]  /*1d850*/  LDL.LU R20, [R1+0x180] ;  /* 0x0001800001147983 */ /* 0x000f280000300800 */
[----:B------:R-:W4:Y:S04]  /*1d860*/  LDL.LU R21, [R1+0x184] ;  /* 0x0001840001157983 */ /* 0x000f280000300800 */
[----:B------:R-:W4:Y:S04]  /*1d870*/  LDL.LU R22, [R1+0x188] ;  /* 0x0001880001167983 */ /* 0x000f280000300800 */
[----:B------:R-:W4:Y:S04]  /*1d880*/  LDL.LU R23, [R1+0x18c] ;  /* 0x00018c0001177983 */ /* 0x000f280000300800 */
[----:B---3--:R-:W-:Y:S04]  /*1d890*/  STL.64 [R1+0x5968], R18 ;  /* 0x0059681201007387 */ /* 0x008fe80000100a00 */
[----:B--2---:R0:W-:Y:S04]  /*1d8a0*/  STL.64 [R1+0x5960], R16 ;  /* 0x0059601001007387 */ /* 0x0041e80000100a00 */
[----:B0-----:R-:W2:Y:S04]  /*1d8b0*/  LDL.LU R16, [R1+0x1d0] ;  /* 0x0001d00001107983 */ /* 0x001ea80000300800 */
[----:B------:R-:W2:Y:S04]  /*1d8c0*/  LDL.LU R17, [R1+0x1d4] ;  /* 0x0001d40001117983 */ /* 0x000ea80000300800 */
[----:B------:R-:W3:Y:S04]  /*1d8d0*/  LDL.LU R18, [R1+0x1d8] ;  /* 0x0001d80001127983 */ /* 0x000ee80000300800 */
[----:B------:R-:W3:Y:S04]  /*1d8e0*/  LDL.LU R19, [R1+0x1dc] ;  /* 0x0001dc0001137983 */ /* 0x000ee80000300800 */
[----:B---3--:R4:W-:Y:S04]  /*1d8f0*/  STL.64 [R1+0x5988], R18 ;  /* 0x0059881201007387 */ /* 0x0089e80000100a00 */
[----:B--2---:R0:W-:Y:S01]  /*1d900*/  STL.64 [R1+0x5980], R16 ;  /* 0x0059801001007387 */ /* 0x0041e20000100a00 */
[----:B----4-:R-:W-:-:S03]  /*1d910*/  MOV R19, R3 ;  /* 0x0000000300137202 */ /* 0x010fc60000000f00 */
[----:B0-----:R-:W2:Y:S04]  /*1d920*/  LDL.LU R16, [R1+0xb0] ;  /* 0x0000b00001107983 */ /* 0x001ea80000300800 */
[----:B------:R-:W2:Y:S04]  /*1d930*/  LDL.LU R17, [R1+0xb4] ;  /* 0x0000b40001117983 */ /* 0x000ea80000300800 */
[----:B------:R-:W3:Y:S04]  /*1d940*/  LDL.LU R18, [R1+0xb8] ;  /* 0x0000b80001127983 */ /* 0x000ee80000300800 */
[----:B------:R-:W4:Y:S01]  /*1d950*/  LDL.LU R3, [R1+0x59c8] ;  /* 0x0059c80001037983 */ /* 0x000f220000300800 */
[----:B------:R-:W-:Y:S01]  /*1d960*/  MOV R4, R11 ;  /* 0x0000000b00047202 */ /* 0x000fe20000000f00 */
[----:B------:R-:W-:Y:S01]  /*1d970*/  IMAD.MOV.U32 R5, RZ, RZ, R10 ;  /* 0x000000ffff057224 */ /* 0x000fe200078e000a */
[----:B------:R-:W-:Y:S01]  /*1d980*/  MOV R6, R9 ;  /* 0x0000000900067202 */ /* 0x000fe20000000f00 */
[----:B------:R-:W-:-:S02]  /*1d990*/  IMAD.MOV.U32 R7, RZ, RZ, R8 ;  /* 0x000000ffff077224 */ /* 0x000fc400078e0008 */
[----:B----4-:R-:W0:Y:S04]  /*1d9a0*/  LDSM.16.MT88.4 R8, [R3+0x3000] ;  /* 0x003000000308783b */ /* 0x010e280000004200 */
[----:B---3--:R-:W-:Y:S04]  /*1d9b0*/  STL.64 [R1+0x5998], R18 ;  /* 0x0059981201007387 */ /* 0x008fe80000100a00 */
[----:B--2---:R1:W-:Y:S04]  /*1d9c0*/  STL.64 [R1+0x5990], R16 ;  /* 0x0059901001007387 */ /* 0x0043e80000100a00 */
[----:B-1----:R-:W2:Y:S04]  /*1d9d0*/  LDL.LU R16, [R1+0xc0] ;  /* 0x0000c00001107983 */ /* 0x002ea80000300800 */
[----:B------:R-:W2:Y:S04]  /*1d9e0*/  LDL.LU R17, [R1+0xc4] ;  /* 0x0000c40001117983 */ /* 0x000ea80000300800 */
[----:B------:R-:W2:Y:S04]  /*1d9f0*/  LDL.LU R18, [R1+0xc8] ;  /* 0x0000c80001127983 */ /* 0x000ea80000300800 */
[----:B------:R-:W2:Y:S01]  /*1da00*/  LDL.LU R19, [R1+0xcc] ;  /* 0x0000cc0001137983 */ /* 0x000ea20000300800 */
[----:B0-----:R-:W-:Y:S01]  /*1da10*/  IMAD.MOV.U32 R27, RZ, RZ, R8 ;  /* 0x000000ffff1b7224 */ /* 0x001fe200078e0008 */
[----:B------:R-:W-:-:S02]  /*1da20*/  MOV R26, R9 ;  /* 0x00000009001a7202 */ /* 0x000fc40000000f00 */
[----:B------:R-:W3:Y:S01]  /*1da30*/  LDL.LU.64 R8, [R1+0x59c0] ;  /* 0x0059c00001087983 */ /* 0x000ee20000300a00 */
[----:B------:R-:W-:Y:S01]  /*1da40*/  IMAD.MOV.U32 R25, RZ, RZ, R10 ;  /* 0x000000ffff197224 */ /* 0x000fe200078e000a */
[----:B------:R-:W-:Y:S02]  /*1da50*/  MOV R24, R11 ;  /* 0x0000000b00187202 */ /* 0x000fe40000000f00 */
[----:B------:R-:W-:Y:S04]  /*1da60*/  STL.64 [R1+0x5938], R26 ;  /* 0x0059381a01007387 */ /* 0x000fe80000100a00 */
[----:B------:R0:W-:Y:S04]  /*1da70*/  STL.64 [R1+0x5930], R24 ;  /* 0x0059301801007387 */ /* 0x0001e80000100a00 */
[----:B0-----:R-:W4:Y:S04]  /*1da80*/  LDL.LU R24, [R1+0x80] ;  /* 0x0000800001187983 */ /* 0x001f280000300800 */
[----:B------:R-:W4:Y:S04]  /*1da90*/  LDL.LU R25, [R1+0x84] ;  /* 0x0000840001197983 */ /* 0x000f280000300800 */
[----:B------:R-:W2:Y:S04]  /*1daa0*/  LDL.LU R26, [R1+0x88] ;  /* 0x00008800011a7983 */ /* 0x000ea80000300800 */
[----:B------:R-:W2:Y:S01]  /*1dab0*/  LDL.LU R27, [R1+0x8c] ;  /* 0x00008c00011b7983 */ /* 0x000ea20000300800 */
[----:B---3--:R-:W-:Y:S03]  /*1dac0*/  HMMA.16816.F32 R4, R4, R8, R20 ;  /* 0x000000080404723c */ /* 0x008fe60000001814 */
[----:B--2---:R-:W-:Y:S04]  /*1dad0*/  STL.64 [R1+0x5948], R26 ;  /* 0x0059481a01007387 */ /* 0x004fe80000100a00 */
[----:B----4-:R0:W-:Y:S04]  /*1dae0*/  STL.64 [R1+0x5940], R24 ;  /* 0x0059401801007387 */ /* 0x0101e80000100a00 */
[----:B0-----:R-:W2:Y:S04]  /*1daf0*/  LDL.LU R24, [R1+0xa0] ;  /* 0x0000a00001187983 */ /* 0x001ea80000300800 */
[----:B------:R-:W2:Y:S01]  /*1db00*/  LDL.LU R25, [R1+0xa4] ;  /* 0x0000a40001197983 */ /* 0x000ea20000300800 */
[----:B------:R-:W-:-:S03]  /*1db10*/  IMAD.MOV.U32 R27, RZ, RZ, R28 ;  /* 0x000000ffff1b7224 */ /* 0x000fc600078e001c */
[----:B------:R-:W2:Y:S05]  /*1db20*/  LDL.LU R26, [R1+0xa8] ;  /* 0x0000a800011a7983 */ /* 0x000eaa0000300800 */
[----:B------:R-:W-:Y:S01]  /*1db30*/  MOV R28, R7 ;  /* 0x00000007001c7202 */ /* 0x000fe20000000f00 */
[----:B------:R-:W3:Y:S04]  /*1db40*/  LDL.LU R22, [R1+0x59b8] ;  /* 0x0059b80001167983 */ /* 0x000ee80000300800 */
[----:B------:R-:W3:Y:S04]  /*1db50*/  LDL.LU.64 R20, [R1+0x59b0] ;  /* 0x0059b00001147983 */ /* 0x000ee80000300a00 */
[----:B------:R-:W-:Y:S04]  /*1db60*/  STL.64 [R1+0x150], R4 ;  /* 0x0001500401007387 */ /* 0x000fe80000100a00 */
[----:B------:R-:W-:Y:S04]  /*1db70*/  STL [R1+0x158], R6 ;  /* 0x0001580601007387 */ /* 0x000fe80000100800 */
[----:B------:R-:W0:Y:S04]  /*1db80*/  LDSM.16.MT88.4 R4, [R3+0x3080] ;  /* 0x003080000304783b */ /* 0x000e280000004200 */
[----:B------:R1:W-:Y:S01]  /*1db90*/  STL [R1+0x589c], R28 ;  /* 0x00589c1c01007387 */ /* 0x0003e20000100800 */
[----:B0-----:R-:W-:Y:S01]  /*1dba0*/  IMAD.MOV.U32 R10, RZ, RZ, R6 ;  /* 0x000000ffff0a7224 */ /* 0x001fe200078e0006 */
[----:B------:R-:W-:Y:S01]  /*1dbb0*/  MOV R29, R7 ;  /* 0x00000007001d7202 */ /* 0x000fe20000000f00 */
[----:B------:R-:W-:Y:S01]  /*1dbc0*/  IMAD.MOV.U32 R23, RZ, RZ, R4 ;  /* 0x000000ffff177224 */ /* 0x000fe200078e0004 */
[----:B------:R-:W-:Y:S01]  /*1dbd0*/  MOV R11, R5 ;  /* 0x00000005000b7202 */ /* 0x000fe20000000f00 */
[----:B------:R-:W4:Y:S04]  /*1dbe0*/  LDL.LU.64 R6, [R1+0x59a8] ;  /* 0x0059a80001067983 */ /* 0x000f280000300a00 */
[----:B------:R-:W2:Y:S02]  /*1dbf0*/  LDL.LU.64 R4, [R1+0x59a0] ;  /* 0x0059a00001047983 */ /* 0x000ea40000300a00 */
[----:B--2---:R-:W-:Y:S11]  /*1dc00*/  HMMA.16816.F32 R16, R12, R4, R16 ;  /* 0x000000040c10723c */ /* 0x004ff60000001810 */
[----:B------:R-:W-:Y:S11]  /*1dc10*/  @!UPT UIADD3 URZ, URZ, URZ, URZ ;  /* 0x0000003f3f3ff290 */ /* 0x000ff6000fffe03f */
[----:B------:R-:W-:Y:S01]  /*1dc20*/  @!UPT UIADD3 URZ, URZ, URZ, URZ ;  /* 0x0000003f3f3ff290 */ /* 0x000fe2000fffe03f */
[----:B------:R-:W-:Y:S01]  /*1dc30*/  STL.64 [R1+0xc0], R16 ;  /* 0x0000c01001007387 */ /* 0x000fe20000100a00 */
[----:B-1----:R-:W-:-:S03]  /*1dc40*/  IMAD.MOV.U32 R28, RZ, RZ, R18 ;  /* 0x000000ffff1c7224 */ /* 0x002fc600078e0012 */
        /* <DEDUP_REMOVED lines=25> */
[----:B------:R0:W-:Y:S04]  /*1dde0*/  STL.64 [R1+0x130], R12 ;  /* 0x0001300c01007387 */ /* 0x0001e80000100a00 */
[----:B------:R1:W-:Y:S04]  /*1ddf0*/  STL.64 [R1+0x138], R14 ;  /* 0x0001380e01007387 */ /* 0x0003e80000100a00 */
[----:B0-----:R-:W3:Y:S04]  /*1de00*/  LDL.LU R12, [R1+0x1c0] ;  /* 0x0001c000010c7983 */ /* 0x001ee80000300800 */
[----:B------:R-:W3:Y:S04]  /*1de10*/  LDL.LU R13, [R1+0x1c4] ;  /* 0x0001c400010d7983 */ /* 0x000ee80000300800 */
[----:B-1----:R-:W3:Y:S04]  /*1de20*/  LDL.LU R14, [R1+0x1c8] ;  /* 0x0001c800010e7983 */ /* 0x002ee80000300800 */
[----:B------:R-:W3:Y:S01]  /*1de30*/  LDL.LU R15, [R1+0x1cc] ;  /* 0x0001cc00010f7983 */ /* 0x000ee20000300800 */
        /* <DEDUP_REMOVED lines=12> */
[----:B------:R1:W-:Y:S01]  /*1df00*/  STL.64 [R1+0x98], R18 ;  /* 0x0000981201007387 */ /* 0x0003e20000100a00 */
[----:B0-----:R-:W-:Y:S01]  /*1df10*/  IMAD.MOV.U32 R16, RZ, RZ, R23 ;  /* 0x000000ffff107224 */ /* 0x001fe200078e0017 */
[----:B------:R-:W-:Y:S02]  /*1df20*/  MOV R17, R11 ;  /* 0x0000000b00117202 */ /* 0x000fe40000000f00 */
[----:B------:R-:W3:Y:S01]  /*1df30*/  LDL.LU R23, [R1+0x592c] ;  /* 0x00592c0001177983 */ /* 0x000ee20000300800 */
[----:B-1----:R-:W-:Y:S01]  /*1df40*/  IMAD.MOV.U32 R18, RZ, RZ, R10 ;  /* 0x000000ffff127224 */ /* 0x002fe200078e000a */
[----:B------:R-:W-:-:S02]  /*1df50*/  MOV R19, R29 ;  /* 0x0000001d00137202 */ /* 0x000fc40000000f00 */
[----:B------:R-:W2:Y:S04]  /*1df60*/  LDL.LU R11, [R1+0x5928] ;  /* 0x00592800010b7983 */ /* 0x000ea80000300800 */
[----:B------:R-:W2:Y:S04]  /*1df70*/  LDL.LU R10, [R1+0x5924] ;  /* 0x00592400010a7983 */ /* 0x000ea80000300800 */
[----:B------:R-:W4:Y:S04]  /*1df80*/  LDL.LU R29, [R1+0x5920] ;  /* 0x00592000011d7983 */ /* 0x000f280000300800 */
[----:B------:R-:W-:Y:S04]  /*1df90*/  STL.64 [R1+0x58e0], R18 ;  /* 0x0058e01201007387 */ /* 0x000fe80000100a00 */
[----:B------:R0:W-:Y:S04]  /*1dfa0*/  STL.64 [R1+0x58d8], R16 ;  /* 0x0058d81001007387 */ /* 0x0001e80000100a00 */
[----:B0-----:R-:W4:Y:S04]  /*1dfb0*/  LDL.LU R16, [R1+0x120] ;  /* 0x0001200001107983 */ /* 0x001f280000300800 */
[----:B------:R-:W4:Y:S04]  /*1dfc0*/  LDL.LU R17, [R1+0x124] ;  /* 0x0001240001117983 */ /* 0x000f280000300800 */
[----:B------:R-:W4:Y:S04]  /*1dfd0*/  LDL.LU R18, [R1+0x128] ;  /* 0x0001280001127983 */ /* 0x000f280000300800 */
[----:B------:R-:W4:Y:S01]  /*1dfe0*/  LDL.LU R19, [R1+0x12c] ;  /* 0x00012c0001137983 */ /* 0x000f220000300800 */
[C---:B---3--:R-:W-:Y:S03]  /*1dff0*/  HMMA.16816.F32 R12, R20.reuse, R8, R12 ;  /* 0x00000008140c723c */ /* 0x048fe6000000180c */
[----:B--2---:R-:W-:Y:S05]  /*1e000*/  STL.64 [R1+0x5908], R10 ;  /* 0x0059080a01007387 */ /* 0x004fea0000100a00 */
[----:B----4-:R-:W-:Y:S07]  /*1e010*/  HMMA.16816.F32 R16, R20, R4, R16 ;  /* 0x000000041410723c */ /* 0x010fee0000001810 */
[----:B------:R-:W-:Y:S01]  /*1e020*/  IMAD.MOV.U32 R20, RZ, RZ, R27 ;  /* 0x000000ffff147224 */ /* 0x000fe200078e001b */
[----:B------:R-:W-:Y:S01]  /*1e030*/  MOV R21, R26 ;  /* 0x0000001a00157202 */ /* 0x000fe20000000f00 */
[----:B------:R-:W-:Y:S01]  /*1e040*/  IMAD.MOV.U32 R22, RZ, RZ, R25 ;  /* 0x000000ffff167224 */ /* 0x000fe200078e0019 */
[----:B------:R-:W-:-:S02]  /*1e050*/  MOV R23, R24 ;  /* 0x0000001800177202 */ /* 0x000fc40000000f00 */
[----:B------:R-:W0:Y:S11]  /*1e060*/  LDSM.16.MT88.4 R24, [R29+0x3000] ;  /* 0x003000001d18783b */ /* 0x000e360000004200 */
[----:B------:R-:W-:Y:S04]  /*1e070*/  STL.64 [R1+0x120], R16 ;  /* 0x0001201001007387 */ /* 0x000fe80000100a00 */
[----:B------:R-:W-:Y:S04]  /*1e080*/  STL.64 [R1+0x128], R18 ;  /* 0x0001281201007387 */ /* 0x000fe80000100a00 */
[----:B------:R1:W-:Y:S04]  /*1e090*/  STL.64 [R1+0x5900], R8 ;  /* 0x0059000801007387 */ /* 0x0003e80000100a00 */
[----:B------:R0:W-:Y:S04]  /*1e0a0*/  STL.64 [R1+0x110], R12 ;  /* 0x0001100c01007387 */ /* 0x0001e80000100a00 */
[----:B------:R2:W-:Y:S04]  /*1e0b0*/  STL.64 [R1+0x118], R14 ;  /* 0x0001180e01007387 */ /* 0x0005e80000100a00 */
[----:B-1----:R-:W3:Y:S04]  /*1e0c0*/  LDL.LU R8, [R1+0x70] ;  /* 0x0000700001087983 */ /* 0x002ee80000300800 */
[----:B------:R-:W3:Y:S04]  /*1e0d0*/  LDL.LU R9, [R1+0x74] ;  /* 0x0000740001097983 */ /* 0x000ee80000300800 */
[----:B------:R-:W3:Y:S04]  /*1e0e0*/  LDL.LU R10, [R1+0x78] ;  /* 0x00007800010a7983 */ /* 0x000ee80000300800 */
[----:B------:R-:W3:Y:S01]  /*1e0f0*/  LDL.LU R11, [R1+0x7c] ;  /* 0x00007c00010b7983 */ /* 0x000ee20000300800 */
[----:B0-----:R-:W-:-:S03]  /*1e100*/  IMAD.MOV.U32 R13, RZ, RZ, R26 ;  /* 0x000000ffff0d7224 */ /* 0x001fc600078e001a */
[----:B------:R-:W4:Y:S01]  /*1e110*/  LDL.LU R16, [R1+0xe0] ;  /* 0x0000e00001107983 */ /* 0x000f220000300800 */
[----:B------:R-:W-:-:S03]  /*1e120*/  MOV R12, R27 ;  /* 0x0000001b000c7202 */ /* 0x000fc60000000f00 */
[----:B------:R-:W4:Y:S01]  /*1e130*/  LDL.LU R17, [R1+0xe4] ;  /* 0x0000e40001117983 */ /* 0x000f220000300800 */
[----:B--2---:R-:W-:Y:S01]  /*1e140*/  IMAD.MOV.U32 R15, RZ, RZ, R24 ;  /* 0x000000ffff0f7224 */ /* 0x004fe200078e0018 */
[----:B------:R-:W-:Y:S02]  /*1e150*/  MOV R14, R25 ;  /* 0x00000019000e7202 */ /* 0x000fe40000000f00 */
[----:B------:R-:W4:Y:S04]  /*1e160*/  LDL.LU R18, [R1+0xe8] ;  /* 0x0000e80001127983 */ /* 0x000f280000300800 */
[----:B------:R-:W4:Y:S04]  /*1e170*/  LDL.LU R19, [R1+0xec] ;  /* 0x0000ec0001137983 */ /* 0x000f280000300800 */
[----:B------:R-:W3:Y:S04]  /*1e180*/  LDL.LU.64 R26, [R1+0x5918] ;  /* 0x00591800011a7983 */ /* 0x000ee80000300a00 */
[----:B------:R-:W3:Y:S04]  /*1e190*/  LDL.LU.64 R24, [R1+0x5910] ;  /* 0x0059100001187983 */ /* 0x000ee80000300a00 */
[----:B------:R0:W-:Y:S04]  /*1e1a0*/  STL [R1+0x58b4], R12 ;  /* 0x0058b40c01007387 */ /* 0x0001e80000100800 */
[----:B------:R1:W-:Y:S04]  /*1e1b0*/  STL [R1+0x58b0], R13 ;  /* 0x0058b00d01007387 */ /* 0x0003e80000100800 */
[----:B------:R2:W-:Y:S04]  /*1e1c0*/  STL [R1+0x58ac], R14 ;  /* 0x0058ac0e01007387 */ /* 0x0005e80000100800 */
[----:B------:R2:W-:Y:S04]  /*1e1d0*/  STL [R1+0x58a8], R15 ;  /* 0x0058a80f01007387 */ /* 0x0005e80000100800 */
[----:B0-----:R-:W4:Y:S04]  /*1e1e0*/  LDL.LU R12, [R1+0x20] ;  /* 0x00002000010c7983 */ /* 0x001f280000300800 */
[----:B-1----:R-:W4:Y:S04]  /*1e1f0*/  LDL.LU R13, [R1+0x24] ;  /* 0x00002400010d7983 */ /* 0x002f280000300800 */
[----:B--2---:R-:W4:Y:S04]  /*1e200*/  LDL.LU R14, [R1+0x28] ;  /* 0x00002800010e7983 */ /* 0x004f280000300800 */
[----:B------:R-:W4:Y:S01]  /*1e210*/  LDL.LU R15, [R1+0x2c] ;  /* 0x00002c00010f7983 */ /* 0x000f220000300800 */
[C---:B---3--:R-:W-:Y:S11]  /*1e220*/  HMMA.16816.F32 R8, R24.reuse, R4, R8 ;  /* 0x000000041808723c */ /* 0x048ff60000001808 */
[----:B------:R-:W-:Y:S11]  /*1e230*/  @!UPT UIADD3 URZ, URZ, URZ, URZ ;  /* 0x0000003f3f3ff290 */ /* 0x000ff6000fffe03f */
[----:B------:R-:W-:Y:S01]  /*1e240*/  @!UPT UIADD3 URZ, URZ, URZ, URZ ;  /* 0x0000003f3f3ff290 */ /* 0x000fe2000fffe03f */
[----:B------:R-:W-:Y:S04]  /*1e250*/  STL.64 [R1+0x80], R8 ;  /* 0x0000800801007387 */ /* 0x000fe80000100a00 */
[----:B------:R0:W-:Y:S04]  /*1e260*/  STL.64 [R1+0x88], R10 ;  /* 0x0000880a01007387 */ /* 0x0001e80000100a00 */
[----:B0-----:R-:W2:Y:S04]  /*1e270*/  LDL.LU.64 R10, [R1+0x5908] ;  /* 0x00590800010a7983 */ /* 0x001ea80000300a00 */
[----:B------:R-:W4:Y:S02]  /*1e280*/  LDL.LU.64 R8, [R1+0x5900] ;  /* 0x0059000001087983 */ /* 0x000f240000300a00 */
[----:B----4-:R-:W-:Y:S02]  /*1e290*/  HMMA.16816.F32 R12, R24, R8, R12 ;  /* 0x00000008180c723c */ /* 0x010fe4000000180c */
[----:B------:R-:W0:Y:S11]  /*1e2a0*/  LDSM.16.MT88.4 R24, [R29+0x3080] ;  /* 0x003080001d18783b */ /* 0x000e360000004200 */
[----:B------:R-:W-:Y:S10]  /*1e2b0*/  @!UPT UIADD3 URZ, URZ, URZ, URZ ;  /* 0x0000003f3f3ff290 */ /* 0x000ff4000fffe03f */
[----:B------:R0:W-:Y:S04]  /*1e2c0*/  STL.64 [R1+0x60], R12 ;  /* 0x0000600c01007387 */ /* 0x0001e80000100a00 */
[----:B------:R1:W-:Y:S01]  /*1e2d0*/  STL.64 [R1+0x68], R14 ;  /* 0x0000680e01007387 */ /* 0x0003e20000100a00 */
[----:B0-----:R-:W-:Y:S01]  /*1e2e0*/  IMAD.MOV.U32 R13, RZ, RZ, R24 ;  /* 0x000000ffff0d7224 */ /* 0x001fe200078e0018 */
[----:B-1----:R-:W-:Y:S01]  /*1e2f0*/  MOV R14, R25 ;  /* 0x00000019000e7202 */ /* 0x002fe20000000f00 */
[----:B------:R-:W-:Y:S01]  /*1e300*/  IMAD.MOV.U32 R15, RZ, RZ, R26 ;  /* 0x000000ffff0f7224 */ /* 0x000fe200078e001a */
[----:B------:R-:W3:Y:S01]  /*1e310*/  LDL.LU R24, [R1+0xf0] ;  /* 0x0000f00001187983 */ /* 0x000ee20000300800 */
[----:B------:R-:W-:Y:S01]  /*1e320*/  IMAD.MOV.U32 R25, RZ, RZ, R2 ;  /* 0x000000ffff197224 */ /* 0x000fe200078e0002 */
[----:B------:R-:W-:Y:S01]  /*1e330*/  MOV R28, R27 ;  /* 0x0000001b001c7202 */ /* 0x000fe20000000f00 */
[----:B------:R-:W-:Y:S01]  /*1e340*/  IMAD.MOV.U32 R27, RZ, RZ, R7 ;  /* 0x000000ffff1b7224 */ /* 0x000fe200078e0007 */
[----:B------:R-:W4:Y:S01]  /*1e350*/  LDL.LU R2, [R1+0x58f8] ;  /* 0x0058f80001027983 */ /* 0x000f220000300800 */
[----:B------:R-:W-:-:S03]  /*1e360*/  MOV R26, R6 ;  /* 0x00000006001a7202 */ /* 0x000fc60000000f00 */
[----:B------:R-:W3:Y:S04]  /*1e370*/  LDL.LU R6, [R1+0x58f4] ;  /* 0x0058f40001067983 */ /* 0x000ee80000300800 */
[----:B------:R-:W3:Y:S04]  /*1e380*/  LDL.LU R7, [R1+0x58f0] ;  /* 0x0058f00001077983 */ /* 0x000ee80000300800 */
[----:B------:R-:W-:Y:S04]  /*1e390*/  STL [R1+0x58c8], R28 ;  /* 0x0058c81c01007387 */ /* 0x000fe80000100800 */
[----:B------:R-:W-:Y:S04]  /*1e3a0*/  STL [R1+0x58c4], R15 ;  /* 0x0058c40f01007387 */ /* 0x000fe80000100800 */
[----:B------:R2:W-:Y:S04]  /*1e3b0*/  STL [R1+0x58c0], R14 ;  /* 0x0058c00e01007387 */ /* 0x0005e80000100800 */
[----:B------:R0:W-:Y:S04]  /*1e3c0*/  STL [R1+0x58bc], R13 ;  /* 0x0058bc0d01007387 */ /* 0x0001e80000100800 */
[----:B------:R-:W4:Y:S01]  /*1e3d0*/  LDL.LU R12, [R1+0xd0] ;  /* 0x0000d000010c7983 */ /* 0x000f220000300800 */
[----:B--2---:R-:W-:Y:S01]  /*1e3e0*/  IMAD.MOV.U32 R14, RZ, RZ, R11 ;  /* 0x000000ffff0e7224 */ /* 0x004fe200078e000b */
[----:B0-----:R-:W-:-:S02]  /*1e3f0*/  MOV R13, R10 ;  /* 0x0000000a000d7202 */ /* 0x001fc40000000f00 */
[----:B------:R-:W4:Y:S04]  /*1e400*/  LDL.LU R10, [R1+0x58ec] ;  /* 0x0058ec00010a7983 */ /* 0x000f280000300800 */
[----:B------:R-:W4:Y:S04]  /*1e410*/  LDL.LU R11, [R1+0x58e8] ;  /* 0x0058e800010b7983 */ /* 0x000f280000300800 */
[----:B------:R-:W4:Y:S04]  /*1e420*/  LDL.LU R15, [R1+0xdc] ;  /* 0x0000dc00010f7983 */ /* 0x000f280000300800 */
[----:B------:R-:W-:Y:S01]  /*1e430*/  STL [R1+0x58b8], R29 ;  /* 0x0058b81d01007387 */ /* 0x000fe20000100800 */
[C---:B---3--:R-:W-:Y:S11]  /*1e440*/  HMMA.16816.F32 R16, R20.reuse, R6, R16 ;  /* 0x000000061410723c */ /* 0x048ff60000001810 */
[----:B------:R-:W-:Y:S11]  /*1e450*/  @!UPT UIADD3 URZ, URZ, URZ, URZ ;  /* 0x0000003f3f3ff290 */ /* 0x000ff6000fffe03f */
[----:B------:R-:W-:Y:S01]  /*1e460*/  @!UPT UIADD3 URZ, URZ, URZ, URZ ;  /* 0x0000003f3f3ff290 */ /* 0x000fe2000fffe03f */
[----:B------:R0:W-:Y:S01]  /*1e470*/  STL.64 [R1+0x78], R18 ;  /* 0x0000781201007387 */ /* 0x0001e20000100a00 */
[----:B------:R-:W-:Y:S01]  /*1e480*/  MOV R4, R16 ;  /* 0x0000001000047202 */ /* 0x000fe20000000f00 */
[----:B------:R-:W-:Y:S02]  /*1e490*/  IMAD.MOV.U32 R5, RZ, RZ, R17 ;  /* 0x000000ffff057224 */ /* 0x000fe400078e0011 */
[----:B0-----:R-:W2:Y:S04]  /*1e4a0*/  LDL.LU.64 R18, [R1+0x58e0] ;  /* 0x0058e00001127983 */ /* 0x001ea80000300a00 */
[----:B------:R-:W2:Y:S01]  /*1e4b0*/  LDL.LU.64 R16, [R1+0x58d8] ;  /* 0x0058d80001107983 */ /* 0x000ea20000300a00 */
[----:B----4-:R-:W-:Y:S03]  /*1e4c0*/  HMMA.16816.F32 R12, R20, R10, R12 ;  /* 0x0000000a140c723c */ /* 0x010fe6000000180c */
[----:B------:R-:W0:Y:S04]  /*1e4d0*/  LDSM.16.MT88.4 R20, [R2+0x3000] ;  /* 0x003000000214783b */ /* 0x000e280000004200 */
[----:B------:R-:W-:Y:S04]  /*1e4e0*/  STL [R1+0x57a4], R4 ;  /* 0x0057a40401007387 */ /* 0x000fe80000100800 */
[----:B------:R-:W-:Y:S11]  /*1e4f0*/  STL [R1+0x57a0], R5 ;  /* 0x0057a00501007387 */ /* 0x000ff60000100800 */
[----:B------:R-:W-:Y:S01]  /*1e500*/  @!UPT UIADD3 URZ, URZ, URZ, URZ ;  /* 0x0000003f3f3ff290 */ /* 0x000fe2000fffe03f */
[----:B------:R1:W-:Y:S01]  /*1e510*/  STL.64 [R1+0x160], R12 ;  /* 0x0001600c01007387 */ /* 0x0003e20000100a00 */
[----:B------:R-:W-:Y:S02]  /*1e520*/  MOV R9, R14 ;  /* 0x0000000e00097202 */ /* 0x000fe40000000f00 */
[----:B0-----:R-:W-:Y:S01]  /*1e530*/  MOV R14, R20 ;  /* 0x00000014000e7202 */ /* 0x001fe20000000f00 */
[----:B-1----:R-:W-:Y:S01]  /*1e540*/  IMAD.MOV.U32 R13, RZ, RZ, R21 ;  /* 0x000000ffff0d7224 */ /* 0x002fe200078e0015 */
[----:B------:R-:W-:Y:S01]  /*1e550*/  MOV R29, R22 ;  /* 0x00000016001d7202 */ /* 0x000fe20000000f00 */
[----:B------:R-:W-:Y:S02]  /*1e560*/  IMAD.MOV.U32 R12, RZ, RZ, R23 ;  /* 0x000000ffff0c7224 */ /* 0x000fe400078e0017 */
[----:B------:R-:W0:Y:S01]  /*1e570*/  LDSM.16.MT88.4 R20, [R2+0x3080] ;  /* 0x003080000214783b */ /* 0x000e220000004200 */
[----:B------:R-:W-:-:S03]  /*1e580*/  IMAD.MOV.U32 R8, RZ, RZ, R15 ;  /* 0x000000ffff087224 */ /* 0x000fc600078e000f */
[----:B------:R0:W-:Y:S04]  /*1e590*/  STL [R1+0x58d0], R10 ;  /* 0x0058d00a01007387 */ /* 0x0001e80000100800 */
[----:B------:R1:W-:Y:S01]  /*1e5a0*/  STL [R1+0x58cc], R11 ;  /* 0x0058cc0b01007387 */ /* 0x0003e20000100800 */
[----:B0-----:R-:W-:Y:S01]  /*1e5b0*/  MOV R10, R20 ;  /* 0x00000014000a7202 */ /* 0x001fe20000000f00 */
[----:B-1----:R-:W-:Y:S01]  /*1e5c0*/  IMAD.MOV.U32 R11, RZ, RZ, R21 ;  /* 0x000000ffff0b7224 */ /* 0x002fe200078e0015 */
[----:B------:R-:W-:Y:S01]  /*1e5d0*/  MOV R28, R22 ;  /* 0x00000016001c7202 */ /* 0x000fe20000000f00 */
[----:B------:R-:W-:Y:S02]  /*1e5e0*/  IMAD.MOV.U32 R15, RZ, RZ, R23 ;  /* 0x000000ffff0f7224 */ /* 0x000fe400078e0017 */
[----:B------:R-:W0:Y:S04]  /*1e5f0*/  LDSM.16.MT88.4 R20, [R0+0x3000] ;  /* 0x003000000014783b */ /* 0x000e280000004200 */
[----:B------:R-:W-:Y:S04]  /*1e600*/  STL [R1+0x579c], R8 ;  /* 0x00579c0801007387 */ /* 0x000fe80000100800 */
[----:B------:R-:W-:Y:S04]  /*1e610*/  STL [R1+0x5798], R9 ;  /* 0x0057980901007387 */ /* 0x000fe80000100800 */
[----:B0-----:R-:W-:Y:S04]  /*1e620*/  STL.64 [R1+0x57d0], R22 ;  /* 0x0057d01601007387 */ /* 0x001fe80000100a00 */
[----:B------:R2:W-:Y:S02]  /*1e630*/  STL.64 [R1+0x57c8], R20 ;  /* 0x0057c81401007387 */ /* 0x0005e40000100a00 */
[----:B--2---:R-:W-:Y:S02]  /*1e640*/  HMMA.16816.F32 R20, R16, R6, R24 ;  /* 0x000000061014723c */ /* 0x004fe40000001818 */
[----:B------:R-:W0:Y:S04]  /*1e650*/  LDSM.16.MT88.4 R24, [R0+0x3080] ;  /* 0x003080000018783b */ /* 0x000e280000004200 */
[----:B0-----:R-:W-:Y:S11]  /*1e660*/  STL.64 [R1+0x57b0], R26 ;  /* 0x0057b01a01007387 */ /* 0x001ff60000100a00 */
[----:B------:R-:W-:Y:S06]  /*1e670*/  @!UPT UIADD3 URZ, URZ, URZ, URZ ;  /* 0x0000003f3f3ff290 */ /* 0x000fec000fffe03f */
[----:B------:R-:W-:Y:S04]  /*1e680*/  STL.64 [R1+0x180], R20 ;  /* 0x0001801401007387 */ /* 0x000fe80000100a00 */
[----:B------:R-:W-:Y:S04]  /*1e690*/  STL.64 [R1+0x188], R22 ;  /* 0x0001881601007387 */ /* 0x000fe80000100a00 */
[----:B------:R-:W0:Y:S04]  /*1e6a0*/  LDSM.16.MT88.4 R20, [R3+0x4000] ;  /* 0x004000000314783b */ /* 0x000e280000004200 */
[----:B------:R1:W-:Y:S04]  /*1e6b0*/  STL.64 [R1+0x57a8], R24 ;  /* 0x0057a81801007387 */ /* 0x0003e80000100a00 */
[----:B------:R-:W-:Y:S01]  /*1e6c0*/  STL.64 [R1+0x5890], R6 ;  /* 0x0058900601007387 */ /* 0x000fe20000100a00 */
[----:B0-----:R-:W-:Y:S01]  /*1e6d0*/  MOV R4, R20 ;  /* 0x0000001400047202 */ /* 0x001fe20000000f00 */
[----:B------:R-:W-:-:S05]  /*1e6e0*/  IMAD.MOV.U32 R5, RZ, RZ, R21 ;  /* 0x000000ffff057224 */ /* 0x000fca00078e0015 */
[----:B------:R-:W-:Y:S04]  /*1e6f0*/  STL.64 [R1+0x5888], R4 ;  /* 0x0058880401007387 */ /* 0x000fe80000100a00 */
[----:B-1----:R-:W2:Y:S04]  /*1e700*/  LDL.LU R24, [R1+0x110] ;  /* 0x0001100001187983 */ /* 0x002ea80000300800 */
[----:B------:R-:W2:Y:S04]  /*1e710*/  LDL.LU R25, [R1+0x114] ;  /* 0x0001140001197983 */ /* 0x000ea80000300800 */
[----:B------:R-:W3:Y:S04]  /*1e720*/  LDL.LU R26, [R1+0x118] ;  /* 0x00011800011a7983 */ /* 0x000ee80000300800 */
[----:B------:R-:W3:Y:S01]  /*1e730*/  LDL.LU R27, [R1+0x11c] ;  /* 0x00011c00011b7983 */ /* 0x000ee20000300800 */
[----:B------:R-:W-:Y:S01]  /*1e740*/  MOV R8, R22 ;  /* 0x0000001600087202 */ /* 0x000fe20000000f00 */
[----:B------:R-:W-:Y:S01]  /*1e750*/  IMAD.MOV.U32 R9, RZ, RZ, R23 ;  /* 0x000000ffff097224 */ /* 0x000fe200078e0017 */
[----:B------:R-:W-:Y:S01]  /*1e760*/  MOV R20, R10 ;  /* 0x0000000a00147202 */ /* 0x000fe20000000f00 */
[----:B------:R-:W-:Y:S01]  /*1e770*/  IMAD.MOV.U32 R23, RZ, RZ, R15 ;  /* 0x000000ffff177224 */ /* 0x000fe200078e000f */
[----:B------:R-:W-:Y:S01]  /*1e780*/  MOV R22, R28 ;  /* 0x0000001c00167202 */ /* 0x000fe20000000f00 */
[----:B------:R-:W4:Y:S01]  /*1e790*/  LDL.LU R10, [R1+0x58d0] ;  /* 0x0058d000010a7983 */ /* 0x000f220000300800 */
[----:B------:R-:W-:-:S03]  /*1e7a0*/  IMAD.MOV.U32 R21, RZ, RZ, R11 ;  /* 0x000000ffff157224 */ /* 0x000fc600078e000b */
[----:B------:R-:W4:Y:S04]  /*1e7b0*/  LDL.LU R11, [R1+0x58cc] ;  /* 0x0058cc00010b7983 */ /* 0x000f280000300800 */
[----:B------:R-:W4:Y:S04]  /*1e7c0*/  LDL.LU R28, [R1+0x58c8] ;  /* 0x0058c800011c7983 */ /* 0x000f280000300800 */
[----:B------:R-:W4:Y:S04]  /*1e7d0*/  LDL.LU R15, [R1+0x58c4] ;  /* 0x0058c400010f7983 */ /* 0x000f280000300800 */
[----:B------:R-:W-:Y:S04]  /*1e7e0*/  STL.64 [R1+0x5800], R22 ;  /* 0x0058001601007387 */ /* 0x000fe80000100a00 */
[----:B------:R-:W-:Y:S04]  /*1e7f0*/  STL.64 [R1+0x57f8], R20 ;  /* 0x0057f81401007387 */ /* 0x000fe80000100a00 */
[----:B---3--:R-:W-:Y:S04]  /*1e800*/  STL.64 [R1+0x57c0], R26 ;  /* 0x0057c01a01007387 */ /* 0x008fe80000100a00 */
[----:B--2---:R0:W-:Y:S04]  /*1e810*/  STL.64 [R1+0x57b8], R24 ;  /* 0x0057b81801007387 */ /* 0x0041e80000100a00 */
[----:B0-----:R-:W2:Y:S04]  /*1e820*/  LDL.LU R24, [R1+0x120] ;  /* 0x0001200001187983 */ /* 0x001ea80000300800 */
[----:B------:R-:W2:Y:S04]  /*1e830*/  LDL.LU R25, [R1+0x124] ;  /* 0x0001240001197983 */ /* 0x000ea80000300800 */
[----:B------:R-:W3:Y:S04]  /*1e840*/  LDL.LU R26, [R1+0x128] ;  /* 0x00012800011a7983 */ /* 0x000ee80000300800 */
[----:B------:R-:W3:Y:S01]  /*1e850*/  LDL.LU R27, [R1+0x12c] ;  /* 0x00012c00011b7983 */ /* 0x000ee20000300800 */
[----:B------:R-:W-:Y:S01]  /*1e860*/  MOV R20, R14 ;  /* 0x0000000e00147202 */ /* 0x000fe20000000f00 */
[----:B------:R-:W-:-:S02]  /*1e870*/  IMAD.MOV.U32 R23, RZ, RZ, R12 ;  /* 0x000000ffff177224 */ /* 0x000fc400078e000c */
        /* <DEDUP_REMOVED lines=8> */
[----:B------:R-:W2:Y:S04]  /*1e900*/  LDL.LU R14, [R1+0x58c0] ;  /* 0x0058c000010e7983 */ /* 0x000ea80000300800 */
        /* <DEDUP_REMOVED lines=11> */
[----:B----4-:R-:W-:Y:S01]  /*1e9c0*/  MOV R20, R13 ;  /* 0x0000000d00147202 */ /* 0x010fe20000000f00 */
        /* <DEDUP_REMOVED lines=14> */
[----:B------:R-:W3:Y:S04]  /*1eab0*/  LDL.LU R27, [R1+0x13c] ;  /* 0x00013c00011b7983 */ /* 0x000ee80000300800 */
[----:B---3--:R-:W-:Y:S04]  /*1eac0*/  STL.64 [R1+0x5820], R26 ;  /* 0x0058201a01007387 */ /* 0x008fe80000100a00 */
[----:B--2---:R0:W-:Y:S04]  /*1ead0*/  STL.64 [R1+0x5818], R24 ;  /* 0x0058181801007387 */ /* 0x0041e80000100a00 */
[----:B0-----:R-:W2:Y:S04]  /*1eae0*/  LDL.LU R24, [R1+0x140] ;  /* 0x0001400001187983 */ /* 0x001ea80000300800 */
[----:B------:R-:W2:Y:S04]  /*1eaf0*/  LDL.LU R25, [R1+0x144] ;  /* 0x0001440001197983 */ /* 0x000ea80000300800 */
[----:B------:R-:W3:Y:S01]  /*1eb00*/  LDL.LU R26, [R1+0x148] ;  /* 0x00014800011a7983 */ /* 0x000ee20000300800 */
[----:B----4-:R-:W-:-:S03]  /*1eb10*/  MOV R27, R28 ;  /* 0x0000001c001b7202 */ /* 0x010fc60000000f00 */
[----:B------:R-:W4:Y:S04]  /*1eb20*/  LDL.LU R28, [R1+0x58a0] ;  /* 0x0058a000011c7983 */ /* 0x000f280000300800 */
[----:B---3--:R-:W-:Y:S04]  /*1eb30*/  STL.64 [R1+0x5840], R26 ;  /* 0x0058401a01007387 */ /* 0x008fe80000100a00 */
[----:B--2---:R0:W-:Y:S04]  /*1eb40*/  STL.64 [R1+0x5838], R24 ;  /* 0x0058381801007387 */ /* 0x0041e80000100a00 */
[----:B0-----:R-:W2:Y:S04]  /*1eb50*/  LDL.LU R24, [R1+0xb0] ;  /* 0x0000b00001187983 */ /* 0x001ea80000300800 */
[----:B------:R-:W2:Y:S04]  /*1eb60*/  LDL.LU R25, [R1+0xb4] ;  /* 0x0000b40001197983 */ /* 0x000ea80000300800 */
[----:B------:R-:W3:Y:S04]  /*1eb70*/  LDL.LU R26, [R1+0xb8] ;  /* 0x0000b800011a7983 */ /* 0x000ee80000300800 */
[----:B------:R-:W3:Y:S04]  /*1eb80*/  LDL.LU R27, [R1+0xbc] ;  /* 0x0000bc00011b7983 */ /* 0x000ee80000300800 */
[----:B------:R-:W2:Y:S04]  /*1eb90*/  LDL.LU R4, [R1+0x100] ;  /* 0x0001000001047983 */ /* 0x000ea80000300800 */
[----:B------:R-:W4:Y:S04]  /*1eba0*/  LDL.LU R5, [R1+0x104] ;  /* 0x0001040001057983 */ /* 0x000f280000300800 */
[----:B------:R-:W4:Y:S04]  /*1ebb0*/  LDL.LU R6, [R1+0x108] ;  /* 0x0001080001067983 */ /* 0x000f280000300800 */
[----:B------:R-:W4:Y:S04]  /*1ebc0*/  LDL.LU R7, [R1+0x10c] ;  /* 0x00010c0001077983 */ /* 0x000f280000300800 */
[----:B---3--:R4:W-:Y:S04]  /*1ebd0*/  STL.64 [R1+0x5850], R26 ;  /* 0x0058501a01007387 */ /* 0x0089e80000100a00 */
[----:B--2---:R0:W-:Y:S01]  /*1ebe0*/  STL.64 [R1+0x5848], R24 ;  /* 0x0058481801007387 */ /* 0x0041e20000100a00 */
[----:B----4-:R-:W-:-:S03]  /*1ebf0*/  IMAD.MOV.U32 R26, RZ, RZ, R28 ;  /* 0x000000ffff1a7224 */ /* 0x010fc600078e001c */
[----:B0-----:R-:W2:Y:S04]  /*1ec00*/  LDL.LU R24, [R1+0xc0] ;  /* 0x0000c00001187983 */ /* 0x001ea80000300800 */
[----:B------:R-:W2:Y:S04]  /*1ec10*/  LDL.LU R25, [R1+0xc4] ;  /* 0x0000c40001197983 */ /* 0x000ea80000300800 */
[----:B------:R-:W3:Y:S04]  /*1ec20*/  LDL.LU R28, [R1+0x589c] ;  /* 0x00589c00011c7983 */ /* 0x000ee80000300800 */
[----:B------:R-:W4:Y:S04]  /*1ec30*/  LDL.LU R27, [R1+0xcc] ;  /* 0x0000cc00011b7983 */ /* 0x000f280000300800 */
[----:B----4-:R3:W-:Y:S04]  /*1ec40*/  STL.64 [R1+0x5870], R26 ;  /* 0x0058701a01007387 */ /* 0x0107e80000100a00 */
[----:B--2---:R0:W-:Y:S01]  /*1ec50*/  STL.64 [R1+0x5868], R24 ;  /* 0x0058681801007387 */ /* 0x0041e20000100a00 */
[----:B---3--:R-:W-:-:S03]  /*1ec60*/  MOV R27, R28 ;  /* 0x0000001c001b7202 */ /* 0x008fc60000000f00 */
[----:B0-----:R-:W2:Y:S04]  /*1ec70*/  LDL.LU R24, [R1+0x150] ;  /* 0x0001500001187983 */ /* 0x001ea80000300800 */
[----:B------:R-:W2:Y:S04]  /*1ec80*/  LDL.LU R25, [R1+0x154] ;  /* 0x0001540001197983 */ /* 0x000ea80000300800 */
[----:B------:R-:W3:Y:S04]  /*1ec90*/  LDL.LU R26, [R1+0x158] ;  /* 0x00015800011a7983 */ /* 0x000ee80000300800 */
[----:B------:R-:W4:Y:S01]  /*1eca0*/  LDL.LU R28, [R1+0x5898] ;  /* 0x00589800011c7983 */ /* 0x000f220000300800 */
[----:B------:R-:W-:Y:S01]  /*1ecb0*/  IMAD.MOV.U32 R20, RZ, RZ, R15 ;  /* 0x000000ffff147224 */ /* 0x000fe200078e000f */
[----:B------:R-:W-:Y:S01]  /*1ecc0*/  MOV R21, R14 ;  /* 0x0000000e00157202 */ /* 0x000fe20000000f00 */
[----:B------:R-:W-:Y:S01]  /*1ecd0*/  IMAD.MOV.U32 R22, RZ, RZ, R13 ;  /* 0x000000ffff167224 */ /* 0x000fe200078e000d */
[----:B------:R-:W-:-:S02]  /*1ece0*/  MOV R23, R12 ;  /* 0x0000000c00177202 */ /* 0x000fc40000000f00 */
[----:B----4-:R-:W0:Y:S04]  /*1ecf0*/  LDSM.16.M88.4 R12, [R28+0x20080] ;  /* 0x020080001c0c783b */ /* 0x010e280000000200 */
[----:B---3--:R-:W-:Y:S04]  /*1ed00*/  STL.64 [R1+0x5880], R26 ;  /* 0x0058801a01007387 */ /* 0x008fe80000100a00 */
[----:B--2---:R1:W-:Y:S04]  /*1ed10*/  STL.64 [R1+0x5878], R24 ;  /* 0x0058781801007387 */ /* 0x0043e80000100a00 */
[----:B-1----:R-:W2:Y:S04]  /*1ed20*/  LDL.LU R24, [R1+0x170] ;  /* 0x0001700001187983 */ /* 0x002ea80000300800 */
[----:B------:R-:W2:Y:S04]  /*1ed30*/  LDL.LU R25, [R1+0x174] ;  /* 0x0001740001197983 */ /* 0x000ea80000300800 */
[----:B------:R-:W2:Y:S04]  /*1ed40*/  LDL.LU R26, [R1+0x178] ;  /* 0x00017800011a7983 */ /* 0x000ea80000300800 */
[----:B------:R-:W2:Y:S04]  /*1ed50*/  LDL.LU R27, [R1+0x17c] ;  /* 0x00017c00011b7983 */ /* 0x000ea80000300800 */
[----:B0-----:R-:W-:Y:S04]  /*1ed60*/  STL [R1+0x5688], R14 ;  /* 0x0056880e01007387 */ /* 0x001fe80000100800 */
[----:B------:R-:W-:Y:S04]  /*1ed70*/  STL [R1+0x5684], R15 ;  /* 0x0056840f01007387 */ /* 0x000fe80000100800 */
[----:B------:R0:W-:Y:S04]  /*1ed80*/  STL.64 [R1+0x5780], R12 ;  /* 0x0057800c01007387 */ /* 0x0001e80000100a00 */
[----:B0-----:R-:W3:Y:S04]  /*1ed90*/  LDL.LU R12, [R1+0x60] ;  /* 0x00006000010c7983 */ /* 0x001ee80000300800 */
[----:B------:R-:W3:Y:S04]  /*1eda0*/  LDL.LU R13, [R1+0x64] ;  /* 0x00006400010d7983 */ /* 0x000ee80000300800 */
[----:B------:R-:W4:Y:S04]  /*1edb0*/  LDL.LU R14, [R1+0x68] ;  /* 0x00006800010e7983 */ /* 0x000f280000300800 */
[----:B------:R-:W4:Y:S01]  /*1edc0*/  LDL.LU R15, [R1+0x6c] ;  /* 0x00006c00010f7983 */ /* 0x000f220000300800 */
[----:B------:R-:W-:Y:S03]  /*1edd0*/  HMMA.16816.F32 R16, R16, R10, R4 ;  /* 0x0000000a1010723c */ /* 0x000fe60000001804 */
[----:B----4-:R-:W-:Y:S04]  /*1ede0*/  STL.64 [R1+0x5790], R14 ;  /* 0x0057900e01007387 */ /* 0x010fe80000100a00 */
[----:B---3--:R0:W-:Y:S04]  /*1edf0*/  STL.64 [R1+0x5788], R12 ;  /* 0x0057880c01007387 */ /* 0x0081e80000100a00 */
[----:B0-----:R-:W3:Y:S04]  /*1ee00*/  LDL.LU R12, [R1+0x80] ;  /* 0x00008000010c7983 */ /* 0x001ee80000300800 */
[----:B------:R-:W3:Y:S04]  /*1ee10*/  LDL.LU R13, [R1+0x84] ;  /* 0x00008400010d7983 */ /* 0x000ee80000300800 */
[----:B------:R-:W3:Y:S04]  /*1ee20*/  LDL.LU R14, [R1+0x88] ;  /* 0x00008800010e7983 */ /* 0x000ee80000300800 */
[----:B------:R-:W3:Y:S04]  /*1ee30*/  LDL.LU R15, [R1+0x8c] ;  /* 0x00008c00010f7983 */ /* 0x000ee80000300800 */
[----:B------:R-:W2:Y:S04]  /*1ee40*/  LDL.LU.64 R6, [R1+0x5890] ;  /* 0x0058900001067983 */ /* 0x000ea80000300a00 */
[----:B------:R-:W4:Y:S04]  /*1ee50*/  LDL.LU.64 R4, [R1+0x5888] ;  /* 0x0058880001047983 */ /* 0x000f280000300a00 */
[----:B------:R-:W-:Y:S04]  /*1ee60*/  STL.64 [R1+0x40], R16 ;  /* 0x0000401001007387 */ /* 0x000fe80000100a00 */
[----:B------:R-:W-:Y:S04]  /*1ee70*/  STL.64 [R1+0x48], R18 ;  /* 0x0000481201007387 */ /* 0x000fe80000100a00 */
[----:B------:R-:W0:Y:S04]  /*1ee80*/  LDSM.16.M88.4 R16, [R28+0x30080] ;  /* 0x030080001c10783b */ /* 0x000e280000000200 */
[----:B0-----:R-:W-:Y:S04]  /*1ee90*/  STL [R1+0x568c], R18 ;  /* 0x00568c1201007387 */ /* 0x001fe80000100800 */
[----:B------:R-:W-:Y:S04]  /*1eea0*/  STL [R1+0x5680], R19 ;  /* 0x0056801301007387 */ /* 0x000fe80000100800 */
[----:B------:R-:W-:Y:S01]  /*1eeb0*/  STL [R1+0x53b8], R28 ;  /* 0x0053b81c01007387 */ /* 0x000fe20000100800 */
        /* <DEDUP_REMOVED lines=11> */
[----:B------:R-:W-:Y:S04]  /*1ef70*/  STL.64 [R1+0x150], R20 ;  /* 0x0001501401007387 */ /* 0x000fe80000100a00 */
[----:B------:R-:W-:Y:S04]  /*1ef80*/  STL.64 [R1+0x158], R22 ;  /* 0x0001581601007387 */ /* 0x000fe80000100a00 */
[----:B------:R-:W0:Y:S04]  /*1ef90*/  LDSM.16.MT88.4 R20, [R3+0x4080] ;  /* 0x004080000314783b */ /* 0x000e280000004200 */
[----:B0-----:R-:W-:Y:S04]  /*1efa0*/  STL.64 [R1+0x30], R20 ;  /* 0x0000301401007387 */ /* 0x001fe80000100a00 */
[----:B------:R0:W-:Y:S04]  /*1efb0*/  STL.64 [R1+0x38], R22 ;  /* 0x0000381601007387 */ /* 0x0001e80000100a00 */
[----:B0-----:R-:W2:Y:S04]  /*1efc0*/  LDL.LU.64 R22, [R1+0x5860] ;  /* 0x0058600001167983 */ /* 0x001ea80000300a00 */
[----:B------:R-:W2:Y:S04]  /*1efd0*/  LDL.LU.64 R20, [R1+0x5858] ;  /* 0x0058580001147983 */ /* 0x000ea80000300a00 */
        /* <DEDUP_REMOVED lines=38> */
[----:B------:R-:W-:-:S03]  /*1f240*/  IMAD.MOV.U32 R3, RZ, RZ, R27 ;  /* 0x000000ffff037224 */ /* 0x000fc600078e001b */
[----:B------:R0:W-:Y:S04]  /*1f250*/  STL [R1+0xc8], R26 ;  /* 0x0000c81a01007387 */ /* 0x0001e80000100800 */
        /* <DEDUP_REMOVED lines=18> */
[----:B------:R-:W3:Y:S04]  /*1f380*/  LDL.LU.64 R26, [R1+0x57b0] ;  /* 0x0057b000011a7983 */ /* 0x000ee80000300a00 */
[----:B------:R-:W3:Y:S11]  /*1f390*/  LDL.LU.64 R24, [R1+0x57a8] ;  /* 0x0057a80001187983 */ /* 0x000ef60000300a00 */
[----:B------:R-:W-:Y:S06]  /*1f3a0*/  @!UPT UIADD3 URZ, URZ, URZ, URZ ;  /* 0x0000003f3f3ff290 */ /* 0x000fec000fffe03f */
[----:B------:R4:W-:Y:S04]  /*1f3b0*/  STL.64 [R1+0x90], R20 ;  /* 0x0000901401007387 */ /* 0x0009e80000100a00 */
[----:B------:R0:W-:Y:S01]  /*1f3c0*/  STL.64 [R1+0x98], R22 ;  /* 0x0000981601007387 */ /* 0x0001e20000100a00 */
[----:B----4-:R-:W-:Y:S01]  /*1f3d0*/  MOV R20, R4 ;  /* 0x0000000400147202 */ /* 0x010fe20000000f00 */
[----:B------:R-:W-:Y:S02]  /*1f3e0*/  IMAD.MOV.U32 R21, RZ, RZ, R5 ;  /* 0x000000ffff157224 */ /* 0x000fe400078e0005 */
[----:B------:R-:W2:Y:S01]  /*1f3f0*/  LDL.LU R4, [R1+0x57a4] ;  /* 0x0057a40001047983 */ /* 0x000ea20000300800 */
[----:B0-----:R-:W-:Y:S01]  /*1f400*/  MOV R22, R8 ;  /* 0x0000000800167202 */ /* 0x001fe20000000f00 */
[----:B------:R-:W-:-:S02]  /*1f410*/  IMAD.MOV.U32 R23, RZ, RZ, R9 ;  /* 0x000000ffff177224 */ /* 0x000fc400078e0009 */
[----:B------:R-:W2:Y:S04]  /*1f420*/  LDL.LU R5, [R1+0x57a0] ;  /* 0x0057a00001057983 */ /* 0x000ea80000300800 */
[----:B------:R-:W4:Y:S04]  /*1f430*/  LDL.LU R8, [R1+0x579c] ;  /* 0x00579c0001087983 */ /* 0x000f280000300800 */
[----:B------:R-:W2:Y:S01]  /*1f440*/  LDL.LU R9, [R1+0x5798] ;  /* 0x0057980001097983 */ /* 0x000ea20000300800 */
[C---:B---3--:R-:W-:Y:S11]  /*1f450*/  HMMA.16816.F32 R12, R24.reuse, R6, R12 ;  /* 0x00000006180c723c */ /* 0x048ff6000000180c */
[----:B------:R-:W-:Y:S11]  /*1f460*/  @!UPT UIADD3 URZ, URZ, URZ, URZ ;  /* 0x0000003f3f3ff290 */ /* 0x000ff6000fffe03f */
[----:B------:R-:W-:Y:S01]  /*1f470*/  @!UPT UIADD3 URZ, URZ, URZ, URZ ;  /* 0x0000003f3f3ff290 */ /* 0x000fe2000fffe03f */
[----:B------:R-:W-:Y:S04]  /*1f480*/  STL.64 [R1+0x80], R12 ;  /* 0x0000800c01007387 */ /* 0x000fe80000100a00 */
[----:B------:R0:W-:Y:S04]  /*1f490*/  STL.64 [R1+0x88], R14 ;  /* 0x0000880e01007387 */ /* 0x0001e80000100a00 */
[----:B0-----:R-:W3:Y:S04]  /*1f4a0*/  LDL.LU.64 R14, [R1+0x5790] ;  /* 0x00579000010e7983 */ /* 0x001ee80000300a00 */
[----:B------:R-:W3:Y:S04]  /*1f4b0*/  LDL.LU.64 R12, [R1+0x5788] ;  /* 0x00578800010c7983 */ /* 0x000ee80000300a00 */
[----:B------:R-:W2:Y:S04]  /*1f4c0*/  LDL.LU R6, [R1+0x78] ;  /* 0x0000780001067983 */ /* 0x000ea80000300800 */
[----:B------:R-:W2:Y:S01]  /*1f4d0*/  LDL.LU R7, [R1+0x7c] ;  /* 0x00007c0001077983 */ /* 0x000ea20000300800 */
[----:B---3--:R-:W-:Y:S03]  /*1f4e0*/  HMMA.16816.F32 R24, R24, R10, R12 ;  /* 0x0000000a1818723c */ /* 0x008fe6000000180c */
[----:B------:R-:W2:Y:S05]  /*1f4f0*/  LDL.LU.64 R12, [R1+0x5780] ;  /* 0x00578000010c7983 */ /* 0x000eaa0000300a00 */
[----:B--2---:R-:W-:Y:S11]  /*1f500*/  HMMA.16816.F32 R4, R20, R12, R4 ;  /* 0x0000000c1404723c */ /* 0x004ff60000001804 */
[----:B------:R-:W-:Y:S11]  /*1f510*/  @!UPT UIADD3 URZ, URZ, URZ, URZ ;  /* 0x0000003f3f3ff290 */ /* 0x000ff6000fffe03f */
[----:B------:R-:W-:Y:S01]  /*1f520*/  @!UPT UIADD3 URZ, URZ, URZ, URZ ;  /* 0x0000003f3f3ff290 */ /* 0x000fe2000fffe03f */
[----:B------:R-:W-:Y:S01]  /*1f530*/  STL.64 [R1+0x70], R4 ;  /* 0x0000700401007387 */ /* 0x000fe20000100a00 */
[----:B------:R-:W-:-:S03]  /*1f540*/  MOV R28, R7 ;  /* 0x00000007001c7202 */ /* 0x000fc60000000f00 */
[----:B------:R-:W-:Y:S04]  /*1f550*/  STL.64 [R1+0x60], R24 ;  /* 0x0000601801007387 */ /* 0x000fe80000100a00 */
[----:B------:R-:W-:Y:S04]  /*1f560*/  STL.64 [R1+0x68], R26 ;  /* 0x0000681a01007387 */ /* 0x000fe80000100a00 */
[----:B------:R-:W-:Y:S04]  /*1f570*/  STL [R1+0x78], R6 ;  /* 0x0000780601007387 */ /* 0x000fe80000100800 */
[----:B------:R-:W0:Y:S02]  /*1f580*/  LDSM.16.MT88.4 R4, [R29+0x4080] ;  /* 0x004080001d04783b */ /* 0x000e240000004200 */
[----:B0-----:R-:W-:Y:S01]  /*1f590*/  IMAD.MOV.U32 R27, RZ, RZ, R4 ;  /* 0x000000ffff1b7224 */ /* 0x001fe200078e0004 */
[----:B------:R-:W-:Y:S01]  /*1f5a0*/  MOV R26, R5 ;  /* 0x00000005001a7202 */ /* 0x000fe20000000f00 */
[----:B------:R-:W-:Y:S01]  /*1f5b0*/  IMAD.MOV.U32 R25, RZ, RZ, R6 ;  /* 0x000000ffff197224 */ /* 0x000fe200078e0006 */
[----:B------:R-:W-:-:S02]  /*1f5c0*/  MOV R24, R7 ;  /* 0x0000000700187202 */ /* 0x000fc40000000f00 */
[----:B------:R-:W0:Y:S04]  /*1f5d0*/  LDSM.16.MT88.4 R4, [R2+0x4000] ;  /* 0x004000000204783b */ /* 0x000e280000004200 */
[----:B0-----:R-:W-:Y:S04]  /*1f5e0*/  STL.64 [R1+0x5700], R6 ;  /* 0x0057000601007387 */ /* 0x001fe80000100a00 */
[----:B------:R0:W-:Y:S04]  /*1f5f0*/  STL.64 [R1+0x56f8], R4 ;  /* 0x0056f80401007387 */ /* 0x0001e80000100a00 */
[----:B0-----:R-:W2:Y:S04]  /*1f600*/  LDL.LU R4, [R1+0x160] ;  /* 0x0001600001047983 */ /* 0x001ea80000300800 */
[----:B------:R-:W2:Y:S01]  /*1f610*/  LDL.LU R5, [R1+0x164] ;  /* 0x0001640001057983 */ /* 0x000ea20000300800 */
[----:B------:R-:W-:Y:S01]  /*1f620*/  IMAD.MOV.U32 R6, RZ, RZ, R9 ;  /* 0x000000ffff067224 */ /* 0x000fe200078e0009 */
[----:B----4-:R-:W-:-:S02]  /*1f630*/  MOV R7, R8 ;  /* 0x0000000800077202 */ /* 0x010fc40000000f00 */
[----:B------:R-:W0:Y:S04]  /*1f640*/  LDSM.16.MT88.4 R8, [R2+0x4080] ;  /* 0x004080000208783b */ /* 0x000e280000004200 */
[----:B0-----:R-:W-:Y:S04]  /*1f650*/  STL.64 [R1+0x56e0], R10 ;  /* 0x0056e00a01007387 */ /* 0x001fe80000100a00 */
[----:B------:R-:W-:Y:S04]  /*1f660*/  STL.64 [R1+0x56d8], R8 ;  /* 0x0056d80801007387 */ /* 0x000fe80000100a00 */
[----:B------:R-:W-:Y:S01]  /*1f670*/  STL [R1+0x5690], R2 ;  /* 0x0056900201007387 */ /* 0x000fe20000100800 */
[----:B--2---:R-:W-:Y:S11]  /*1f680*/  HMMA.16816.F32 R20, R20, R16, R4 ;  /* 0x000000101414723c */ /* 0x004ff60000001804 */
[----:B------:R-:W-:Y:S11]  /*1f690*/  @!UPT UIADD3 URZ, URZ, URZ, URZ ;  /* 0x0000003f3f3ff290 */ /* 0x000ff6000fffe03f */
[----:B------:R-:W-:Y:S02]  /*1f6a0*/  @!UPT UIADD3 URZ, URZ, URZ, URZ ;  /* 0x0000003f3f3ff290 */ /* 0x000fe4000fffe03f */
[----:B------:R-:W-:Y:S01]  /*1f6b0*/  IMAD.MOV.U32 R18, RZ, RZ, R20 ;  /* 0x000000ffff127224 */ /* 0x000fe200078e0014 */
[----:B------:R-:W-:Y:S01]  /*1f6c0*/  MOV R14, R21 ;  /* 0x00000015000e7202 */ /* 0x000fe20000000f00 */
[----:B------:R-:W-:Y:S01]  /*1f6d0*/  IMAD.MOV.U32 R15, RZ, RZ, R22 ;  /* 0x000000ffff0f7224 */ /* 0x000fe200078e0016 */
[----:B------:R-:W-:Y:S02]  /*1f6e0*/  MOV R19, R23 ;  /* 0x0000001700137202 */ /* 0x000fe40000000f00 */
[----:B------:R-:W0:Y:S04]  /*1f6f0*/  LDSM.16.MT88.4 R20, [R0+0x4000] ;  /* 0x004000000014783b */ /* 0x000e280000004200 */
[----:B------:R-:W-:Y:S04]  /*1f700*/  STL.64 [R1+0x5770], R18 ;  /* 0x0057701201007387 */ /* 0x000fe80000100a00 */
[----:B------:R-:W-:Y:S01]  /*1f710*/  STL.64 [R1+0x5768], R16 ;  /* 0x0057681001007387 */ /* 0x000fe20000100a00 */
[----:B------:R-:W-:Y:S01]  /*1f720*/  IMAD.MOV.U32 R6, RZ, RZ, R25 ;  /* 0x000000ffff067224 */ /* 0x000fe200078e0019 */
[----:B------:R-:W-:Y:S01]  /*1f730*/  MOV R7, R24 ;  /* 0x0000001800077202 */ /* 0x000fe20000000f00 */
[----:B------:R-:W-:Y:S01]  /*1f740*/  IMAD.MOV.U32 R4, RZ, RZ, R27 ;  /* 0x000000ffff047224 */ /* 0x000fe200078e001b */
[----:B------:R-:W-:Y:S01]  /*1f750*/  MOV R5, R26 ;  /* 0x0000001a00057202 */ /* 0x000fe20000000f00 */
[----:B0-----:R-:W-:Y:S04]  /*1f760*/  STL.64 [R1+0x56c0], R22 ;  /* 0x0056c01601007387 */ /* 0x001fe80000100a00 */
[----:B------:R0:W-:Y:S04]  /*1f770*/  STL.64 [R1+0x56b8], R20 ;  /* 0x0056b81401007387 */ /* 0x0001e80000100a00 */
[----:B0-----:R-:W2:Y:S04]  /*1f780*/  LDL.LU R20, [R1+0xa0] ;  /* 0x0000a00001147983 */ /* 0x001ea80000300800 */
[----:B------:R-:W2:Y:S04]  /*1f790*/  LDL.LU R21, [R1+0xa4] ;  /* 0x0000a40001157983 */ /* 0x000ea80000300800 */
[----:B------:R-:W3:Y:S04]  /*1f7a0*/  LDL.LU R22, [R1+0xa8] ;  /* 0x0000a80001167983 */ /* 0x000ee80000300800 */
[----:B------:R-:W3:Y:S04]  /*1f7b0*/  LDL.LU R23, [R1+0xac] ;  /* 0x0000ac0001177983 */ /* 0x000ee80000300800 */
[----:B------:R-:W4:Y:S04]  /*1f7c0*/  LDL.LU R8, [R1+0xd0] ;  /* 0x0000d00001087983 */ /* 0x000f280000300800 */
[----:B------:R-:W4:Y:S04]  /*1f7d0*/  LDL.LU R9, [R1+0xd4] ;  /* 0x0000d40001097983 */ /* 0x000f280000300800 */
[----:B------:R-:W2:Y:S04]  /*1f7e0*/  LDL.LU R10, [R1+0xd8] ;  /* 0x0000d800010a7983 */ /* 0x000ea80000300800 */
[----:B------:R-:W2:Y:S04]  /*1f7f0*/  LDL.LU R11, [R1+0xdc] ;  /* 0x0000dc00010b7983 */ /* 0x000ea80000300800 */
[----:B------:R-:W-:Y:S04]  /*1f800*/  STL.64 [R1+0x5730], R6 ;  /* 0x0057300601007387 */ /* 0x000fe80000100a00 */
[----:B------:R0:W-:Y:S04]  /*1f810*/  STL.64 [R1+0x5728], R4 ;  /* 0x0057280401007387 */ /* 0x0001e80000100a00 */
[----:B0-----:R-:W2:Y:S04]  /*1f820*/  LDL.LU R4, [R1+0x20] ;  /* 0x0000200001047983 */ /* 0x001ea80000300800 */
[----:B------:R-:W2:Y:S04]  /*1f830*/  LDL.LU R5, [R1+0x24] ;  /* 0x0000240001057983 */ /* 0x000ea80000300800 */
[----:B------:R-:W2:Y:S04]  /*1f840*/  LDL.LU R6, [R1+0x28] ;  /* 0x0000280001067983 */ /* 0x000ea80000300800 */
[----:B------:R-:W2:Y:S04]  /*1f850*/  LDL.LU R7, [R1+0x2c] ;  /* 0x00002c0001077983 */ /* 0x000ea80000300800 */
[----:B--2---:R-:W-:Y:S04]  /*1f860*/  STL.64 [R1+0x5760], R6 ;  /* 0x0057600601007387 */ /* 0x004fe80000100a00 */
[----:B------:R-:W-:Y:S04]  /*1f870*/  STL.64 [R1+0x5758], R4 ;  /* 0x0057580401007387 */ /* 0x000fe80000100a00 */
[----:B------:R-:W-:Y:S04]  /*1f880*/  STL.64 [R1+0x56f0], R10 ;  /* 0x0056f00a01007387 */ /* 0x000fe80000100a00 */
[----:B----4-:R0:W-:Y:S04]  /*1f890*/  STL.64 [R1+0x56e8], R8 ;  /* 0x0056e80801007387 */ /* 0x0101e80000100a00 */
[----:B0-----:R-:W2:Y:S04]  /*1f8a0*/  LDL.LU R8, [R1+0xf0] ;  /* 0x0000f00001087983 */ /* 0x001ea80000300800 */
[----:B------:R-:W2:Y:S04]  /*1f8b0*/  LDL.LU R9, [R1+0xf4] ;  /* 0x0000f40001097983 */ /* 0x000ea80000300800 */
[----:B------:R-:W4:Y:S04]  /*1f8c0*/  LDL.LU R10, [R1+0xf8] ;  /* 0x0000f800010a7983 */ /* 0x000f280000300800 */
[----:B------:R-:W4:Y:S04]  /*1f8d0*/  LDL.LU R11, [R1+0xfc] ;  /* 0x0000fc00010b7983 */ /* 0x000f280000300800 */
[----:B------:R-:W2:Y:S04]  /*1f8e0*/  LDL.LU R24, [R1+0x30] ;  /* 0x0000300001187983 */ /* 0x000ea80000300800 */
        /* <DEDUP_REMOVED lines=11> */
[----:B----4-:R-:W-:Y:S04]  /*1f9a0*/  STL.64 [R1+0x5710], R10 ;  /* 0x0057100a01007387 */ /* 0x010fe80000100a00 */
[----:B--2---:R0:W-:Y:S04]  /*1f9b0*/  STL.64 [R1+0x5708], R8 ;  /* 0x0057080801007387 */ /* 0x0041e80000100a00 */
        /* <DEDUP_REMOVED lines=10> */
[----:B---3--:R-:W-:Y:S03]  /*1fa60*/  HMMA.16816.F32 R16, R24, R12, R16 ;  /* 0x0000000c1810723c */ /* 0x008fe60000001810 */
[----:B----4-:R-:W-:Y:S04]  /*1fa70*/  STL.64 [R1+0x5740], R10 ;  /* 0x0057400a01007387 */ /* 0x010fe80000100a00 */
[----:B--2---:R0:W-:Y:S04]  /*1fa80*/  STL.64 [R1+0x5738], R8 ;  /* 0x0057380801007387 */ /* 0x0041e80000100a00 */
[----:B0-----:R-:W2:Y:S04]  /*1fa90*/  LDL.LU R8, [R1+0x150] ;  /* 0x0001500001087983 */ /* 0x001ea80000300800 */
[----:B------:R-:W2:Y:S04]  /*1faa0*/  LDL.LU R9, [R1+0x154] ;  /* 0x0001540001097983 */ /* 0x000ea80000300800 */
[----:B------:R-:W3:Y:S04]  /*1fab0*/  LDL.LU R10, [R1+0x158] ;  /* 0x00015800010a7983 */ /* 0x000ee80000300800 */
[----:B------:R-:W3:Y:S01]  /*1fac0*/  LDL.LU R11, [R1+0x15c] ;  /* 0x00015c00010b7983 */ /* 0x000ee20000300800 */
[----:B------:R-:W-:-:S03]  /*1fad0*/  MOV R2, R19 ;  /* 0x0000001300027202 */ /* 0x000fc60000000f00 */
[----:B---3--:R-:W-:Y:S04]  /*1fae0*/  STL.64 [R1+0x5750], R10 ;  /* 0x0057500a01007387 */ /* 0x008fe80000100a00 */
[----:B--2---:R0:W-:Y:S04]  /*1faf0*/  STL.64 [R1+0x5748], R8 ;  /* 0x0057480801007387 */ /* 0x0041e80000100a00 */
[----:B0-----:R-:W2:Y:S04]  /*1fb00*/  LDL.LU R8, [R1+0x170] ;  /* 0x0001700001087983 */ /* 0x001ea80000300800 */
[----:B------:R-:W2:Y:S04]  /*1fb10*/  LDL.LU R9, [R1+0x174] ;  /* 0x0001740001097983 */ /* 0x000ea80000300800 */
[----:B------:R-:W2:Y:S04]  /*1fb20*/  LDL.LU R10, [R1+0x178] ;  /* 0x00017800010a7983 */ /* 0x000ea80000300800 */
[----:B------:R-:W2:Y:S04]  /*1fb30*/  LDL.LU R11, [R1+0x17c] ;  /* 0x00017c00010b7983 */ /* 0x000ea80000300800 */
[----:B------:R0:W-:Y:S04]  /*1fb40*/  STL.64 [R1+0x56d0], R22 ;  /* 0x0056d01601007387 */ /* 0x0001e80000100a00 */
[----:B------:R1:W-:Y:S01]  /*1fb50*/  STL.64 [R1+0x56c8], R20 ;  /* 0x0056c81401007387 */ /* 0x0003e20000100a00 */
[----:B0-----:R-:W-:-:S03]  /*1fb60*/  IMAD.MOV.U32 R23, RZ, RZ, R3 ;  /* 0x000000ffff177224 */ /* 0x001fc600078e0003 */
[----:B-1----:R-:W3:Y:S04]  /*1fb70*/  LDL.LU R20, [R1+0xc0] ;  /* 0x0000c00001147983 */ /* 0x002ee80000300800 */
[----:B------:R-:W3:Y:S04]  /*1fb80*/  LDL.LU R21, [R1+0xc4] ;  /* 0x0000c40001157983 */ /* 0x000ee80000300800 */
[----:B------:R-:W3:Y:S04]  /*1fb90*/  LDL.LU R22, [R1+0xc8] ;  /* 0x0000c80001167983 */ /* 0x000ee80000300800 */
[----:B------:R-:W4:Y:S04]  /*1fba0*/  LDL.LU R3, [R1+0x5778] ;  /* 0x0057780001037983 */ /* 0x000f280000300800 */
[----:B------:R-:W-:Y:S04]  /*1fbb0*/  STL.64 [R1+0x100], R16 ;  /* 0x0001001001007387 */ /* 0x000fe80000100a00 */
        /* <DEDUP_REMOVED lines=11> */
[----:B------:R2:W-:Y:S02]  /*1fc70*/  STL.64 [R1+0x5698], R24 ;  /* 0x0056981801007387 */ /* 0x0005e40000100a00 */
[C---:B--2---:R-:W-:Y:S02]  /*1fc80*/  HMMA.16816.F32 R24, R4.reuse, R12, R8 ;  /* 0x0000000c0418723c */ /* 0x044fe40000001808 */
[----:B----4-:R-:W0:Y:S11]  /*1fc90*/  LDSM.16.MT88.4 R8, [R3+0x5000] ;  /* 0x005000000308783b */ /* 0x010e360000004200 */
[----:B------:R-:W-:Y:S10]  /*1fca0*/  @!UPT UIADD3 URZ, URZ, URZ, URZ ;  /* 0x0000003f3f3ff290 */ /* 0x000ff4000fffe03f */
[----:B------:R0:W-:Y:S04]  /*1fcb0*/  STL.64 [R1+0x140], R24 ;  /* 0x0001401801007387 */ /* 0x0001e80000100a00 */
[----:B------:R1:W-:Y:S01]  /*1fcc0*/  STL.64 [R1+0x148], R26 ;  /* 0x0001481a01007387 */ /* 0x0003e20000100a00 */
[----:B0-----:R-:W-:Y:S01]  /*1fcd0*/  IMAD.MOV.U32 R25, RZ, RZ, R10 ;  /* 0x000000ffff197224 */ /* 0x001fe200078e000a */
[----:B------:R-:W-:Y:S01]  /*1fce0*/  MOV R24, R11 ;  /* 0x0000000b00187202 */ /* 0x000fe20000000f00 */
[----:B-1----:R-:W-:Y:S01]  /*1fcf0*/  IMAD.MOV.U32 R27, RZ, RZ, R8 ;  /* 0x000000ffff1b7224 */ /* 0x002fe200078e0008 */
[----:B------:R-:W-:Y:S01]  /*1fd00*/  MOV R26, R9 ;  /* 0x00000009001a7202 */ /* 0x000fe20000000f00 */
[----:B------:R-:W2:Y:S04]  /*1fd10*/  LDL.LU.64 R10, [R1+0x5750] ;  /* 0x00575000010a7983 */ /* 0x000ea80000300a00 */
[----:B------:R-:W2:Y:S04]  /*1fd20*/  LDL.LU.64 R8, [R1+0x5748] ;  /* 0x0057480001087983 */ /* 0x000ea80000300a00 */
[----:B------:R-:W-:Y:S04]  /*1fd30*/  STL.64 [R1+0x56b0], R26 ;  /* 0x0056b01a01007387 */ /* 0x000fe80000100a00 */
[----:B------:R0:W-:Y:S04]  /*1fd40*/  STL.64 [R1+0x56a8], R24 ;  /* 0x0056a81801007387 */ /* 0x0001e80000100a00 */
[----:B0-----:R-:W4:Y:S04]  /*1fd50*/  LDL.LU R24, [R1+0xb0] ;  /* 0x0000b00001187983 */ /* 0x001f280000300800 */
[----:B------:R-:W4:Y:S04]  /*1fd60*/  LDL.LU R25, [R1+0xb4] ;  /* 0x0000b40001197983 */ /* 0x000f280000300800 */
[----:B------:R-:W4:Y:S04]  /*1fd70*/  LDL.LU R26, [R1+0xb8] ;  /* 0x0000b800011a7983 */ /* 0x000f280000300800 */
[----:B------:R-:W4:Y:S01]  /*1fd80*/  LDL.LU R27, [R1+0xbc] ;  /* 0x0000bc00011b7983 */ /* 0x000f220000300800 */
[----:B--2---:R-:W-:Y:S03]  /*1fd90*/  HMMA.16816.F32 R4, R4, R16, R8 ;  /* 0x000000100404723c */ /* 0x004fe60000001808 */
[----:B------:R-:W2:Y:S04]  /*1fda0*/  LDL.LU.64 R10, [R1+0x5740] ;  /* 0x00574000010a7983 */ /* 0x000ea80000300a00 */
[----:B------:R-:W2:Y:S11]  /*1fdb0*/  LDL.LU.64 R8, [R1+0x5738] ;  /* 0x0057380001087983 */ /* 0x000eb60000300a00 */
[----:B------:R-:W-:Y:S05]  /*1fdc0*/  @!UPT UIADD3 URZ, URZ, URZ, URZ ;  /* 0x0000003f3f3ff290 */ /* 0x000fea000fffe03f */
        /* <DEDUP_REMOVED lines=35> */
[----:B------:R1:W-:Y:S04]  /*20000*/  STL.64 [R1+0xe8], R6 ;  /* 0x0000e80601007387 */ /* 0x0003e80000100a00 */
[----:B0-----:R-:W2:Y:S04]  /*20010*/  LDL.LU R4, [R1+0x80] ;  /* 0x0000800001047983 */ /* 0x001ea80000300800 */
[----:B------:R-:W2:Y:S04]  /*20020*/  LDL.LU R5, [R1+0x84] ;  /* 0x0000840001057983 */ /* 0x000ea80000300800 */
[----:B-1----:R-:W2:Y:S04]  /*20030*/  LDL.LU R6, [R1+0x88] ;  /* 0x0000880001067983 */ /* 0x002ea80000300800 */
[----:B------:R-:W2:Y:S01]  /*20040*/  LDL.LU R7, [R1+0x8c] ;  /* 0x00008c0001077983 */ /* 0x000ea20000300800 */
[C---:B---3--:R-:W-:Y:S11]  /*20050*/  HMMA.16816.F32 R20, R8.reuse, R12, R20 ;  /* 0x0000000c0814723c */ /* 0x048ff60000001814 */
[----:B------:R-:W-:Y:S11]  /*20060*/  @!UPT UIADD3 URZ, URZ, URZ, URZ ;  /* 0x0000003f3f3ff290 */ /* 0x000ff6000fffe03f */
[----:B------:R-:W-:Y:S01]  /*20070*/  @!UPT UIADD3 URZ, URZ, URZ, URZ ;  /* 0x0000003f3f3ff290 */ /* 0x000fe2000fffe03f */
[----:B------:R-:W-:Y:S04]  /*20080*/  STL.64 [R1+0xd0], R20 ;  /* 0x0000d01401007387 */ /* 0x000fe80000100a00 */
[----:B------:R0:W-:Y:S04]  /*20090*/  STL.64 [R1+0xd8], R22 ;  /* 0x0000d81601007387 */ /* 0x0001e80000100a00 */
[----:B0-----:R-:W3:Y:S04]  /*200a0*/  LDL.LU.64 R22, [R1+0x56d0] ;  /* 0x0056d00001167983 */ /* 0x001ee80000300a00 */
[----:B------:R-:W3:Y:S02]  /*200b0*/  LDL.LU.64 R20, [R1+0x56c8] ;  /* 0x0056c80001147983 */ /* 0x000ee40000300a00 */
[----:B---3--:R-:W-:Y:S02]  /*200c0*/  HMMA.16816.F32 R8, R8, R16, R20 ;  /* 0x000000100808723c */ /* 0x008fe40000001814 */
[----:B------:R-:W4:Y:S04]  /*200d0*/  LDL.LU.64 R22, [R1+0x56c0] ;  /* 0x0056c00001167983 */ /* 0x000f280000300a00 */
[----:B------:R-:W4:Y:S11]  /*200e0*/  LDL.LU.64 R20, [R1+0x56b8] ;  /* 0x0056b80001147983 */ /* 0x000f360000300a00 */
[----:B------:R-:W-:Y:S06]  /*200f0*/  @!UPT UIADD3 URZ, URZ, URZ, URZ ;  /* 0x0000003f3f3ff290 */ /* 0x000fec000fffe03f */
[----:B------:R0:W-:Y:S04]  /*20100*/  STL.64 [R1+0xc0], R8 ;  /* 0x0000c00801007387 */ /* 0x0001e80000100a00 */
[----:B------:R1:W-:Y:S04]  /*20110*/  STL.64 [R1+0xc8], R10 ;  /* 0x0000c80a01007387 */ /* 0x0003e80000100a00 */
[----:B0-----:R-:W3:Y:S04]  /*20120*/  LDL.LU R8, [R1+0x90] ;  /* 0x0000900001087983 */ /* 0x001ee80000300800 */
[----:B------:R-:W3:Y:S04]  /*20130*/  LDL.LU R9, [R1+0x94] ;  /* 0x0000940001097983 */ /* 0x000ee80000300800 */
[----:B-1----:R-:W3:Y:S04]  /*20140*/  LDL.LU R10, [R1+0x98] ;  /* 0x00009800010a7983 */ /* 0x002ee80000300800 */
[----:B------:R-:W3:Y:S01]  /*20150*/  LDL.LU R11, [R1+0x9c] ;  /* 0x00009c00010b7983 */ /* 0x000ee20000300800 */
[C---:B----4-:R-:W-:Y:S11]  /*20160*/  HMMA.16816.F32 R24, R20.reuse, R12, R24 ;  /* 0x0000000c1418723c */ /* 0x050ff60000001818 */
[----:B------:R-:W-:Y:S11]  /*20170*/  @!UPT UIADD3 URZ, URZ, URZ, URZ ;  /* 0x0000003f3f3ff290 */ /* 0x000ff6000fffe03f */
[----:B------:R-:W-:Y:S01]  /*20180*/  @!UPT UIADD3 URZ, URZ, URZ, URZ ;  /* 0x0000003f3f3ff290 */ /* 0x000fe2000fffe03f */
[----:B------:R-:W-:Y:S04]  /*20190*/  STL.64 [R1+0xa0], R24 ;  /* 0x0000a01801007387 */ /* 0x000fe80000100a00 */
[----:B------:R0:W-:Y:S04]  /*201a0*/  STL.64 [R1+0xa8], R26 ;  /* 0x0000a81a01007387 */ /* 0x0001e80000100a00 */
[----:B0-----:R-:W4:Y:S04]  /*201b0*/  LDL.LU.64 R26, [R1+0x56b0] ;  /* 0x0056b000011a7983 */ /* 0x001f280000300a00 */
[----:B------:R-:W2:Y:S01]  /*201c0*/  LDL.LU.64 R24, [R1+0x56a8] ;  /* 0x0056a80001187983 */ /* 0x000ea20000300a00 */
[----:B---3--:R-:W-:Y:S11]  /*201d0*/  HMMA.16816.F32 R8, R20, R16, R8 ;  /* 0x000000101408723c */ /* 0x008ff60000001808 */
[----:B------:R-:W-:Y:S11]  /*201e0*/  @!UPT UIADD3 URZ, URZ, URZ, URZ ;  /* 0x0000003f3f3ff290 */ /* 0x000ff6000fffe03f */
[----:B------:R-:W-:Y:S01]  /*201f0*/  @!UPT UIADD3 URZ, URZ, URZ, URZ ;  /* 0x0000003f3f3ff290 */ /* 0x000fe2000fffe03f */
[----:B------:R-:W-:Y:S04]  /*20200*/  STL.64 [R1+0x90], R8 ;  /* 0x0000900801007387 */ /* 0x000fe80000100a00 */
[----:B------:R-:W-:Y:S01]  /*20210*/  STL.64 [R1+0x98], R10 ;  /* 0x0000980a01007387 */ /* 0x000fe20000100a00 */
[----:B----4-:R-:W-:Y:S01]  /*20220*/  IMAD.MOV.U32 R20, RZ, RZ, R27 ;  /* 0x000000ffff147224 */ /* 0x010fe200078e001b */
[----:B------:R-:W-:Y:S01]  /*20230*/  MOV R21, R26 ;  /* 0x0000001a00157202 */ /* 0x000fe20000000f00 */
[----:B--2---:R-:W-:Y:S01]  /*20240*/  IMAD.MOV.U32 R22, RZ, RZ, R25 ;  /* 0x000000ffff167224 */ /* 0x004fe200078e0019 */
[----:B------:R-:W-:Y:S02]  /*20250*/  MOV R23, R24 ;  /* 0x0000001800177202 */ /* 0x000fe40000000f00 */
[----:B------:R-:W0:Y:S04]  /*20260*/  LDSM.16.MT88.4 R24, [R29+0x5000] ;  /* 0x005000001d18783b */ /* 0x000e280000004200 */
[----:B------:R-:W-:Y:S04]  /*20270*/  STL.64 [R1+0x5678], R22 ;  /* 0x0056781601007387 */ /* 0x000fe80000100a00 */
[----:B------:R1:W-:Y:S04]  /*20280*/  STL.64 [R1+0x5670], R20 ;  /* 0x0056701401007387 */ /* 0x0003e80000100a00 */
[----:B-1----:R-:W2:Y:S04]  /*20290*/  LDL.LU R20, [R1+0x60] ;  /* 0x0000600001147983 */ /* 0x002ea80000300800 */
[----:B------:R-:W2:Y:S04]  /*202a0*/  LDL.LU R21, [R1+0x64] ;  /* 0x0000640001157983 */ /* 0x000ea80000300800 */
[----:B------:R-:W2:Y:S04]  /*202b0*/  LDL.LU R22, [R1+0x68] ;  /* 0x0000680001167983 */ /* 0x000ea80000300800 */
[----:B------:R-:W2:Y:S01]  /*202c0*/  LDL.LU R23, [R1+0x6c] ;  /* 0x00006c0001177983 */ /* 0x000ea20000300800 */
[----:B0-----:R-:W-:Y:S01]  /*202d0*/  IMAD.MOV.U32 R9, RZ, RZ, R26 ;  /* 0x000000ffff097224 */ /* 0x001fe200078e001a */
[----:B------:R-:W-:Y:S01]  /*202e0*/  MOV R8, R27 ;  /* 0x0000001b00087202 */ /* 0x000fe20000000f00 */
[----:B------:R-:W-:Y:S01]  /*202f0*/  IMAD.MOV.U32 R3, RZ, RZ, R24 ;  /* 0x000000ffff037224 */ /* 0x000fe200078e0018 */
[----:B------:R-:W-:Y:S01]  /*20300*/  MOV R10, R25 ;  /* 0x00000019000a7202 */ /* 0x000fe20000000f00 */
[----:B------:R-:W3:Y:S04]  /*20310*/  LDL.LU.64 R26, [R1+0x56a0] ;  /* 0x0056a000011a7983 */ /* 0x000ee80000300a00 */
[----:B------:R-:W3:Y:S04]  /*20320*/  LDL.LU.64 R24, [R1+0x5698] ;  /* 0x0056980001187983 */ /* 0x000ee80000300a00 */
[----:B------:R-:W-:Y:S04]  /*20330*/  STL [R1+0x5668], R10 ;  /* 0x0056680a01007387 */ /* 0x000fe80000100800 */
[----:B------:R0:W-:Y:S01]  /*20340*/  STL.64 [R1+0x5660], R8 ;  /* 0x0056600801007387 */ /* 0x0001e20000100a00 */
[----:B------:R-:W-:-:S03]  /*20350*/  IMAD.MOV.U32 R11, RZ, RZ, R28 ;  /* 0x000000ffff0b7224 */ /* 0x000fc600078e001c */
[----:B0-----:R-:W4:Y:S04]  /*20360*/  LDL.LU R8, [R1+0x70] ;  /* 0x0000700001087983 */ /* 0x001f280000300800 */
[----:B------:R-:W4:Y:S04]  /*20370*/  LDL.LU R9, [R1+0x74] ;  /* 0x0000740001097983 */ /* 0x000f280000300800 */
[----:B------:R-:W4:Y:S01]  /*20380*/  LDL.LU R10, [R1+0x78] ;  /* 0x00007800010a7983 */ /* 0x000f220000300800 */
[C---:B---3--:R-:W-:Y:S08]  /*20390*/  HMMA.16816.F32 R4, R24.reuse, R12, R4 ;  /* 0x0000000c1804723c */ /* 0x048ff00000001804 */
[----:B--2---:R-:W-:Y:S07]  /*203a0*/  HMMA.16816.F32 R20, R24, R16, R20 ;  /* 0x000000101814723c */ /* 0x004fee0000001814 */
[----:B------:R-:W-:-:S08]  /*203b0*/  MOV R24, R18 ;  /* 0x0000001200187202 */ /* 0x000fd00000000f00 */
[----:B------:R0:W-:Y:S01]  /*203c0*/  STL.64 [R1+0x80], R4 ;  /* 0x0000800401007387 */ /* 0x0001e20000100a00 */
[----:B------:R-:W-:-:S03]  /*203d0*/  MOV R28, R7 ;  /* 0x00000007001c7202 */ /* 0x000fc60000000f00 */
[----:B------:R1:W-:Y:S01]  /*203e0*/  STL [R1+0x88], R6 ;  /* 0x0000880601007387 */ /* 0x0003e20000100800 */
[----:B------:R-:W-:-:S03]  /*203f0*/  IMAD.MOV.U32 R7, RZ, RZ, R2 ;  /* 0x000000ffff077224 */ /* 0x000fc600078e0002 */
[----:B0-----:R-:W2:Y:S04]  /*20400*/  LDL.LU R4, [R1+0x100] ;  /* 0x0001000001047983 */ /* 0x001ea80000300800 */
[----:B------:R-:W2:Y:S04]  /*20410*/  LDL.LU R5, [R1+0x104] ;  /* 0x0001040001057983 */ /* 0x000ea80000300800 */
[----:B-1----:R-:W2:Y:S04]  /*20420*/  LDL.LU R6, [R1+0x108] ;  /* 0x0001080001067983 */ /* 0x002ea80000300800 */
[----:B------:R-:W3:Y:S04]  /*20430*/  LDL.LU R2, [R1+0x5690] ;  /* 0x0056900001027983 */ /* 0x000ee80000300800 */
[----:B------:R-:W-:Y:S04]  /*20440*/  STL [R1+0x5618], R28 ;  /* 0x0056181c01007387 */ /* 0x000fe80000100800 */
[----:B------:R-:W2:Y:S04]  /*20450*/  LDL.LU R18, [R1+0x568c] ;  /* 0x00568c0001127983 */ /* 0x000ea80000300800 */
[----:B------:R-:W-:Y:S04]  /*20460*/  STL.64 [R1+0x60], R20 ;  /* 0x0000601401007387 */ /* 0x000fe80000100a00 */
[----:B------:R-:W-:Y:S04]  /*20470*/  STL.64 [R1+0x68], R22 ;  /* 0x0000681601007387 */ /* 0x000fe80000100a00 */
[----:B------:R-:W0:Y:S01]  /*20480*/  LDSM.16.MT88.4 R20, [R29+0x5080] ;  /* 0x005080001d14783b */ /* 0x000e220000004200 */
[----:B------:R-:W-:Y:S01]  /*20490*/  IMAD.MOV.U32 R25, RZ, RZ, R14 ;  /* 0x000000ffff197224 */ /* 0x000fe200078e000e */
[----:B------:R-:W-:Y:S01]  /*204a0*/  MOV R26, R15 ;  /* 0x0000000f001a7202 */ /* 0x000fe20000000f00 */
[----:B------:R-:W-:Y:S01]  /*204b0*/  IMAD.MOV.U32 R27, RZ, RZ, R19 ;  /* 0x000000ffff1b7224 */ /* 0x000fe200078e0013 */
[----:B------:R-:W4:Y:S04]  /*204c0*/  LDL.LU R14, [R1+0x5688] ;  /* 0x00568800010e7983 */ /* 0x000f280000300800 */
[----:B------:R-:W4:Y:S04]  /*204d0*/  LDL.LU R15, [R1+0x5684] ;  /* 0x00568400010f7983 */ /* 0x000f280000300800 */
[----:B------:R-:W2:Y:S04]  /*204e0*/  LDL.LU R19, [R1+0x5680] ;  /* 0x0056800001137983 */ /* 0x000ea80000300800 */
[----:B0-----:R-:W-:Y:S01]  /*204f0*/  STL.64 [R1+0x20], R20 ;  /* 0x0000201401007387 */ /* 0x001fe20000100a00 */
[----:B------:R-:W-:-:S03]  /*20500*/  MOV R28, R23 ;  /* 0x00000017001c7202 */ /* 0x000fc60000000f00 */
[----:B------:R0:W-:Y:S04]  /*20510*/  STL [R1+0x28], R22 ;  /* 0x0000281601007387 */ /* 0x0001e80000100800 */
[----:B0-----:R-:W4:Y:S04]  /*20520*/  LDL.LU.64 R22, [R1+0x5678] ;  /* 0x0056780001167983 */ /* 0x001f280000300a00 */
[----:B------:R-:W4:Y:S04]  /*20530*/  LDL.LU.64 R20, [R1+0x5670] ;  /* 0x0056700001147983 */ /* 0x000f280000300a00 */
[----:B------:R-:W-:Y:S04]  /*20540*/  STL [R1+0x5620], R28 ;  /* 0x0056201c01007387 */ /* 0x000fe80000100800 */
[----:B------:R-:W-:Y:S01]  /*20550*/  STL [R1+0x561c], R29 ;  /* 0x00561c1d01007387 */ /* 0x000fe20000100800 */
[C---:B----4-:R-:W-:Y:S11]  /*20560*/  HMMA.16816.F32 R8, R20.reuse, R14, R8 ;  /* 0x0000000e1408723c */ /* 0x050ff60000001808 */
[----:B------:R-:W-:Y:S11]  /*20570*/  @!UPT UIADD3 URZ, URZ, URZ, URZ ;  /* 0x0000003f3f3ff290 */ /* 0x000ff6000fffe03f */
[----:B------:R-:W-:Y:S01]  /*20580*/  @!UPT UIADD3 URZ, URZ, URZ, URZ ;  /* 0x0000003f3f3ff290 */ /* 0x000fe2000fffe03f */
[----:B------:R0:W-:Y:S01]  /*20590*/  STL.64 [R1+0x78], R10 ;  /* 0x0000780a01007387 */ /* 0x0001e20000100a00 */
[----:B------:R-:W-:Y:S01]  /*205a0*/  IMAD.MOV.U32 R12, RZ, RZ, R8 ;  /* 0x000000ffff0c7224 */ /* 0x000fe200078e0008 */
[----:B------:R-:W-:Y:S02]  /*205b0*/  MOV R13, R9 ;  /* 0x00000009000d7202 */ /* 0x000fe40000000f00 */
[----:B0-----:R-:W4:Y:S04]  /*205c0*/  LDL.LU R10, [R1+0x5668] ;  /* 0x00566800010a7983 */ /* 0x001f280000300800 */
[----:B------:R-:W4:Y:S01]  /*205d0*/  LDL.LU.64 R8, [R1+0x5660] ;  /* 0x0056600001087983 */ /* 0x000f220000300a00 */
[----:B--2---:R-:W-:Y:S03]  /*205e0*/  HMMA.16816.F32 R24, R20, R18, R24 ;  /* 0x000000121418723c */ /* 0x004fe60000001818 */
[----:B---3--:R-:W0:Y:S04]  /*205f0*/  LDSM.16.MT88.4 R20, [R2+0x5000] ;  /* 0x005000000214783b */ /* 0x008e280000004200 */
[----:B------:R-:W-:Y:S04]  /*20600*/  STL [R1+0x5554], R12 ;  /* 0x0055540c01007387 */ /* 0x000fe80000100800 */
[----:B------:R-:W-:Y:S11]  /*20610*/  STL [R1+0x5550], R13 ;  /* 0x0055500d01007387 */ /* 0x000ff60000100800 */
[----:B------:R-:W-:Y:S01]  /*20620*/  @!UPT UIADD3 URZ, URZ, URZ, URZ ;  /* 0x0000003f3f3ff290 */ /* 0x000fe2000fffe03f */
[----:B------:R-:W-:Y:S04]  /*20630*/  STL.64 [R1+0xb0], R24 ;  /* 0x0000b01801007387 */ /* 0x000fe80000100a00 */
[----:B------:R-:W-:Y:S04]  /*20640*/  STL.64 [R1+0xb8], R26 ;  /* 0x0000b81a01007387 */ /* 0x000fe80000100a00 */
[----:B------:R-:W-:Y:S01]  /*20650*/  LDSM.16.MT88.4 R24, [R0+0x5080] ;  /* 0x005080000018783b */ /* 0x000fe20000004200 */
[----:B0-----:R-:W-:-:S03]  /*20660*/  IMAD.MOV.U32 R28, RZ, RZ, R22 ;  /* 0x000000ffff1c7224 */ /* 0x001fc600078e0016 */
[----:B------:R-:W-:Y:S01]  /*20670*/  STL.64 [R1+0x10], R20 ;  /* 0x0000101401007387 */ /* 0x000fe20000100a00 */
[----:B------:R-:W-:-:S03]  /*20680*/  MOV R29, R23 ;  /* 0x00000017001d7202 */ /* 0x000fc60000000f00 */
[----:B------:R-:W0:Y:S04]  /*20690*/  LDSM.16.MT88.4 R20, [R2+0x5080] ;  /* 0x005080000214783b */ /* 0x000e280000004200 */
[----:B------:R-:W2:Y:S04]  /*206a0*/  LDL R11, [R1+0x13f0] ;  /* 0x0013f000010b7983 */ /* 0x000ea80000100800 */
[----:B------:R-:W-:Y:S04]  /*206b0*/  STL [R1+0x551c], R2 ;  /* 0x00551c0201007387 */ /* 0x000fe80000100800 */
[----:B0-----:R-:W-:Y:S04]  /*206c0*/  STL.64 [R1], R20 ;  /* 0x0000001401007387 */ /* 0x001fe80000100a00 */
[----:B------:R-:W-:Y:S04]  /*206d0*/  STL.64 [R1+0x8], R22 ;  /* 0x0000081601007387 */ /* 0x000fe80000100a00 */
[----:B------:R-:W0:Y:S04]  /*206e0*/  LDSM.16.MT88.4 R20, [R0+0x5000] ;  /* 0x005000000014783b */ /* 0x000e280000004200 */
[----:B0-----:R-:W-:Y:S04]  /*206f0*/  STL.64 [R1+0x5580], R22 ;  /* 0x0055801601007387 */ /* 0x001fe80000100a00 */
[----:B------:R0:W-:Y:S02]  /*20700*/  STL.64 [R1+0x5578], R20 ;  /* 0x0055781401007387 */ /* 0x0001e40000100a00 */
[----:B0-----:R-:W-:-:S02]  /*20710*/  IMAD.MOV.U32 R20, RZ, RZ, R3 ;  /* 0x000000ffff147224 */ /* 0x001fc400078e0003 */
[----:B------:R-:W3:Y:S01]  /*20720*/  LDL.LU R3, [R1+0x5658] ;  /* 0x0056580001037983 */ /* 0x000ee20000300800 */
[----:B----4-:R-:W-:Y:S01]  /*20730*/  MOV R21, R10 ;  /* 0x0000000a00157202 */ /* 0x010fe20000000f00 */
[----:B------:R-:W-:Y:S01]  /*20740*/  IMAD.MOV.U32 R22, RZ, RZ, R9 ;  /* 0x000000ffff167224 */ /* 0x000fe200078e0009 */
[----:B------:R-:W-:-:S05]  /*20750*/  MOV R23, R8 ;  /* 0x0000000800177202 */ /* 0x000fca0000000f00 */
[----:B------:R-:W-:Y:S04]  /*20760*/  STL.64 [R1+0x5640], R22 ;  /* 0x0056401601007387 */ /* 0x000fe80000100a00 */
[----:B------:R0:W-:Y:S04]  /*20770*/  STL.64 [R1+0x5638], R20 ;  /* 0x0056381401007387 */ /* 0x0001e80000100a00 */
[----:B0-----:R-:W4:Y:S04]  /*20780*/  LDL.LU R20, [R1+0x40] ;  /* 0x0000400001147983 */ /* 0x001f280000300800 */
[----:B------:R-:W4:Y:S04]  /*20790*/  LDL.LU R21, [R1+0x44] ;  /* 0x0000440001157983 */ /* 0x000f280000300800 */
[----:B------:R-:W4:Y:S04]  /*207a0*/  LDL.LU R22, [R1+0x48] ;  /* 0x0000480001167983 */ /* 0x000f280000300800 */
[----:B------:R-:W4:Y:S02]  /*207b0*/  LDL.LU R23, [R1+0x4c] ;  /* 0x00004c0001177983 */ /* 0x000f240000300800 */
[----:B----4-:R-:W-:Y:S11]  /*207c0*/  HMMA.16816.F32 R4, R20, R14, R4 ;  /* 0x0000000e1404723c */ /* 0x010ff60000001804 */
[----:B------:R-:W-:Y:S11]  /*207d0*/  @!UPT UIADD3 URZ, URZ, URZ, URZ ;  /* 0x0000003f3f3ff290 */ /* 0x000ff6000fffe03f */
[----:B------:R-:W-:Y:S02]  /*207e0*/  @!UPT UIADD3 URZ, URZ, URZ, URZ ;  /* 0x0000003f3f3ff290 */ /* 0x000fe4000fffe03f */
[----:B------:R-:W-:Y:S01]  /*207f0*/  MOV R16, R7 ;  /* 0x0000000700107202 */ /* 0x000fe20000000f00 */
[----:B------:R-:W-:Y:S01]  /*20800*/  IMAD.MOV.U32 R17, RZ, RZ, R6 ;  /* 0x000000ffff117224 */ /* 0x000fe200078e0006 */
[----:B------:R-:W-:Y:S04]  /*20810*/  STL.64 [R1+0xf0], R4 ;  /* 0x0000f00401007387 */ /* 0x000fe80000100a00 */
[----:B------:R-:W-:Y:S04]  /*20820*/  STL [R1+0x5524], R16 ;  /* 0x0055241001007387 */ /* 0x000fe80000100800 */
[----:B------:R-:W-:Y:S04]  /*20830*/  STL [R1+0x5520], R17 ;  /* 0x0055201101007387 */ /* 0x000fe80000100800 */
[----:B------:R-:W-:Y:S04]  /*20840*/  STL.64 [R1+0x5560], R26 ;  /* 0x0055601a01007387 */ /* 0x000fe80000100a00 */
[----:B------:R0:W-:Y:S04]  /*20850*/  STL.64 [R1+0x5558], R24 ;  /* 0x0055581801007387 */ /* 0x0001e80000100a00 */
[----:B---3--:R-:W1:Y:S04]  /*20860*/  LDSM.16.MT88.4 R4, [R3+0x6000] ;  /* 0x006000000304783b */ /* 0x008e680000004200 */
[----:B0-----:R-:W3:Y:S04]  /*20870*/  LDL.LU R24, [R1+0x120] ;  /* 0x0001200001187983 */ /* 0x001ee80000300800 */
[----:B------:R-:W3:Y:S04]  /*20880*/  LDL.LU R25, [R1+0x124] ;  /* 0x0001240001197983 */ /* 0x000ee80000300800 */
[----:B------:R-:W4:Y:S04]  /*20890*/  LDL.LU R26, [R1+0x128] ;  /* 0x00012800011a7983 */ /* 0x000f280000300800 */
[----:B------:R-:W4:Y:S04]  /*208a0*/  LDL.LU R27, [R1+0x12c] ;  /* 0x00012c00011b7983 */ /* 0x000f280000300800 */
[----:B----4-:R-:W-:Y:S04]  /*208b0*/  STL.64 [R1+0x5630], R26 ;  /* 0x0056301a01007387 */ /* 0x010fe80000100a00 */
[----:B---3--:R0:W-:Y:S04]  /*208c0*/  STL.64 [R1+0x5628], R24 ;  /* 0x0056281801007387 */ /* 0x0081e80000100a00 */
[----:B0-----:R-:W3:Y:S04]  /*208d0*/  LDL.LU R24, [R1+0x140] ;  /* 0x0001400001187983 */ /* 0x001ee80000300800 */
[----:B------:R-:W3:Y:S04]  /*208e0*/  LDL.LU R25, [R1+0x144] ;  /* 0x0001440001197983 */ /* 0x000ee80000300800 */
[----:B------:R-:W4:Y:S04]  /*208f0*/  LDL.LU R26, [R1+0x148] ;  /* 0x00014800011a7983 */ /* 0x000f280000300800 */
[----:B------:R-:W4:Y:S01]  /*20900*/  LDL.LU R27, [R1+0x14c] ;  /* 0x00014c00011b7983 */ /* 0x000f220000300800 */
[----:B-1----:R-:W-:Y:S01]  /*20910*/  IMAD.MOV.U32 R12, RZ, RZ, R4 ;  /* 0x000000ffff0c7224 */ /* 0x002fe200078e0004 */
[----:B------:R-:W-:-:S02]  /*20920*/  MOV R13, R5 ;  /* 0x00000005000d7202 */ /* 0x000fc40000000f00 */
[----:B----4-:R-:W-:Y:S04]  /*20930*/  STL.64 [R1+0x5650], R26 ;  /* 0x0056501a01007387 */ /* 0x010fe80000100a00 */
[----:B---3--:R0:W-:Y:S04]  /*20940*/  STL.64 [R1+0x5648], R24 ;  /* 0x0056481801007387 */ /* 0x0081e80000100a00 */
[----:B0-----:R-:W3:Y:S04]  /*20950*/  LDL.LU R24, [R1+0x110] ;  /* 0x0001100001187983 */ /* 0x001ee80000300800 */
[----:B------:R-:W3:Y:S04]  /*20960*/  LDL.LU R25, [R1+0x114] ;  /* 0x0001140001197983 */ /* 0x000ee80000300800 */
[----:B------:R-:W3:Y:S04]  /*20970*/  LDL.LU R26, [R1+0x118] ;  /* 0x00011800011a7983 */ /* 0x000ee80000300800 */
[----:B------:R-:W3:Y:S04]  /*20980*/  LDL.LU R27, [R1+0x11c] ;  /* 0x00011c00011b7983 */ /* 0x000ee80000300800 */
[----:B------:R-:W-:Y:S04]  /*20990*/  STL [R1+0x5518], R0 ;  /* 0x0055180001007387 */ /* 0x000fe80000100800 */
[----:B------:R-:W-:Y:S04]  /*209a0*/  STL.64 [R1+0x58], R6 ;  /* 0x0000580601007387 */ /* 0x000fe80000100a00 */
[----:B--2---:R-:W0:Y:S04]  /*209b0*/  LDSM.16.M88.4 R4, [R11+0x20080] ;  /* 0x020080000b04783b */ /* 0x004e280000000200 */
[----:B------:R-:W1:Y:S04]  /*209c0*/  LDSM.16.M88.4 R8, [R11+0x30080] ;  /* 0x030080000b08783b */ /* 0x000e680000000200 */
[----:B0-----:R-:W-:Y:S04]  /*209d0*/  STL [R1+0x5528], R5 ;  /* 0x0055280501007387 */ /* 0x001fe80000100800 */
[----:B------:R-:W-:Y:S04]  /*209e0*/  STL [R1+0x5414], R6 ;  /* 0x0054140601007387 */ /* 0x000fe80000100800 */
[----:B------:R0:W-:Y:S01]  /*209f0*/  STL [R1+0x5410], R7 ;  /* 0x0054100701007387 */ /* 0x0001e20000100800 */
[----:B---3--:R-:W-:Y:S03]  /*20a00*/  HMMA.16816.F32 R20, R20, R18, R24 ;  /* 0x000000121414723c */ /* 0x008fe60000001818 */
[----:B------:R-:W2:Y:S04]  /*20a10*/  LDL.LU.64 R26, [R1+0x5650] ;  /* 0x00565000011a7983 */ /* 0x000ea80000300a00 */
[----:B------:R-:W2:Y:S11]  /*20a20*/  LDL.LU.64 R24, [R1+0x5648] ;  /* 0x0056480001187983 */ /* 0x000eb60000300a00 */
[----:B------:R-:W-:Y:S05]  /*20a30*/  @!UPT UIADD3 URZ, URZ, URZ, URZ ;  /* 0x0000003f3f3ff290 */ /* 0x000fea000fffe03f */
[----:B------:R3:W-:Y:S01]  /*20a40*/  STL.64 [R1+0x40], R20 ;  /* 0x0000401401007387 */ /* 0x0007e20000100a00 */
[----:B0-----:R-:W-:Y:S01]  /*20a50*/  IMAD.MOV.U32 R7, RZ, RZ, R22 ;  /* 0x000000ffff077224 */ /* 0x001fe200078e0016 */
[----:B------:R-:W-:Y:S02]  /*20a60*/  MOV R6, R23 ;  /* 0x0000001700067202 */ /* 0x000fe40000000f00 */
[----:B------:R-:W2:Y:S04]  /*20a70*/  LDL.LU.64 R22, [R1+0x5640] ;  /* 0x0056400001167983 */ /* 0x000ea80000300a00 */
[----:B---3--:R-:W2:Y:S04]  /*20a80*/  LDL.LU.64 R20, [R1+0x5638] ;  /* 0x0056380001147983 */ /* 0x008ea80000300a00 */
[----:B-1----:R-:W-:Y:S04]  /*20a90*/  STL [R1+0x540c], R10 ;  /* 0x00540c0a01007387 */ /* 0x002fe80000100800 */
[----:B------:R0:W-:Y:S01]  /*20aa0*/  STL [R1+0x5408], R11 ;  /* 0x0054080b01007387 */ /* 0x0001e20000100800 */
[C---:B--2---:R-:W-:Y:S11]  /*20ab0*/  HMMA.16816.F32 R24, R20.reuse, R14, R24 ;  /* 0x0000000e1418723c */ /* 0x044ff60000001818 */
[----:B------:R-:W-:Y:S11]  /*20ac0*/  @!UPT UIADD3 URZ, URZ, URZ, URZ ;  /* 0x0000003f3f3ff290 */ /* 0x000ff6000fffe03f */
[----:B------:R-:W-:Y:S01]  /*20ad0*/  @!UPT UIADD3 URZ, URZ, URZ, URZ ;  /* 0x0000003f3f3ff290 */ /* 0x000fe2000fffe03f */
[----:B------:R1:W-:Y:S01]  /*20ae0*/  STL [R1+0x150], R24 ;  /* 0x0001501801007387 */ /* 0x0003e20000100800 */
[----:B0-----:R-:W-:Y:S01]  /*20af0*/  MOV R11, R26 ;  /* 0x0000001a000b7202 */ /* 0x001fe20000000f00 */
[----:B------:R-:W-:Y:S02]  /*20b00*/  IMAD.MOV.U32 R10, RZ, RZ, R27 ;  /* 0x000000ffff0a7224 */ /* 0x000fe400078e001b */
[----:B------:R-:W-:Y:S01]  /*20b10*/  IMAD.MOV.U32 R0, RZ, RZ, R25 ;  /* 0x000000ffff007224 */ /* 0x000fe200078e0019 */
[----:B------:R-:W2:Y:S04]  /*20b20*/  LDL.LU.64 R26, [R1+0x5630] ;  /* 0x00563000011a7983 */ /* 0x000ea80000300a00 */
[----:B-1----:R-:W2:Y:S04]  /*20b30*/  LDL.LU.64 R24, [R1+0x5628] ;  /* 0x0056280001187983 */ /* 0x002ea80000300a00 */
[----:B------:R-:W-:Y:S04]  /*20b40*/  STL.64 [R1+0x5610], R14 ;  /* 0x0056100e01007387 */ /* 0x000fe80000100a00 */
[----:B------:R-:W-:Y:S04]  /*20b50*/  STL.64 [R1+0x5608], R12 ;  /* 0x0056080c01007387 */ /* 0x000fe80000100a00 */
[----:B------:R-:W-:Y:S04]  /*20b60*/  STL.64 [R1+0x5538], R10 ;  /* 0x0055380a01007387 */ /* 0x000fe80000100a00 */
[----:B------:R2:W-:Y:S04]  /*20b70*/  STL.64 [R1+0x5530], R8 ;  /* 0x0055300801007387 */ /* 0x0005e80000100a00 */
[----:B------:R-:W0:Y:S01]  /*20b80*/  LDSM.16.MT88.4 R12, [R3+0x6080] ;  /* 0x00608000030c783b */ /* 0x000e220000004200 */
[----:B--2---:R-:W-:Y:S03]  /*20b90*/  HMMA.16816.F32 R8, R20, R18, R24 ;  /* 0x000000121408723c */ /* 0x004fe60000001818 */
[----:B------:R-:W2:Y:S11]  /*20ba0*/  LDL.LU R24, [R1+0x90] ;  /* 0x0000900001187983 */ /* 0x000eb60000300800 */
[----:B------:R-:W-:Y:S09]  /*20bb0*/  @!UPT UIADD3 URZ, URZ, URZ, URZ ;  /* 0x0000003f3f3ff290 */ /* 0x000ff2000fffe03f */
[----:B------:R-:W-:Y:S04]  /*20bc0*/  STL.64 [R1+0x120], R8 ;  /* 0x0001200801007387 */ /* 0x000fe80000100a00 */
[----:B------:R-:W-:Y:S04]  /*20bd0*/  STL.64 [R1+0x128], R10 ;  /* 0x0001280a01007387 */ /* 0x000fe80000100a00 */
[----:B------:R-:W2:Y:S04]  /*20be0*/  LDL.LU R25, [R1+0x94] ;  /* 0x0000940001197983 */ /* 0x000ea80000300800 */
[----:B------:R-:W3:Y:S04]  /*20bf0*/  LDL.LU R26, [R1+0x98] ;  /* 0x00009800011a7983 */ /* 0x000ee80000300800 */
[----:B------:R-:W3:Y:S04]  /*20c00*/  LDL.LU R27, [R1+0x9c] ;  /* 0x00009c00011b7983 */ /* 0x000ee80000300800 */
[----:B------:R-:W4:Y:S04]  /*20c10*/  LDL.LU R20, [R1] ;  /* 0x0000000001147983 */ /* 0x000f280000300800 */
[----:B------:R-:W4:Y:S04]  /*20c20*/  LDL.LU R21, [R1+0x4] ;  /* 0x0000040001157983 */ /* 0x000f280000300800 */
[----:B------:R-:W2:Y:S04]  /*20c30*/  LDL.LU R22, [R1+0x8] ;  /* 0x0000080001167983 */ /* 0x000ea80000300800 */
[----:B------:R-:W2:Y:S04]  /*20c40*/  LDL.LU R23, [R1+0xc] ;  /* 0x00000c0001177983 */ /* 0x000ea80000300800 */
[----:B--2---:R-:W-:Y:S04]  /*20c50*/  STL.64 [R1+0x55b0], R22 ;  /* 0x0055b01601007387 */ /* 0x004fe80000100a00 */
[----:B----4-:R-:W-:Y:S04]  /*20c60*/  STL.64 [R1+0x55a8], R20 ;  /* 0x0055a81401007387 */ /* 0x010fe80000100a00 */
[----:B---3--:R-:W-:Y:S04]  /*20c70*/  STL.64 [R1+0x5570], R26 ;  /* 0x0055701a01007387 */ /* 0x008fe80000100a00 */
[----:B------:R1:W-:Y:S04]  /*20c80*/  STL.64 [R1+0x5568], R24 ;  /* 0x0055681801007387 */ /* 0x0003e80000100a00 */
[----:B-1----:R-:W2:Y:S04]  /*20c90*/  LDL.LU R24, [R1+0xa0] ;  /* 0x0000a00001187983 */ /* 0x002ea80000300800 */
[----:B------:R-:W2:Y:S04]  /*20ca0*/  LDL.LU R25, [R1+0xa4] ;  /* 0x0000a40001197983 */ /* 0x000ea80000300800 */
[----:B------:R-:W3:Y:S04]  /*20cb0*/  LDL.LU R26, [R1+0xa8] ;  /* 0x0000a800011a7983 */ /* 0x000ee80000300800 */
[----:B------:R-:W3:Y:S04]  /*20cc0*/  LDL.LU R27, [R1+0xac] ;  /* 0x0000ac00011b7983 */ /* 0x000ee80000300800 */
[----:B------:R-:W4:Y:S04]  /*20cd0*/  LDL.LU R20, [R1+0x10] ;  /* 0x0000100001147983 */ /* 0x000f280000300800 */
[----:B------:R-:W4:Y:S01]  /*20ce0*/  LDL.LU R21, [R1+0x14] ;  /* 0x0000140001157983 */ /* 0x000f220000300800 */
[----:B------:R-:W-:Y:S01]  /*20cf0*/  MOV R22, R28 ;  /* 0x0000001c00167202 */ /* 0x000fe20000000f00 */
[----:B------:R-:W-:-:S02]  /*20d00*/  IMAD.MOV.U32 R23, RZ, RZ, R29 ;  /* 0x000000ffff177224 */ /* 0x000fc400078e001d */
[----:B------:R-:W2:Y:S04]  /*20d10*/  LDL.LU R28, [R1+0x5620] ;  /* 0x00562000011c7983 */ /* 0x000ea80000300800 */
[----:B------:R-:W2:Y:S04]  /*20d20*/  LDL.LU R29, [R1+0x561c] ;  /* 0x00561c00011d7983 */ /* 0x000ea80000300800 */
[----:B------:R-:W-:Y:S04]  /*20d30*/  STL.64 [R1+0x55e0], R22 ;  /* 0x0055e01601007387 */ /* 0x000fe80000100a00 */
[----:B----4-:R-:W-:Y:S04]  /*20d40*/  STL.64 [R1+0x55d8], R20 ;  /* 0x0055d81401007387 */ /* 0x010fe80000100a00 */
[----:B---3--:R-:W-:Y:S04]  /*20d50*/  STL.64 [R1+0x5590], R26 ;  /* 0x0055901a01007387 */ /* 0x008fe80000100a00 */
[----:B--2---:R1:W-:Y:S04]  /*20d60*/  STL.64 [R1+0x5588], R24 ;  /* 0x0055881801007387 */ /* 0x0043e80000100a00 */
[----:B-1----:R-:W2:Y:S04]  /*20d70*/  LDL.LU R24, [R1+0xc0] ;  /* 0x0000c00001187983 */ /* 0x002ea80000300800 */
[----:B------:R-:W2:Y:S04]  /*20d80*/  LDL.LU R25, [R1+0xc4] ;  /* 0x0000c40001197983 */ /* 0x000ea80000300800 */
[----:B------:R-:W3:Y:S04]  /*20d90*/  LDL.LU R26, [R1+0xc8] ;  /* 0x0000c800011a7983 */ /* 0x000ee80000300800 */
[----:B------:R-:W3:Y:S01]  /*20da0*/  LDL.LU R27, [R1+0xcc] ;  /* 0x0000cc00011b7983 */ /* 0x000ee20000300800 */
[----:B------:R-:W-:-:S03]  /*20db0*/  MOV R23, R28 ;  /* 0x0000001c00177202 */ /* 0x000fc60000000f00 */
[----:B------:R-:W4:Y:S04]  /*20dc0*/  LDL.LU R20, [R1+0x20] ;  /* 0x0000200001147983 */ /* 0x000f280000300800 */
[----:B------:R-:W4:Y:S04]  /*20dd0*/  LDL.LU R21, [R1+0x24] ;  /* 0x0000240001157983 */ /* 0x000f280000300800 */
[----:B------:R-:W4:Y:S04]  /*20de0*/  LDL.LU R22, [R1+0x28] ;  /* 0x0000280001167983 */ /* 0x000f280000300800 */
[----:B------:R-:W4:Y:S04]  /*20df0*/  LDL.LU R28, [R1+0x5618] ;  /* 0x00561800011c7983 */ /* 0x000f280000300800 */
[----:B---3--:R-:W-:Y:S04]  /*20e00*/  STL.64 [R1+0x55a0], R26 ;  /* 0x0055a01a01007387 */ /* 0x008fe80000100a00 */
[----:B--2---:R1:W-:Y:S04]  /*20e10*/  STL.64 [R1+0x5598], R24 ;  /* 0x0055981801007387 */ /* 0x0043e80000100a00 */
[----:B-1----:R-:W2:Y:S04]  /*20e20*/  LDL.LU R24, [R1+0xd0] ;  /* 0x0000d00001187983 */ /* 0x002ea80000300800 */
[----:B------:R-:W2:Y:S04]  /*20e30*/  LDL.LU R25, [R1+0xd4] ;  /* 0x0000d40001197983 */ /* 0x000ea80000300800 */
[----:B------:R-:W3:Y:S04]  /*20e40*/  LDL.LU R26, [R1+0xd8] ;  /* 0x0000d800011a7983 */ /* 0x000ee80000300800 */
[----:B------:R-:W3:Y:S04]  /*20e50*/  LDL.LU R27, [R1+0xdc] ;  /* 0x0000dc00011b7983 */ /* 0x000ee80000300800 */
        /* <DEDUP_REMOVED lines=20> */
[----:B-1----:R-:W4:Y:S04]  /*20fa0*/  LDL.LU R24, [R1+0x160] ;  /* 0x0001600001187983 */ /* 0x002f280000300800 */
[----:B------:R-:W4:Y:S04]  /*20fb0*/  LDL.LU R25, [R1+0x164] ;  /* 0x0001640001197983 */ /* 0x000f280000300800 */
[----:B------:R-:W4:Y:S04]  /*20fc0*/  LDL.LU R26, [R1+0x168] ;  /* 0x00016800011a7983 */ /* 0x000f280000300800 */
[----:B------:R-:W4:Y:S04]  /*20fd0*/  LDL.LU R27, [R1+0x16c] ;  /* 0x00016c00011b7983 */ /* 0x000f280000300800 */
[----:B------:R-:W2:Y:S04]  /*20fe0*/  LDL.LU R8, [R1+0x60] ;  /* 0x0000600001087983 */ /* 0x000ea80000300800 */
[----:B------:R-:W2:Y:S04]  /*20ff0*/  LDL.LU R9, [R1+0x64] ;  /* 0x0000640001097983 */ /* 0x000ea80000300800 */
[----:B------:R-:W3:Y:S04]  /*21000*/  LDL.LU R10, [R1+0x68] ;  /* 0x00006800010a7983 */ /* 0x000ee80000300800 */
[----:B------:R-:W3:Y:S01]  /*21010*/  LDL.LU R11, [R1+0x6c] ;  /* 0x00006c00010b7983 */ /* 0x000ee20000300800 */
[----:B0-----:R-:W-:Y:S01]  /*21020*/  MOV R17, R14 ;  /* 0x0000000e00117202 */ /* 0x001fe20000000f00 */
[----:B------:R-:W-:-:S02]  /*21030*/  IMAD.MOV.U32 R2, RZ, RZ, R15 ;  /* 0x000000ffff027224 */ /* 0x000fc400078e000f */
[----:B---3--:R-:W-:Y:S04]  /*21040*/  STL.64 [R1+0x5548], R10 ;  /* 0x0055480a01007387 */ /* 0x008fe80000100a00 */
[----:B--2---:R0:W-:Y:S04]  /*21050*/  STL.64 [R1+0x5540], R8 ;  /* 0x0055400801007387 */ /* 0x0041e80000100a00 */
[----:B0-----:R-:W2:Y:S04]  /*21060*/  LDL.LU R8, [R1+0x80] ;  /* 0x0000800001087983 */ /* 0x001ea80000300800 */
[----:B------:R-:W2:Y:S04]  /*21070*/  LDL.LU R9, [R1+0x84] ;  /* 0x0000840001097983 */ /* 0x000ea80000300800 */
[----:B------:R-:W2:Y:S04]  /*21080*/  LDL.LU R10, [R1+0x88] ;  /* 0x00008800010a7983 */ /* 0x000ea80000300800 */
[----:B------:R-:W4:Y:S01]  /*21090*/  LDL.LU.64 R14, [R1+0x5610] ;  /* 0x00561000010e7983 */ /* 0x000f220000300a00 */
[----:B------:R-:W-:Y:S01]  /*210a0*/  MOV R5, R12 ;  /* 0x0000000c00057202 */ /* 0x000fe20000000f00 */
[----:B------:R-:W-:-:S02]  /*210b0*/  IMAD.MOV.U32 R16, RZ, RZ, R13 ;  /* 0x000000ffff107224 */ /* 0x000fc400078e000d */
[----:B------:R-:W3:Y:S04]  /*210c0*/  LDL.LU.64 R12, [R1+0x5608] ;  /* 0x00560800010c7983 */ /* 0x000ee80000300a00 */
[----:B------:R-:W-:Y:S01]  /*210d0*/  STL [R1+0x54e8], R3 ;  /* 0x0054e80301007387 */ /* 0x000fe20000100800 */
[C---:B----4-:R-:W-:Y:S11]  /*210e0*/  HMMA.16816.F32 R24, R20.reuse, R14, R24 ;  /* 0x0000000e1418723c */ /* 0x050ff60000001818 */
[----:B------:R-:W-:Y:S11]  /*210f0*/  @!UPT UIADD3 URZ, URZ, URZ, URZ ;  /* 0x0000003f3f3ff290 */ /* 0x000ff6000fffe03f */
[----:B------:R-:W-:Y:S01]  /*21100*/  @!UPT UIADD3 URZ, URZ, URZ, URZ ;  /* 0x0000003f3f3ff290 */ /* 0x000fe2000fffe03f */
[----:B------:R-:W-:Y:S04]  /*21110*/  STL.64 [R1+0x160], R24 ;  /* 0x0001601801007387 */ /* 0x000fe80000100a00 */
[----:B------:R0:W-:Y:S04]  /*21120*/  STL.64 [R1+0x168], R26 ;  /* 0x0001681a01007387 */ /* 0x0001e80000100a00 */
[----:B0-----:R-:W4:Y:S04]  /*21130*/  LDL.LU.64 R26, [R1+0x5600] ;  /* 0x00560000011a7983 */ /* 0x001f280000300a00 */
[----:B------:R-:W4:Y:S02]  /*21140*/  LDL.LU.64 R24, [R1+0x55f8] ;  /* 0x0055f80001187983 */ /* 0x000f240000300a00 */
[----:B----4-:R-:W-:Y:S02]  /*21150*/  HMMA.16816.F32 R20, R20, R18, R24 ;  /* 0x000000121414723c */ /* 0x010fe40000001818 */
[----:B------:R-:W4:Y:S04]  /*21160*/  LDL.LU.64 R26, [R1+0x55f0] ;  /* 0x0055f000011a7983 */ /* 0x000f280000300a00 */
[----:B------:R-:W4:Y:S11]  /*21170*/  LDL.LU.64 R24, [R1+0x55e8] ;  /* 0x0055e80001187983 */ /* 0x000f360000300a00 */
[----:B------:R-:W-:Y:S06]  /*21180*/  @!UPT UIADD3 URZ, URZ, URZ, URZ ;  /* 0x0000003f3f3ff290 */ /* 0x000fec000fffe03f */
[----:B------:R-:W-:Y:S01]  /*21190*/  STL.64 [R1+0x130], R20 ;  /* 0x0001301401007387 */ /* 0x000fe20000100a00 */
[----:B------:R-:W-:-:S03]  /*211a0*/  MOV R3, R23 ;  /* 0x0000001700037202 */ /* 0x000fc60000000f00 */
[----:B------:R-:W-:Y:S04]  /*211b0*/  STL [R1+0x138], R22 ;  /* 0x0001381601007387 */ /* 0x000fe80000100800 */
[----:B------:R-:W0:Y:S04]  /*211c0*/  LDSM.16.MT88.4 R20, [R29+0x6000] ;  /* 0x006000001d14783b */ /* 0x000e280000004200 */
[----:B------:R-:W-:Y:S04]  /*211d0*/  STL [R1+0x54ec], R3 ;  /* 0x0054ec0301007387 */ /* 0x000fe80000100800 */
[----:B0-----:R-:W-:Y:S04]  /*211e0*/  STL.64 [R1+0x20], R20 ;  /* 0x0000201401007387 */ /* 0x001fe80000100a00 */
[----:B------:R0:W-:Y:S04]  /*211f0*/  STL.64 [R1+0x28], R22 ;  /* 0x0000281601007387 */ /* 0x0001e80000100a00 */
[----:B0-----:R-:W4:Y:S04]  /*21200*/  LDL.LU.64 R22, [R1+0x55e0] ;  /* 0x0055e00001167983 */ /* 0x001f280000300a00 */
[----:B------:R-:W4:Y:S02]  /*21210*/  LDL.LU.64 R20, [R1+0x55d8] ;  /* 0x0055d80001147983 */ /* 0x000f240000300a00 */
[----:B----4-:R-:W-:Y:S11]  /*21220*/  HMMA.16816.F32 R24, R20, R14, R24 ;  /* 0x0000000e1418723c */ /* 0x010ff60000001818 */
[----:B------:R-:W-:Y:S11]  /*21230*/  @!UPT UIADD3 URZ, URZ, URZ, URZ ;  /* 0x0000003f3f3ff290 */ /* 0x000ff6000fffe03f */
[----:B------:R-:W-:Y:S01]  /*21240*/  @!UPT UIADD3 URZ, URZ, URZ, URZ ;  /* 0x0000003f3f3ff290 */ /* 0x000fe2000fffe03f */
[----:B------:R-:W-:Y:S01]  /*21250*/  STL.64 [R1+0x140], R24 ;  /* 0x0001401801007387 */ /* 0x000fe20000100a00 */
[----:B------:R-:W-:-:S03]  /*21260*/  IMAD.MOV.U32 R3, RZ, RZ, R26 ;  /* 0x000000ffff037224 */ /* 0x000fc600078e001a */
[----:B------:R0:W-:Y:S04]  /*21270*/  STL [R1+0x14c], R27 ;  /* 0x00014c1b01007387 */ /* 0x0001e80000100800 */
[----:B0-----:R-:W4:Y:S04]  /*21280*/  LDL.LU.64 R26, [R1+0x55d0] ;  /* 0x0055d000011a7983 */ /* 0x001f280000300a00 */
[----:B------:R-:W4:Y:S04]  /*21290*/  LDL.LU.64 R24, [R1+0x55c8] ;  /* 0x0055c80001187983 */ /* 0x000f280000300a00 */
[----:B------:R-:W-:Y:S01]  /*212a0*/  STL [R1+0x54f0], R3 ;  /* 0x0054f00301007387 */ /* 0x000fe20000100800 */
[----:B----4-:R-:W-:Y:S03]  /*212b0*/  HMMA.16816.F32 R20, R20, R18, R24 ;  /* 0x000000121414723c */ /* 0x010fe60000001818 */
[----:B------:R-:W4:Y:S04]  /*212c0*/  LDL.LU.64 R26, [R1+0x55c0] ;  /* 0x0055c000011a7983 */ /* 0x000f280000300a00 */
[----:B------:R-:W4:Y:S11]  /*212d0*/  LDL.LU.64 R24, [R1+0x55b8] ;  /* 0x0055b80001187983 */ /* 0x000f360000300a00 */
[----:B------:R-:W-:Y:S05]  /*212e0*/  @!UPT UIADD3 URZ, URZ, URZ, URZ ;  /* 0x0000003f3f3ff290 */ /* 0x000fea000fffe03f */
[----:B------:R-:W-:Y:S04]  /*212f0*/  STL.64 [R1+0x110], R20 ;  /* 0x0001101401007387 */ /* 0x000fe80000100a00 */
[----:B------:R0:W-:Y:S04]  /*21300*/  STL.64 [R1+0x118], R22 ;  /* 0x0001181601007387 */ /* 0x0001e80000100a00 */
[----:B0-----:R-:W4:Y:S04]  /*21310*/  LDL.LU.64 R22, [R1+0x55b0] ;  /* 0x0055b00001167983 */ /* 0x001f280000300a00 */
[----:B------:R-:W4:Y:S01]  /*21320*/  LDL.LU.64 R20, [R1+0x55a8] ;  /* 0x0055a80001147983 */ /* 0x000f220000300a00 */
[----:B------:R-:W-:Y:S01]  /*21330*/  IMAD.MOV.U32 R11, RZ, RZ, R28 ;  /* 0x000000ffff0b7224 */ /* 0x000fe200078e001c */
[----:B----4-:R-:W-:Y:S11]  /*21340*/  HMMA.16816.F32 R24, R20, R14, R24 ;  /* 0x0000000e1418723c */ /* 0x010ff60000001818 */
[----:B------:R-:W-:Y:S11]  /*21350*/  @!UPT UIADD3 URZ, URZ, URZ, URZ ;  /* 0x0000003f3f3ff290 */ /* 0x000ff6000fffe03f */
[----:B------:R-:W-:Y:S01]  /*21360*/  @!UPT UIADD3 URZ, URZ, URZ, URZ ;  /* 0x0000003f3f3ff290 */ /* 0x000fe2000fffe03f */
[----:B------:R-:W-:Y:S01]  /*21370*/  STL.64 [R1+0x100], R24 ;  /* 0x0001001801007387 */ /* 0x000fe20000100a00 */
[----:B------:R-:W-:-:S03]  /*21380*/  MOV R28, R27 ;  /* 0x0000001b001c7202 */ /* 0x000fc60000000f00 */
        /* <DEDUP_REMOVED lines=11> */
[----:B------:R-:W4:Y:S02]  /*21440*/  LDL.LU.64 R20, [R1+0x5578] ;  /* 0x0055780001147983 */ /* 0x000f240000300a00 */
        /* <DEDUP_REMOVED lines=8> */
[----:B------:R-:W2:Y:S04]  /*214d0*/  LDL.LU.64 R26, [R1+0x5560] ;  /* 0x00556000011a7983 */ /* 0x000ea80000300a00 */
[----:B------:R-:W2:Y:S11]  /*214e0*/  LDL.LU.64 R24, [R1+0x5558] ;  /* 0x0055580001187983 */ /* 0x000eb60000300a00 */
[----:B------:R-:W-:Y:S06]  /*214f0*/  @!UPT UIADD3 URZ, URZ, URZ, URZ ;  /* 0x0000003f3f3ff290 */ /* 0x000fec000fffe03f */
[----:B------:R3:W-:Y:S04]  /*21500*/  STL.64 [R1+0xa0], R20 ;  /* 0x0000a01401007387 */ /* 0x0007e80000100a00 */
[----:B------:R0:W-:Y:S01]  /*21510*/  STL.64 [R1+0xa8], R22 ;  /* 0x0000a81601007387 */ /* 0x0001e20000100a00 */
[----:B---3--:R-:W-:Y:S01]  /*21520*/  IMAD.MOV.U32 R20, RZ, RZ, R12 ;  /* 0x000000ffff147224 */ /* 0x008fe200078e000c */
[----:B------:R-:W-:Y:S02]  /*21530*/  MOV R21, R13 ;  /* 0x0000000d00157202 */ /* 0x000fe40000000f00 */
[----:B------:R-:W3:Y:S04]  /*21540*/  LDL.LU R12, [R1+0x5554] ;  /* 0x00555400010c7983 */ /* 0x000ee80000300800 */
[----:B------:R-:W3:Y:S04]  /*21550*/  LDL.LU R13, [R1+0x5550] ;  /* 0x00555000010d7983 */ /* 0x000ee80000300800 */
[----:B0-----:R-:W3:Y:S04]  /*21560*/  LDL.LU R22, [R1+0x58] ;  /* 0x0000580001167983 */ /* 0x001ee80000300800 */
[----:B------:R-:W3:Y:S01]  /*21570*/  LDL.LU R23, [R1+0x5c] ;  /* 0x00005c0001177983 */ /* 0x000ee20000300800 */
[C---:B--2---:R-:W-:Y:S11]  /*21580*/  HMMA.16816.F32 R8, R24.reuse, R14, R8 ;  /* 0x0000000e1808723c */ /* 0x044ff60000001808 */
[----:B------:R-:W-:Y:S11]  /*21590*/  @!UPT UIADD3 URZ, URZ, URZ, URZ ;  /* 0x0000003f3f3ff290 */ /* 0x000ff6000fffe03f */
[----:B------:R-:W-:Y:S01]  /*215a0*/  @!UPT UIADD3 URZ, URZ, URZ, URZ ;  /* 0x0000003f3f3ff290 */ /* 0x000fe2000fffe03f */
[----:B------:R-:W-:Y:S04]  /*215b0*/  STL.64 [R1+0x80], R8 ;  /* 0x0000800801007387 */ /* 0x000fe80000100a00 */
[----:B------:R0:W-:Y:S04]  /*215c0*/  STL.64 [R1+0x88], R10 ;  /* 0x0000880a01007387 */ /* 0x0001e80000100a00 */
[----:B0-----:R-:W2:Y:S04]  /*215d0*/  LDL.LU.64 R10, [R1+0x5548] ;  /* 0x00554800010a7983 */ /* 0x001ea80000300a00 */
[----:B------:R-:W2:Y:S04]  /*215e0*/  LDL.LU.64 R8, [R1+0x5540] ;  /* 0x0055400001087983 */ /* 0x000ea80000300a00 */
[----:B------:R-:W3:Y:S04]  /*215f0*/  LDL.LU R14, [R1+0x78] ;  /* 0x00007800010e7983 */ /* 0x000ee80000300800 */
[----:B------:R-:W3:Y:S01]  /*21600*/  LDL.LU R15, [R1+0x7c] ;  /* 0x00007c00010f7983 */ /* 0x000ee20000300800 */
[----:B--2---:R-:W-:Y:S03]  /*21610*/  HMMA.16816.F32 R24, R24, R18, R8 ;  /* 0x000000121818723c */ /* 0x004fe60000001808 */
[----:B------:R-:W2:Y:S04]  /*21620*/  LDL.LU.64 R10, [R1+0x5538] ;  /* 0x00553800010a7983 */ /* 0x000ea80000300a00 */
[----:B------:R-:W4:Y:S11]  /*21630*/  LDL.LU.64 R8, [R1+0x5530] ;  /* 0x0055300001087983 */ /* 0x000f360000300a00 */
[----:B------:R-:W-:Y:S05]  /*21640*/  @!UPT UIADD3 URZ, URZ, URZ, URZ ;  /* 0x0000003f3f3ff290 */ /* 0x000fea000fffe03f */
[----:B------:R0:W-:Y:S04]  /*21650*/  STL.64 [R1+0x60], R24 ;  /* 0x0000601801007387 */ /* 0x0001e80000100a00 */
[----:B------:R1:W-:Y:S01]  /*21660*/  STL.64 [R1+0x68], R26 ;  /* 0x0000681a01007387 */ /* 0x0003e20000100a00 */
[----:B0-----:R-:W-:-:S03]  /*21670*/  IMAD.MOV.U32 R24, RZ, RZ, R5 ;  /* 0x000000ffff187224 */ /* 0x001fc600078e0005 */
[----:B------:R-:W3:Y:S01]  /*21680*/  LDL.LU R5, [R1+0x5528] ;  /* 0x0055280001057983 */ /* 0x000ee20000300800 */
[----:B------:R-:W-:Y:S01]  /*21690*/  MOV R25, R16 ;  /* 0x0000001000197202 */ /* 0x000fe20000000f00 */
[----:B-1----:R-:W-:Y:S01]  /*216a0*/  IMAD.MOV.U32 R26, RZ, RZ, R17 ;  /* 0x000000ffff1a7224 */ /* 0x002fe200078e0011 */
[----:B------:R-:W-:Y:S01]  /*216b0*/  MOV R27, R2 ;  /* 0x00000002001b7202 */ /* 0x000fe20000000f00 */
[----:B------:R-:W2:Y:S04]  /*216c0*/  LDL.LU R16, [R1+0x5524] ;  /* 0x0055240001107983 */ /* 0x000ea80000300800 */
[----:B------:R-:W2:Y:S04]  /*216d0*/  LDL.LU R17, [R1+0x5520] ;  /* 0x0055200001117983 */ /* 0x000ea80000300800 */
[----:B------:R-:W2:Y:S04]  /*216e0*/  LDL.LU R2, [R1+0x551c] ;  /* 0x00551c0001027983 */ /* 0x000ea80000300800 */
[----:B------:R-:W-:Y:S04]  /*216f0*/  STL.64 [R1+0x5510], R26 ;  /* 0x0055101a01007387 */ /* 0x000fe80000100a00 */
[----:B------:R0:W-:Y:S04]  /*21700*/  STL.64 [R1+0x5508], R24 ;  /* 0x0055081801007387 */ /* 0x0001e80000100a00 */
[----:B0-----:R-:W4:Y:S04]  /*21710*/  LDL.LU R24, [R1+0xb0] ;  /* 0x0000b00001187983 */ /* 0x001f280000300800 */
[----:B------:R-:W4:Y:S04]  /*21720*/  LDL.LU R25, [R1+0xb4] ;  /* 0x0000b40001197983 */ /* 0x000f280000300800 */
[----:B------:R-:W4:Y:S04]  /*21730*/  LDL.LU R26, [R1+0xb8] ;  /* 0x0000b800011a7983 */ /* 0x000f280000300800 */
[----:B------:R-:W4:Y:S01]  /*21740*/  LDL.LU R27, [R1+0xbc] ;  /* 0x0000bc00011b7983 */ /* 0x000f220000300800 */
[----:B---3--:R-:W-:Y:S11]  /*21750*/  HMMA.16816.F32 R12, R20, R4, R12 ;  /* 0x00000004140c723c */ /* 0x008ff6000000180c */
        /* <DEDUP_REMOVED lines=8> */
[----:B--2---:R-:W0:Y:S04]  /*217e0*/  LDSM.16.MT88.4 R12, [R2+0x6000] ;  /* 0x00600000020c783b */ /* 0x004e280000004200 */
[----:B------:R-:W-:Y:S04]  /*217f0*/  STL [R1+0x5440], R29 ;  /* 0x0054401d01007387 */ /* 0x000fe80000100800 */
[----:B0-----:R-:W-:Y:S04]  /*21800*/  STL.64 [R1+0x5498], R14 ;  /* 0x0054980e01007387 */ /* 0x001fe80000100a00 */
[----:B------:R0:W-:Y:S04]  /*21810*/  STL.64 [R1+0x5490], R12 ;  /* 0x0054900c01007387 */ /* 0x0001e80000100a00 */
[----:B0-----:R-:W2:Y:S04]  /*21820*/  LDL.LU.64 R12, [R1+0x20] ;  /* 0x00002000010c7983 */ /* 0x001ea80000300a00 */
[----:B------:R-:W3:Y:S01]  /*21830*/  LDL.LU.64 R14, [R1+0x28] ;  /* 0x00002800010e7983 */ /* 0x000ee20000300a00 */
[----:B----4-:R-:W-:Y:S03]  /*21840*/  HMMA.16816.F32 R20, R20, R8, R24 ;  /* 0x000000081414723c */ /* 0x010fe60000001818 */
[----:B---3--:R0:W-:Y:S02]  /*21850*/  STL.64 [R1+0x5500], R14 ;  /* 0x0055000e01007387 */ /* 0x0081e40000100a00 */
[----:B0-----:R-:W-:Y:S01]  /*21860*/  IMAD.MOV.U32 R14, RZ, RZ, R17 ;  /* 0x000000ffff0e7224 */ /* 0x001fe200078e0011 */
[----:B------:R-:W-:-:S02]  /*21870*/  MOV R15, R16 ;  /* 0x00000010000f7202 */ /* 0x000fc40000000f00 */
[----:B------:R-:W0:Y:S04]  /*21880*/  LDSM.16.MT88.4 R16, [R2+0x6080] ;  /* 0x006080000210783b */ /* 0x000e280000004200 */
[----:B--2---:R1:W-:Y:S04]  /*21890*/  STL.64 [R1+0x54f8], R12 ;  /* 0x0054f80c01007387 */ /* 0x0043e80000100a00 */
[----:B-1----:R-:W2:Y:S04]  /*218a0*/  LDL.LU R12, [R1+0xf0] ;  /* 0x0000f000010c7983 */ /* 0x002ea80000300800 */
[----:B------:R-:W2:Y:S04]  /*218b0*/  LDL.LU R13, [R1+0xf4] ;  /* 0x0000f400010d7983 */ /* 0x000ea80000300800 */
[----:B0-----:R-:W-:Y:S04]  /*218c0*/  STL.64 [R1+0x5478], R18 ;  /* 0x0054781201007387 */ /* 0x001fe80000100a00 */
[----:B------:R0:W-:Y:S04]  /*218d0*/  STL.64 [R1+0x5470], R16 ;  /* 0x0054701001007387 */ /* 0x0001e80000100a00 */
[----:B0-----:R-:W3:Y:S01]  /*218e0*/  LDL.LU R16, [R1+0x150] ;  /* 0x0001500001107983 */ /* 0x001ee20000300800 */
[----:B------:R-:W-:-:S03]  /*218f0*/  IMAD.MOV.U32 R17, RZ, RZ, R0 ;  /* 0x000000ffff117224 */ /* 0x000fc600078e0000 */
[----:B------:R-:W4:Y:S04]  /*21900*/  LDL.LU R0, [R1+0x5518] ;  /* 0x0055180001007983 */ /* 0x000f280000300800 */
[----:B------:R-:W-:Y:S04]  /*21910*/  STL [R1+0x5418], R2 ;  /* 0x0054180201007387 */ /* 0x000fe80000100800 */
[----:B------:R-:W2:Y:S04]  /*21920*/  LDL.LU.64 R26, [R1+0x5510] ;  /* 0x00551000011a7983 */ /* 0x000ea80000300a00 */
[----:B------:R-:W2:Y:S01]  /*21930*/  LDL.LU.64 R24, [R1+0x5508] ;  /* 0x0055080001187983 */ /* 0x000ea20000300a00 */
[----:B------:R-:W-:Y:S01]  /*21940*/  MOV R18, R11 ;  /* 0x0000000b00127202 */ /* 0x000fe20000000f00 */
[----:B------:R-:W-:Y:S01]  /*21950*/  IMAD.MOV.U32 R19, RZ, RZ, R10 ;  /* 0x000000ffff137224 */ /* 0x000fe200078e000a */
[----:B------:R-:W-:Y:S01]  /*21960*/  MOV R10, R21 ;  /* 0x00000015000a7202 */ /* 0x000fe20000000f00 */
[----:B------:R-:W-:Y:S01]  /*21970*/  STL [R1+0x50], R20 ;  /* 0x0000501401007387 */ /* 0x000fe20000100800 */
[----:B------:R-:W-:-:S03]  /*21980*/  IMAD.MOV.U32 R11, RZ, RZ, R22 ;  /* 0x000000ffff0b7224 */ /* 0x000fc600078e0016 */
[----:B------:R-:W-:Y:S04]  /*21990*/  STL [R1+0x5c], R23 ;  /* 0x00005c1701007387 */ /* 0x000fe80000100800 */
[----:B------:R-:W-:Y:S04]  /*219a0*/  STL [R1+0x5448], R11 ;  /* 0x0054480b01007387 */ /* 0x000fe80000100800 */
[----:B------:R-:W-:Y:S04]  /*219b0*/  STL [R1+0x5444], R10 ;  /* 0x0054440a01007387 */ /* 0x000fe80000100800 */
[----:B----4-:R-:W0:Y:S01]  /*219c0*/  LDSM.16.MT88.4 R20, [R0+0x6000] ;  /* 0x006000000014783b */ /* 0x010e220000004200 */
[----:B--2---:R-:W-:Y:S03]  /*219d0*/  HMMA.16816.F32 R12, R24, R4, R12 ;  /* 0x00000004180c723c */ /* 0x004fe6000000180c */
[----:B0-----:R-:W-:Y:S04]  /*219e0*/  STL [R1+0x544c], R23 ;  /* 0x00544c1701007387 */ /* 0x001fe80000100800 */
[----:B------:R-:W-:Y:S04]  /*219f0*/  STL [R1+0x54d8], R22 ;  /* 0x0054d81601007387 */ /* 0x000fe80000100800 */
[----:B------:R0:W-:Y:S04]  /*21a00*/  STL.64 [R1+0x54d0], R20 ;  /* 0x0054d01401007387 */ /* 0x0001e80000100a00 */
[----:B0-----:R-:W2:Y:S04]  /*21a10*/  LDL.LU R20, [R1+0x40] ;  /* 0x0000400001147983 */ /* 0x001ea80000300800 */
[----:B------:R-:W2:Y:S01]  /*21a20*/  LDL.LU R21, [R1+0x44] ;  /* 0x0000440001157983 */ /* 0x000ea20000300800 */
[----:B------:R-:W-:Y:S01]  /*21a30*/  MOV R22, R7 ;  /* 0x0000000700167202 */ /* 0x000fe20000000f00 */
[----:B------:R-:W-:-:S03]  /*21a40*/  IMAD.MOV.U32 R23, RZ, RZ, R6 ;  /* 0x000000ffff177224 */ /* 0x000fc600078e0006 */
[----:B------:R-:W-:Y:S01]  /*21a50*/  MOV R7, R15 ;  /* 0x0000000f00077202 */ /* 0x000fe20000000f00 */
[----:B------:R-:W-:Y:S01]  /*21a60*/  IMAD.MOV.U32 R6, RZ, RZ, R14 ;  /* 0x000000ffff067224 */ /* 0x000fe200078e000e */
[----:B------:R0:W-:Y:S01]  /*21a70*/  STL [R1+0x90], R12 ;  /* 0x0000900c01007387 */ /* 0x0001e20000100800 */
[----:B------:R-:W-:-:S03]  /*21a80*/  MOV R2, R13 ;  /* 0x0000000d00027202 */ /* 0x000fc60000000f00 */
[----:B------:R-:W3:Y:S04]  /*21a90*/  LDL.LU.64 R14, [R1+0x5500] ;  /* 0x00550000010e7983 */ /* 0x000ee80000300a00 */
[----:B0-----:R-:W3:Y:S04]  /*21aa0*/  LDL.LU.64 R12, [R1+0x54f8] ;  /* 0x0054f800010c7983 */ /* 0x001ee80000300a00 */
[----:B------:R0:W-:Y:S01]  /*21ab0*/  STL.64 [R1+0x54e0], R8 ;  /* 0x0054e00801007387 */ /* 0x0001e20000100a00 */
[----:B--2---:R-:W-:Y:S03]  /*21ac0*/  HMMA.16816.F32 R20, R24, R8, R20 ;  /* 0x000000081814723c */ /* 0x004fe60000001814 */
[----:B------:R-:W1:Y:S05]  /*21ad0*/  LDSM.16.MT88.4 R24, [R0+0x6080] ;  /* 0x006080000018783b */ /* 0x000e6a0000004200 */
[----:B---3--:R-:W-:Y:S11]  /*21ae0*/  HMMA.16816.F32 R16, R12, R4, R16 ;  /* 0x000000040c10723c */ /* 0x008ff60000001810 */
[----:B------:R-:W-:Y:S04]  /*21af0*/  @!UPT UIADD3 URZ, URZ, URZ, URZ ;  /* 0x0000003f3f3ff290 */ /* 0x000fe8000fffe03f */
[----:B------:R-:W-:Y:S04]  /*21b00*/  STL.64 [R1+0xb0], R20 ;  /* 0x0000b01401007387 */ /* 0x000fe80000100a00 */
[----:B------:R-:W-:Y:S01]  /*21b10*/  STL.64 [R1+0xb8], R22 ;  /* 0x0000b81601007387 */ /* 0x000fe20000100a00 */
[----:B------:R-:W-:Y:S01]  /*21b20*/  IMAD.MOV.U32 R11, RZ, RZ, R12 ;  /* 0x000000ffff0b7224 */ /* 0x000fe200078e000c */
[----:B------:R-:W-:Y:S01]  /*21b30*/  MOV R10, R13 ;  /* 0x0000000d000a7202 */ /* 0x000fe20000000f00 */
[----:B0-----:R-:W-:Y:S01]  /*21b40*/  IMAD.MOV.U32 R9, RZ, RZ, R14 ;  /* 0x000000ffff097224 */ /* 0x001fe200078e000e */
[----:B-1----:R-:W-:Y:S04]  /*21b50*/  STL.64 [R1+0x5438], R26 ;  /* 0x0054381a01007387 */ /* 0x002fe80000100a00 */
[----:B------:R-:W-:Y:S04]  /*21b60*/  STL.64 [R1+0x5430], R24 ;  /* 0x0054301801007387 */ /* 0x000fe80000100a00 */
[----:B------:R0:W-:Y:S04]  /*21b70*/  STL.64 [R1+0x180], R16 ;  /* 0x0001801001007387 */ /* 0x0001e80000100a00 */
[----:B------:R1:W-:Y:S04]  /*21b80*/  STL.64 [R1+0x188], R18 ;  /* 0x0001881201007387 */ /* 0x0003e80000100a00 */
[----:B------:R-:W-:Y:S04]  /*21b90*/  STL.64 [R1+0x54c8], R6 ;  /* 0x0054c80601007387 */ /* 0x000fe80000100a00 */
[----:B------:R-:W-:Y:S04]  /*21ba0*/  STL.64 [R1+0x54c0], R4 ;  /* 0x0054c00401007387 */ /* 0x000fe80000100a00 */
[----:B0-----:R-:W2:Y:S04]  /*21bb0*/  LDL.LU R16, [R1+0x110] ;  /* 0x0001100001107983 */ /* 0x001ea80000300800 */
[----:B------:R-:W2:Y:S01]  /*21bc0*/  LDL.LU R17, [R1+0x114] ;  /* 0x0001140001117983 */ /* 0x000ea20000300800 */
[----:B------:R-:W-:-:S03]  /*21bd0*/  MOV R8, R15 ;  /* 0x0000000f00087202 */ /* 0x000fc60000000f00 */
[----:B-1----:R-:W3:Y:S01]  /*21be0*/  LDL.LU R18, [R1+0x118] ;  /* 0x0001180001127983 */ /* 0x002ee20000300800 */
[----:B------:R-:W-:-:S03]  /*21bf0*/  IMAD.MOV.U32 R14, RZ, RZ, R28 ;  /* 0x000000ffff0e7224 */ /* 0x000fc600078e001c */
[----:B------:R-:W3:Y:S01]  /*21c00*/  LDL.LU R19, [R1+0x11c] ;  /* 0x00011c0001137983 */ /* 0x000ee20000300800 */
[----:B------:R-:W-:-:S03]  /*21c10*/  MOV R15, R3 ;  /* 0x00000003000f7202 */ /* 0x000fc60000000f00 */
[----:B------:R-:W4:Y:S04]  /*21c20*/  LDL.LU R12, [R1] ;  /* 0x00000000010c7983 */ /* 0x000f280000300800 */
        /* <DEDUP_REMOVED lines=9> */
[----:B0-----:R-:W2:Y:S01]  /*21cc0*/  LDL.LU R16, [R1+0x140] ;  /* 0x0001400001107983 */ /* 0x001ea20000300800 */
[----:B----4-:R-:W-:-:S03]  /*21cd0*/  IMAD.MOV.U32 R18, RZ, RZ, R3 ;  /* 0x000000ffff127224 */ /* 0x010fc600078e0003 */
        /* <DEDUP_REMOVED lines=1093> */
[----:B----4-:R-:W-:Y:S01]  /*26130*/  STL.64 [R1+0x4fc8], R18 ;  /* 0x004fc81201007387 */ /* 0x010fe20000100a00 */
[----:B--2---:R0:W-:Y:S03]  /*26140*/  STL.64 [R1+0x4fc0], R16 ;  /* 0x004fc01001007387 */ /* 0x0041e60000100a00 */
[----:B0-----:R-:W2:Y:S01]  /*26150*/  LDL.LU R16, [R1+0x120] ;  /* 0x0001200001107983 */ /* 0x001ea20000300800 */
[----:B------:R-:W2:Y:S02]  /*26160*/  LDL.LU R17, [R1+0x124] ;  /* 0x0001240001117983 */ /* 0x000ea40000300800 */
[----:B------:R-:W4:Y:S01]  /*26170*/  LDL.LU R18, [R1+0x128] ;  /* 0x0001280001127983 */ /* 0x000f220000300800 */
[----:B---3--:R-:W-:-:S02]  /*26180*/  MOV R19, R3 ;  /* 0x0000000300137202 */ /* 0x008fc40000000f00 */
[----:B------:R-:W3:Y:S01]  /*26190*/  LDL.LU R3, [R1+0x5008] ;  /* 0x0050080001037983 */ /* 0x000ee20000300800 */
[----:B------:R-:W-:Y:S01]  /*261a0*/  IMAD.MOV.U32 R4, RZ, RZ, R11 ;  /* 0x000000ffff047224 */ /* 0x000fe200078e000b */
[----:B------:R-:W-:Y:S01]  /*261b0*/  MOV R5, R10 ;  /* 0x0000000a00057202 */ /* 0x000fe20000000f00 */
[----:B------:R-:W-:Y:S01]  /*261c0*/  IMAD.MOV.U32 R6, RZ, RZ, R9 ;  /* 0x000000ffff067224 */ /* 0x000fe200078e0009 */
[----:B------:R-:W-:Y:S02]  /*261d0*/  MOV R7, R8 ;  /* 0x0000000800077202 */ /* 0x000fe40000000f00 */
[----:B---3--:R-:W0:Y:S04]  /*261e0*/  LDSM.16.MT88.4 R8, [R3+0xb000] ;  /* 0x00b000000308783b */ /* 0x008e280000004200 */
[----:B----4-:R-:W-:Y:S01]  /*261f0*/  STL.64 [R1+0x4fd8], R18 ;  /* 0x004fd81201007387 */ /* 0x010fe20000100a00 */
[----:B--2---:R1:W-:Y:S03]  /*26200*/  STL.64 [R1+0x4fd0], R16 ;  /* 0x004fd01001007387 */ /* 0x0043e60000100a00 */
[----:B-1----:R-:W2:Y:S01]  /*26210*/  LDL.LU R16, [R1+0x160] ;  /* 0x0001600001107983 */ /* 0x002ea20000300800 */
[----:B------:R-:W2:Y:S02]  /*26220*/  LDL.LU R17, [R1+0x164] ;  /* 0x0001640001117983 */ /* 0x000ea40000300800 */
[----:B------:R-:W2:Y:S02]  /*26230*/  LDL.LU R18, [R1+0x168] ;  /* 0x0001680001127983 */ /* 0x000ea40000300800 */
[----:B------:R-:W2:Y:S02]  /*26240*/  LDL.LU R19, [R1+0x16c] ;  /* 0x00016c0001137983 */ /* 0x000ea40000300800 */
[----:B0-----:R-:W-:Y:S01]  /*26250*/  IMAD.MOV.U32 R27, RZ, RZ, R8 ;  /* 0x000000ffff1b7224 */ /* 0x001fe200078e0008 */
[----:B------:R-:W-:-:S02]  /*26260*/  MOV R26, R9 ;  /* 0x00000009001a7202 */ /* 0x000fc40000000f00 */
[----:B------:R-:W3:Y:S01]  /*26270*/  LDL.LU.64 R8, [R1+0x5000] ;  /* 0x0050000001087983 */ /* 0x000ee20000300a00 */
[----:B------:R-:W-:Y:S01]  /*26280*/  IMAD.MOV.U32 R25, RZ, RZ, R10 ;  /* 0x000000ffff197224 */ /* 0x000fe200078e000a */
[----:B------:R-:W-:Y:S01]  /*26290*/  MOV R24, R11 ;  /* 0x0000000b00187202 */ /* 0x000fe20000000f00 */
[----:B------:R-:W-:Y:S04]  /*262a0*/  STL.64 [R1+0x4f78], R26 ;  /* 0x004f781a01007387 */ /* 0x000fe80000100a00 */
[----:B------:R0:W-:Y:S04]  /*262b0*/  STL.64 [R1+0x4f70], R24 ;  /* 0x004f701801007387 */ /* 0x0001e80000100a00 */
[----:B0-----:R-:W4:Y:S01]  /*262c0*/  LDL.LU R24, [R1+0xb0] ;  /* 0x0000b00001187983 */ /* 0x001f220000300800 */
[----:B------:R-:W4:Y:S02]  /*262d0*/  LDL.LU R25, [R1+0xb4] ;  /* 0x0000b40001197983 */ /* 0x000f240000300800 */
[----:B------:R-:W2:Y:S02]  /*262e0*/  LDL.LU R26, [R1+0xb8] ;  /* 0x0000b800011a7983 */ /* 0x000ea40000300800 */
[----:B------:R-:W2:Y:S01]  /*262f0*/  LDL.LU R27, [R1+0xbc] ;  /* 0x0000bc00011b7983 */ /* 0x000ea20000300800 */
[----:B---3--:R-:W-:Y:S01]  /*26300*/  HMMA.16816.F32 R4, R4, R8, R20 ;  /* 0x000000080404723c */ /* 0x008fe20000001814 */
[----:B--2---:R-:W-:Y:S01]  /*26310*/  STL.64 [R1+0x4f88], R26 ;  /* 0x004f881a01007387 */ /* 0x004fe20000100a00 */
[----:B----4-:R0:W-:Y:S03]  /*26320*/  STL.64 [R1+0x4f80], R24 ;  /* 0x004f801801007387 */ /* 0x0101e60000100a00 */
[----:B0-----:R-:W2:Y:S01]  /*26330*/  LDL.LU R24, [R1+0xf0] ;  /* 0x0000f00001187983 */ /* 0x001ea20000300800 */
[----:B------:R-:W2:Y:S02]  /*26340*/  LDL.LU R25, [R1+0xf4] ;  /* 0x0000f40001197983 */ /* 0x000ea40000300800 */
[----:B------:R-:W2:Y:S02]  /*26350*/  LDL.LU R26, [R1+0xf8] ;  /* 0x0000f800011a7983 */ /* 0x000ea40000300800 */
[----:B------:R-:W3:Y:S01]  /*26360*/  LDL.LU R22, [R1+0x4ff8] ;  /* 0x004ff80001167983 */ /* 0x000ee20000300800 */
[----:B------:R-:W3:Y:S01]  /*26370*/  LDL.LU.64 R20, [R1+0x4ff0] ;  /* 0x004ff00001147983 */ /* 0x000ee20000300a00 */
[----:B------:R-:W-:-:S11]  /*26380*/  IMAD.MOV.U32 R27, RZ, RZ, R28 ;  /* 0x000000ffff1b7224 */ /* 0x000fd600078e001c */
[----:B------:R-:W-:Y:S02]  /*26390*/  STL.64 [R1+0x130], R4 ;  /* 0x0001300401007387 */ /* 0x000fe40000100a00 */
[----:B------:R-:W-:Y:S01]  /*263a0*/  STL [R1+0x138], R6 ;  /* 0x0001380601007387 */ /* 0x000fe20000100800 */
[----:B------:R-:W-:Y:S02]  /*263b0*/  MOV R28, R7 ;  /* 0x00000007001c7202 */ /* 0x000fe40000000f00 */
[----:B------:R-:W0:Y:S04]  /*263c0*/  LDSM.16.MT88.4 R4, [R3+0xb080] ;  /* 0x00b080000304783b */ /* 0x000e280000004200 */
[----:B------:R1:W-:Y:S01]  /*263d0*/  STL [R1+0x4edc], R28 ;  /* 0x004edc1c01007387 */ /* 0x0003e20000100800 */
[----:B0-----:R-:W-:Y:S01]  /*263e0*/  IMAD.MOV.U32 R10, RZ, RZ, R6 ;  /* 0x000000ffff0a7224 */ /* 0x001fe200078e0006 */
[----:B------:R-:W-:Y:S01]  /*263f0*/  MOV R29, R7 ;  /* 0x00000007001d7202 */ /* 0x000fe20000000f00 */
[----:B------:R-:W-:Y:S01]  /*26400*/  IMAD.MOV.U32 R23, RZ, RZ, R4 ;  /* 0x000000ffff177224 */ /* 0x000fe200078e0004 */
[----:B------:R-:W-:Y:S01]  /*26410*/  MOV R11, R5 ;  /* 0x00000005000b7202 */ /* 0x000fe20000000f00 */
[----:B------:R-:W4:Y:S01]  /*26420*/  LDL.LU.64 R6, [R1+0x4fe8] ;  /* 0x004fe80001067983 */ /* 0x000f220000300a00 */
[----:B------:R-:W2:Y:S02]  /*26430*/  LDL.LU.64 R4, [R1+0x4fe0] ;  /* 0x004fe00001047983 */ /* 0x000ea40000300a00 */
[C---:B--2---:R-:W-:Y:S11]  /*26440*/  HMMA.16816.F32 R16, R12.reuse, R4, R16 ;  /* 0x000000040c10723c */ /* 0x044ff60000001810 */
[----:B------:R-:W-:Y:S11]  /*26450*/  @!UPT UIADD3 URZ, URZ, URZ, URZ ;  /* 0x0000003f3f3ff290 */ /* 0x000ff6000fffe03f */
[----:B------:R-:W-:Y:S01]  /*26460*/  @!UPT UIADD3 URZ, URZ, URZ, URZ ;  /* 0x0000003f3f3ff290 */ /* 0x000fe2000fffe03f */
[----:B------:R-:W-:Y:S01]  /*26470*/  STL.64 [R1+0x160], R16 ;  /* 0x0001601001007387 */ /* 0x000fe20000100a00 */
[----:B------:R0:W-:Y:S02]  /*26480*/  STL [R1+0x16c], R19 ;  /* 0x00016c1301007387 */ /* 0x0001e40000100800 */
[----:B-1----:R-:W-:Y:S02]  /*26490*/  IMAD.MOV.U32 R28, RZ, RZ, R18 ;  /* 0x000000ffff1c7224 */ /* 0x002fe400078e0012 */
[----:B0-----:R-:W2:Y:S01]  /*264a0*/  LDL.LU.64 R18, [R1+0x4fd8] ;  /* 0x004fd80001127983 */ /* 0x001ea20000300a00 */
[----:B------:R-:W2:Y:S02]  /*264b0*/  LDL.LU.64 R16, [R1+0x4fd0] ;  /* 0x004fd00001107983 */ /* 0x000ea40000300a00 */
[----:B------:R-:W-:Y:S01]  /*264c0*/  STL [R1+0x4ee0], R28 ;  /* 0x004ee01c01007387 */ /* 0x000fe20000100800 */
[----:B--2---:R-:W-:Y:S01]  /*264d0*/  HMMA.16816.F32 R12, R12, R8, R16 ;  /* 0x000000080c0c723c */ /* 0x004fe20000001810 */
[----:B------:R-:W2:Y:S01]  /*264e0*/  LDL.LU.64 R18, [R1+0x4fc8] ;  /* 0x004fc80001127983 */ /* 0x000ea20000300a00 */
[----:B------:R-:W2:Y:S11]  /*264f0*/  LDL.LU.64 R16, [R1+0x4fc0] ;  /* 0x004fc00001107983 */ /* 0x000eb60000300a00 */
[----:B------:R-:W-:Y:S10]  /*26500*/  @!UPT UIADD3 URZ, URZ, URZ, URZ ;  /* 0x0000003f3f3ff290 */ /* 0x000ff4000fffe03f */
[----:B------:R-:W-:Y:S01]  /*26510*/  STL.64 [R1+0x120], R12 ;  /* 0x0001200c01007387 */ /* 0x000fe20000100a00 */
[----:B------:R0:W-:Y:S03]  /*26520*/  STL.64 [R1+0x128], R14 ;  /* 0x0001280e01007387 */ /* 0x0001e60000100a00 */
[----:B0-----:R-:W2:Y:S01]  /*26530*/  LDL.LU.64 R14, [R1+0x4fb8] ;  /* 0x004fb800010e7983 */ /* 0x001ea20000300a00 */
[----:B------:R-:W2:Y:S02]  /*26540*/  LDL.LU.64 R12, [R1+0x4fb0] ;  /* 0x004fb000010c7983 */ /* 0x000ea40000300a00 */
[C---:B--2---:R-:W-:Y:S11]  /*26550*/  HMMA.16816.F32 R16, R12.reuse, R4, R16 ;  /* 0x000000040c10723c */ /* 0x044ff60000001810 */
[----:B------:R-:W-:Y:S11]  /*26560*/  @!UPT UIADD3 URZ, URZ, URZ, URZ ;  /* 0x0000003f3f3ff290 */ /* 0x000ff6000fffe03f */
[----:B------:R-:W-:Y:S01]  /*26570*/  @!UPT UIADD3 URZ, URZ, URZ, URZ ;  /* 0x0000003f3f3ff290 */ /* 0x000fe2000fffe03f */
[----:B------:R-:W-:Y:S01]  /*26580*/  STL.64 [R1+0x150], R16 ;  /* 0x0001501001007387 */ /* 0x000fe20000100a00 */
[----:B------:R0:W-:Y:S01]  /*26590*/  STL [R1+0x158], R18 ;  /* 0x0001581201007387 */ /* 0x0001e20000100800 */
[----:B------:R-:W-:Y:S02]  /*265a0*/  MOV R28, R19 ;  /* 0x00000013001c7202 */ /* 0x000fe40000000f00 */
[----:B0-----:R-:W2:Y:S01]  /*265b0*/  LDL.LU.64 R18, [R1+0x4fa8] ;  /* 0x004fa80001127983 */ /* 0x001ea20000300a00 */
[----:B------:R-:W2:Y:S02]  /*265c0*/  LDL.LU.64 R16, [R1+0x4fa0] ;  /* 0x004fa00001107983 */ /* 0x000ea40000300a00 */
[----:B------:R-:W-:Y:S01]  /*265d0*/  STL [R1+0x4ee4], R28 ;  /* 0x004ee41c01007387 */ /* 0x000fe20000100800 */
[----:B--2---:R-:W-:Y:S01]  /*265e0*/  HMMA.16816.F32 R12, R12, R8, R16 ;  /* 0x000000080c0c723c */ /* 0x004fe20000001810 */
[----:B------:R-:W2:Y:S01]  /*265f0*/  LDL.LU.64 R18, [R1+0x4f98] ;  /* 0x004f980001127983 */ /* 0x000ea20000300a00 */
[----:B------:R-:W2:Y:S11]  /*26600*/  LDL.LU.64 R16, [R1+0x4f90] ;  /* 0x004f900001107983 */ /* 0x000eb60000300a00 */
[----:B------:R-:W-:Y:S10]  /*26610*/  @!UPT UIADD3 URZ, URZ, URZ, URZ ;  /* 0x0000003f3f3ff290 */ /* 0x000ff4000fffe03f */
[----:B------:R0:W-:Y:S01]  /*26620*/  STL.64 [R1+0x110], R12 ;  /* 0x0001100c01007387 */ /* 0x0001e20000100a00 */
[----:B------:R1:W-:Y:S03]  /*26630*/  STL.64 [R1+0x118], R14 ;  /* 0x0001180e01007387 */ /* 0x0003e60000100a00 */
[----:B0-----:R-:W3:Y:S01]  /*26640*/  LDL.LU R12, [R1+0x90] ;  /* 0x00009000010c7983 */ /* 0x001ee20000300800 */
[----:B------:R-:W3:Y:S02]  /*26650*/  LDL.LU R13, [R1+0x94] ;  /* 0x00009400010d7983 */ /* 0x000ee40000300800 */
[----:B-1----:R-:W3:Y:S02]  /*26660*/  LDL.LU R14, [R1+0x98] ;  /* 0x00009800010e7983 */ /* 0x002ee40000300800 */
[----:B------:R-:W3:Y:S01]  /*26670*/  LDL.LU R15, [R1+0x9c] ;  /* 0x00009c00010f7983 */ /* 0x000ee20000300800 */
[C---:B--2---:R-:W-:Y:S11]  /*26680*/  HMMA.16816.F32 R24, R16.reuse, R4, R24 ;  /* 0x000000041018723c */ /* 0x044ff60000001818 */
[----:B------:R-:W-:Y:S11]  /*26690*/  @!UPT UIADD3 URZ, URZ, URZ, URZ ;  /* 0x0000003f3f3ff290 */ /* 0x000ff6000fffe03f */
[----:B------:R-:W-:Y:S01]  /*266a0*/  @!UPT UIADD3 URZ, URZ, URZ, URZ ;  /* 0x0000003f3f3ff290 */ /* 0x000fe2000fffe03f */
[----:B------:R-:W-:Y:S01]  /*266b0*/  STL.64 [R1+0xf0], R24 ;  /* 0x0000f01801007387 */ /* 0x000fe20000100a00 */
[----:B------:R0:W-:Y:S03]  /*266c0*/  STL.64 [R1+0xf8], R26 ;  /* 0x0000f81a01007387 */ /* 0x0001e60000100a00 */
[----:B0-----:R-:W2:Y:S01]  /*266d0*/  LDL.LU.64 R26, [R1+0x4f88] ;  /* 0x004f8800011a7983 */ /* 0x001ea20000300a00 */
[----:B------:R-:W2:Y:S02]  /*266e0*/  LDL.LU.64 R24, [R1+0x4f80] ;  /* 0x004f800001187983 */ /* 0x000ea40000300a00 */
[-C--:B--2---:R-:W-:Y:S01]  /*266f0*/  HMMA.16816.F32 R16, R16, R8.reuse, R24 ;  /* 0x000000081010723c */ /* 0x084fe20000001818 */
[----:B------:R-:W2:Y:S01]  /*26700*/  LDL.LU.64 R26, [R1+0x4f78] ;  /* 0x004f7800011a7983 */ /* 0x000ea20000300a00 */
[----:B------:R-:W2:Y:S11]  /*26710*/  LDL.LU.64 R24, [R1+0x4f70] ;  /* 0x004f700001187983 */ /* 0x000eb60000300a00 */
[----:B------:R-:W-:Y:S10]  /*26720*/  @!UPT UIADD3 URZ, URZ, URZ, URZ ;  /* 0x0000003f3f3ff290 */ /* 0x000ff4000fffe03f */
[----:B------:R0:W-:Y:S01]  /*26730*/  STL.64 [R1+0xd0], R16 ;  /* 0x0000d01001007387 */ /* 0x0001e20000100a00 */
[----:B------:R1:W-:Y:S02]  /*26740*/  STL.64 [R1+0xd8], R18 ;  /* 0x0000d81201007387 */ /* 0x0003e40000100a00 */
[----:B0-----:R-:W-:Y:S02]  /*26750*/  IMAD.MOV.U32 R16, RZ, RZ, R23 ;  /* 0x000000ffff107224 */ /* 0x001fe400078e0017 */
[----:B-1----:R-:W-:Y:S01]  /*26760*/  IMAD.MOV.U32 R18, RZ, RZ, R10 ;  /* 0x000000ffff127224 */ /* 0x002fe200078e000a */
[----:B------:R-:W-:Y:S01]  /*26770*/  MOV R19, R29 ;  /* 0x0000001d00137202 */ /* 0x000fe20000000f00 */
[----:B------:R-:W3:Y:S01]  /*26780*/  LDL.LU R23, [R1+0x4f6c] ;  /* 0x004f6c0001177983 */ /* 0x000ee20000300800 */
[----:B------:R-:W-:Y:S02]  /*26790*/  MOV R17, R11 ;  /* 0x0000000b00117202 */ /* 0x000fe40000000f00 */
[----:B------:R-:W2:Y:S02]  /*267a0*/  LDL.LU R11, [R1+0x4f68] ;  /* 0x004f6800010b7983 */ /* 0x000ea40000300800 */
[----:B------:R-:W2:Y:S01]  /*267b0*/  LDL.LU R10, [R1+0x4f64] ;  /* 0x004f6400010a7983 */ /* 0x000ea20000300800 */
[----:B------:R-:W2:Y:S01]  /*267c0*/  LDL.LU R29, [R1+0x4f60] ;  /* 0x004f6000011d7983 */ /* 0x000ea20000300800 */
[----:B------:R-:W-:Y:S02]  /*267d0*/  STL.64 [R1+0x4f20], R18 ;  /* 0x004f201201007387 */ /* 0x000fe40000100a00 */
[----:B------:R0:W-:Y:S02]  /*267e0*/  STL.64 [R1+0x4f18], R16 ;  /* 0x004f181001007387 */ /* 0x0001e40000100a00 */
[----:B0-----:R-:W2:Y:S01]  /*267f0*/  LDL.LU R16, [R1+0xc0] ;  /* 0x0000c00001107983 */ /* 0x001ea20000300800 */
[----:B------:R-:W2:Y:S02]  /*26800*/  LDL.LU R17, [R1+0xc4] ;  /* 0x0000c40001117983 */ /* 0x000ea40000300800 */
[----:B------:R-:W2:Y:S02]  /*26810*/  LDL.LU R18, [R1+0xc8] ;  /* 0x0000c80001127983 */ /* 0x000ea40000300800 */
[----:B------:R-:W2:Y:S01]  /*26820*/  LDL.LU R19, [R1+0xcc] ;  /* 0x0000cc0001137983 */ /* 0x000ea20000300800 */
[C---:B---3--:R-:W-:Y:S08]  /*26830*/  HMMA.16816.F32 R12, R20.reuse, R8, R12 ;  /* 0x00000008140c723c */ /* 0x048ff0000000180c */
[----:B--2---:R-:W-:Y:S07]  /*26840*/  HMMA.16816.F32 R16, R20, R4, R16 ;  /* 0x000000041410723c */ /* 0x004fee0000001810 */
[----:B------:R-:W-:Y:S01]  /*26850*/  IMAD.MOV.U32 R20, RZ, RZ, R27 ;  /* 0x000000ffff147224 */ /* 0x000fe200078e001b */
[----:B------:R-:W-:Y:S01]  /*26860*/  MOV R21, R26 ;  /* 0x0000001a00157202 */ /* 0x000fe20000000f00 */
[----:B------:R-:W-:Y:S01]  /*26870*/  IMAD.MOV.U32 R22, RZ, RZ, R25 ;  /* 0x000000ffff167224 */ /* 0x000fe200078e0019 */
[----:B------:R-:W-:-:S02]  /*26880*/  MOV R23, R24 ;  /* 0x0000001800177202 */ /* 0x000fc40000000f00 */
[----:B------:R-:W0:Y:S04]  /*26890*/  LDSM.16.MT88.4 R24, [R29+0xb000] ;  /* 0x00b000001d18783b */ /* 0x000e280000004200 */
[----:B------:R-:W-:Y:S07]  /*268a0*/  STL.64 [R1+0x4f48], R10 ;  /* 0x004f480a01007387 */ /* 0x000fee0000100a00 */
[----:B------:R-:W-:Y:S01]  /*268b0*/  STL.64 [R1+0xa0], R16 ;  /* 0x0000a01001007387 */ /* 0x000fe20000100a00 */
[----:B------:R-:W-:Y:S02]  /*268c0*/  STL.64 [R1+0xa8], R18 ;  /* 0x0000a81201007387 */ /* 0x000fe40000100a00 */
[----:B------:R1:W-:Y:S02]  /*268d0*/  STL.64 [R1+0x4f40], R8 ;  /* 0x004f400801007387 */ /* 0x0003e40000100a00 */
[----:B------:R0:W-:Y:S01]  /*268e0*/  STL.64 [R1+0x90], R12 ;  /* 0x0000900c01007387 */ /* 0x0001e20000100a00 */
[----:B------:R2:W-:Y:S04]  /*268f0*/  STL.64 [R1+0x98], R14 ;  /* 0x0000980e01007387 */ /* 0x0005e80000100a00 */
[----:B-1----:R-:W3:Y:S01]  /*26900*/  LDL.LU R8, [R1+0x80] ;  /* 0x0000800001087983 */ /* 0x002ee20000300800 */
[----:B------:R-:W3:Y:S02]  /*26910*/  LDL.LU R9, [R1+0x84] ;  /* 0x0000840001097983 */ /* 0x000ee40000300800 */
[----:B------:R-:W3:Y:S02]  /*26920*/  LDL.LU R10, [R1+0x88] ;  /* 0x00008800010a7983 */ /* 0x000ee40000300800 */
[----:B------:R-:W3:Y:S01]  /*26930*/  LDL.LU R11, [R1+0x8c] ;  /* 0x00008c00010b7983 */ /* 0x000ee20000300800 */
[----:B------:R-:W3:Y:S01]  /*26940*/  LDL.LU R16, [R1+0x70] ;  /* 0x0000700001107983 */ /* 0x000ee20000300800 */
[----:B------:R-:W3:Y:S02]  /*26950*/  LDL.LU R17, [R1+0x74] ;  /* 0x0000740001117983 */ /* 0x000ee40000300800 */
[----:B------:R-:W3:Y:S02]  /*26960*/  LDL.LU R18, [R1+0x78] ;  /* 0x0000780001127983 */ /* 0x000ee40000300800 */
[----:B------:R-:W3:Y:S02]  /*26970*/  LDL.LU R19, [R1+0x7c] ;  /* 0x00007c0001137983 */ /* 0x000ee40000300800 */
[----:B0-----:R-:W-:Y:S01]  /*26980*/  IMAD.MOV.U32 R13, RZ, RZ, R26 ;  /* 0x000000ffff0d7224 */ /* 0x001fe200078e001a */
[----:B------:R-:W-:Y:S01]  /*26990*/  MOV R12, R27 ;  /* 0x0000001b000c7202 */ /* 0x000fe20000000f00 */
[----:B--2---:R-:W-:Y:S01]  /*269a0*/  IMAD.MOV.U32 R15, RZ, RZ, R24 ;  /* 0x000000ffff0f7224 */ /* 0x004fe200078e0018 */
[----:B------:R-:W-:Y:S01]  /*269b0*/  MOV R14, R25 ;  /* 0x00000019000e7202 */ /* 0x000fe20000000f00 */
[----:B------:R-:W3:Y:S01]  /*269c0*/  LDL.LU.64 R26, [R1+0x4f58] ;  /* 0x004f5800011a7983 */ /* 0x000ee20000300a00 */
[----:B------:R-:W3:Y:S02]  /*269d0*/  LDL.LU.64 R24, [R1+0x4f50] ;  /* 0x004f500001187983 */ /* 0x000ee40000300a00 */
[----:B------:R0:W-:Y:S02]  /*269e0*/  STL [R1+0x4ef4], R12 ;  /* 0x004ef40c01007387 */ /* 0x0001e40000100800 */
[----:B------:R1:W-:Y:S01]  /*269f0*/  STL [R1+0x4ef0], R13 ;  /* 0x004ef00d01007387 */ /* 0x0003e20000100800 */
[----:B------:R2:W-:Y:S01]  /*26a00*/  STL [R1+0x4eec], R14 ;  /* 0x004eec0e01007387 */ /* 0x0005e20000100800 */
[----:B------:R4:W-:Y:S03]  /*26a10*/  STL [R1+0x4ee8], R15 ;  /* 0x004ee80f01007387 */ /* 0x0009e60000100800 */
[----:B0-----:R-:W3:Y:S01]  /*26a20*/  LDL.LU R12, [R1+0x60] ;  /* 0x00006000010c7983 */ /* 0x001ee20000300800 */
[----:B-1----:R-:W3:Y:S02]  /*26a30*/  LDL.LU R13, [R1+0x64] ;  /* 0x00006400010d7983 */ /* 0x002ee40000300800 */
[----:B--2---:R-:W2:Y:S02]  /*26a40*/  LDL.LU R14, [R1+0x68] ;  /* 0x00006800010e7983 */ /* 0x004ea40000300800 */
[----:B----4-:R-:W2:Y:S01]  /*26a50*/  LDL.LU R15, [R1+0x6c] ;  /* 0x00006c00010f7983 */ /* 0x010ea20000300800 */
[C---:B---3--:R-:W-:Y:S11]  /*26a60*/  HMMA.16816.F32 R8, R24.reuse, R4, R8 ;  /* 0x000000041808723c */ /* 0x048ff60000001808 */
[----:B------:R-:W-:Y:S11]  /*26a70*/  @!UPT UIADD3 URZ, URZ, URZ, URZ ;  /* 0x0000003f3f3ff290 */ /* 0x000ff6000fffe03f */
[----:B------:R-:W-:Y:S01]  /*26a80*/  @!UPT UIADD3 URZ, URZ, URZ, URZ ;  /* 0x0000003f3f3ff290 */ /* 0x000fe2000fffe03f */
[----:B------:R-:W-:Y:S01]  /*26a90*/  STL.64 [R1+0x80], R8 ;  /* 0x0000800801007387 */ /* 0x000fe20000100a00 */
[----:B------:R0:W-:Y:S03]  /*26aa0*/  STL.64 [R1+0x88], R10 ;  /* 0x0000880a01007387 */ /* 0x0001e60000100a00 */
[----:B0-----:R-:W3:Y:S01]  /*26ab0*/  LDL.LU.64 R10, [R1+0x4f48] ;  /* 0x004f4800010a7983 */ /* 0x001ee20000300a00 */
[----:B------:R-:W2:Y:S02]  /*26ac0*/  LDL.LU.64 R8, [R1+0x4f40] ;  /* 0x004f400001087983 */ /* 0x000ea40000300a00 */
[----:B--2---:R-:W-:Y:S01]  /*26ad0*/  HMMA.16816.F32 R12, R24, R8, R12 ;  /* 0x00000008180c723c */ /* 0x004fe2000000180c */
[----:B------:R-:W0:Y:S11]  /*26ae0*/  LDSM.16.MT88.4 R24, [R29+0xb080] ;  /* 0x00b080001d18783b */ /* 0x000e360000004200 */
[----:B------:R-:W-:Y:S11]  /*26af0*/  @!UPT UIADD3 URZ, URZ, URZ, URZ ;  /* 0x0000003f3f3ff290 */ /* 0x000ff6000fffe03f */
[----:B------:R0:W-:Y:S01]  /*26b00*/  STL.64 [R1+0x60], R12 ;  /* 0x0000600c01007387 */ /* 0x0001e20000100a00 */
[----:B------:R1:W-:Y:S02]  /*26b10*/  STL.64 [R1+0x68], R14 ;  /* 0x0000680e01007387 */ /* 0x0003e40000100a00 */
[----:B0-----:R-:W-:Y:S01]  /*26b20*/  IMAD.MOV.U32 R13, RZ, RZ, R24 ;  /* 0x000000ffff0d7224 */ /* 0x001fe200078e0018 */
[----:B-1----:R-:W-:Y:S01]  /*26b30*/  MOV R14, R25 ;  /* 0x00000019000e7202 */ /* 0x002fe20000000f00 */
[----:B------:R-:W-:Y:S01]  /*26b40*/  IMAD.MOV.U32 R15, RZ, RZ, R26 ;  /* 0x000000ffff0f7224 */ /* 0x000fe200078e001a */
[----:B------:R-:W2:Y:S01]  /*26b50*/  LDL.LU R24, [R1+0xe0] ;  /* 0x0000e00001187983 */ /* 0x000ea20000300800 */
[----:B------:R-:W-:Y:S01]  /*26b60*/  IMAD.MOV.U32 R25, RZ, RZ, R2 ;  /* 0x000000ffff197224 */ /* 0x000fe200078e0002 */
[----:B------:R-:W-:Y:S01]  /*26b70*/  MOV R28, R27 ;  /* 0x0000001b001c7202 */ /* 0x000fe20000000f00 */
[----:B------:R-:W4:Y:S01]  /*26b80*/  LDL.LU R2, [R1+0x4f38] ;  /* 0x004f380001027983 */ /* 0x000f220000300800 */
[----:B------:R-:W-:Y:S01]  /*26b90*/  MOV R26, R6 ;  /* 0x00000006001a7202 */ /* 0x000fe20000000f00 */
[----:B------:R-:W-:Y:S01]  /*26ba0*/  IMAD.MOV.U32 R27, RZ, RZ, R7 ;  /* 0x000000ffff1b7224 */ /* 0x000fe200078e0007 */
[----:B------:R-:W2:Y:S01]  /*26bb0*/  LDL.LU R6, [R1+0x4f34] ;  /* 0x004f340001067983 */ /* 0x000ea20000300800 */
[----:B------:R-:W2:Y:S02]  /*26bc0*/  LDL.LU R7, [R1+0x4f30] ;  /* 0x004f300001077983 */ /* 0x000ea40000300800 */
[----:B------:R-:W-:Y:S02]  /*26bd0*/  STL [R1+0x4f08], R28 ;  /* 0x004f081c01007387 */ /* 0x000fe40000100800 */
[----:B------:R-:W-:Y:S01]  /*26be0*/  STL [R1+0x4f04], R15 ;  /* 0x004f040f01007387 */ /* 0x000fe20000100800 */
[----:B------:R3:W-:Y:S01]  /*26bf0*/  STL [R1+0x4f00], R14 ;  /* 0x004f000e01007387 */ /* 0x0007e20000100800 */
[----:B------:R0:W-:Y:S02]  /*26c00*/  STL [R1+0x4efc], R13 ;  /* 0x004efc0d01007387 */ /* 0x0001e40000100800 */
[----:B------:R-:W4:Y:S02]  /*26c10*/  LDL.LU R12, [R1+0x50] ;  /* 0x00005000010c7983 */ /* 0x000f240000300800 */
[----:B---3--:R-:W-:Y:S01]  /*26c20*/  IMAD.MOV.U32 R14, RZ, RZ, R11 ;  /* 0x000000ffff0e7224 */ /* 0x008fe200078e000b */
[----:B0-----:R-:W-:-:S02]  /*26c30*/  MOV R13, R10 ;  /* 0x0000000a000d7202 */ /* 0x001fc40000000f00 */
[----:B------:R-:W4:Y:S01]  /*26c40*/  LDL.LU R10, [R1+0x4f2c] ;  /* 0x004f2c00010a7983 */ /* 0x000f220000300800 */
[----:B------:R-:W4:Y:S02]  /*26c50*/  LDL.LU R11, [R1+0x4f28] ;  /* 0x004f2800010b7983 */ /* 0x000f240000300800 */
[----:B------:R-:W4:Y:S02]  /*26c60*/  LDL.LU R15, [R1+0x5c] ;  /* 0x00005c00010f7983 */ /* 0x000f240000300800 */
[----:B------:R-:W-:Y:S01]  /*26c70*/  STL [R1+0x4ef8], R29 ;  /* 0x004ef81d01007387 */ /* 0x000fe20000100800 */
[C---:B--2---:R-:W-:Y:S11]  /*26c80*/  HMMA.16816.F32 R16, R20.reuse, R6, R16 ;  /* 0x000000061410723c */ /* 0x044ff60000001810 */
[----:B------:R-:W-:Y:S11]  /*26c90*/  @!UPT UIADD3 URZ, URZ, URZ, URZ ;  /* 0x0000003f3f3ff290 */ /* 0x000ff6000fffe03f */
[----:B------:R-:W-:Y:S01]  /*26ca0*/  @!UPT UIADD3 URZ, URZ, URZ, URZ ;  /* 0x0000003f3f3ff290 */ /* 0x000fe2000fffe03f */
[----:B------:R0:W-:Y:S01]  /*26cb0*/  STL.64 [R1+0x78], R18 ;  /* 0x0000781201007387 */ /* 0x0001e20000100a00 */
[----:B------:R-:W-:Y:S01]  /*26cc0*/  MOV R4, R16 ;  /* 0x0000001000047202 */ /* 0x000fe20000000f00 */
[----:B------:R-:W-:Y:S02]  /*26cd0*/  IMAD.MOV.U32 R5, RZ, RZ, R17 ;  /* 0x000000ffff057224 */ /* 0x000fe400078e0011 */
[----:B0-----:R-:W2:Y:S01]  /*26ce0*/  LDL.LU.64 R18, [R1+0x4f20] ;  /* 0x004f200001127983 */ /* 0x001ea20000300a00 */
[----:B------:R-:W2:Y:S01]  /*26cf0*/  LDL.LU.64 R16, [R1+0x4f18] ;  /* 0x004f180001107983 */ /* 0x000ea20000300a00 */
[----:B----4-:R-:W-:Y:S01]  /*26d00*/  HMMA.16816.F32 R12, R20, R10, R12 ;  /* 0x0000000a140c723c */ /* 0x010fe2000000180c */
[----:B------:R-:W0:Y:S01]  /*26d10*/  LDSM.16.MT88.4 R20, [R2+0xb000] ;  /* 0x00b000000214783b */ /* 0x000e220000004200 */
[----:B------:R-:W-:Y:S03]  /*26d20*/  STL [R1+0x4de4], R4 ;  /* 0x004de40401007387 */ /* 0x000fe60000100800 */
[----:B------:R-:W-:Y:S11]  /*26d30*/  STL [R1+0x4de0], R5 ;  /* 0x004de00501007387 */ /* 0x000ff60000100800 */
[----:B------:R-:W-:Y:S07]  /*26d40*/  @!UPT UIADD3 URZ, URZ, URZ, URZ ;  /* 0x0000003f3f3ff290 */ /* 0x000fee000fffe03f */
[----:B------:R1:W-:Y:S01]  /*26d50*/  STL.64 [R1+0xb0], R12 ;  /* 0x0000b00c01007387 */ /* 0x0003e20000100a00 */
[----:B------:R-:W-:Y:S02]  /*26d60*/  MOV R9, R14 ;  /* 0x0000000e00097202 */ /* 0x000fe40000000f00 */
[----:B0-----:R-:W-:Y:S01]  /*26d70*/  MOV R14, R20 ;  /* 0x00000014000e7202 */ /* 0x001fe20000000f00 */
[----:B-1----:R-:W-:Y:S01]  /*26d80*/  IMAD.MOV.U32 R13, RZ, RZ, R21 ;  /* 0x000000ffff0d7224 */ /* 0x002fe200078e0015 */
[----:B------:R-:W-:Y:S01]  /*26d90*/  MOV R29, R22 ;  /* 0x00000016001d7202 */ /* 0x000fe20000000f00 */
[----:B------:R-:W-:Y:S02]  /*26da0*/  IMAD.MOV.U32 R12, RZ, RZ, R23 ;  /* 0x000000ffff0c7224 */ /* 0x000fe400078e0017 */
[----:B------:R-:W0:Y:S04]  /*26db0*/  LDSM.16.MT88.4 R20, [R2+0xb080] ;  /* 0x00b080000214783b */ /* 0x000e280000004200 */
[----:B------:R0:W-:Y:S01]  /*26dc0*/  STL [R1+0x4f10], R10 ;  /* 0x004f100a01007387 */ /* 0x0001e20000100800 */
[----:B------:R-:W-:-:S02]  /*26dd0*/  IMAD.MOV.U32 R8, RZ, RZ, R15 ;  /* 0x000000ffff087224 */ /* 0x000fc400078e000f */
[----:B------:R1:W-:Y:S01]  /*26de0*/  STL [R1+0x4f0c], R11 ;  /* 0x004f0c0b01007387 */ /* 0x0003e20000100800 */
[----:B0-----:R-:W-:Y:S01]  /*26df0*/  MOV R10, R20 ;  /* 0x00000014000a7202 */ /* 0x001fe20000000f00 */
[----:B-1----:R-:W-:Y:S01]  /*26e00*/  IMAD.MOV.U32 R11, RZ, RZ, R21 ;  /* 0x000000ffff0b7224 */ /* 0x002fe200078e0015 */
[----:B------:R-:W-:Y:S01]  /*26e10*/  MOV R28, R22 ;  /* 0x00000016001c7202 */ /* 0x000fe20000000f00 */
[----:B------:R-:W-:Y:S02]  /*26e20*/  IMAD.MOV.U32 R15, RZ, RZ, R23 ;  /* 0x000000ffff0f7224 */ /* 0x000fe400078e0017 */
[----:B------:R-:W0:Y:S04]  /*26e30*/  LDSM.16.MT88.4 R20, [R0+0xb000] ;  /* 0x00b000000014783b */ /* 0x000e280000004200 */
[----:B------:R-:W-:Y:S01]  /*26e40*/  STL [R1+0x4ddc], R8 ;  /* 0x004ddc0801007387 */ /* 0x000fe20000100800 */
[----:B------:R-:W-:Y:S03]  /*26e50*/  STL [R1+0x4dd8], R9 ;  /* 0x004dd80901007387 */ /* 0x000fe60000100800 */
[----:B0-----:R-:W-:Y:S01]  /*26e60*/  STL.64 [R1+0x4e10], R22 ;  /* 0x004e101601007387 */ /* 0x001fe20000100a00 */
[----:B------:R2:W-:Y:S02]  /*26e70*/  STL.64 [R1+0x4e08], R20 ;  /* 0x004e081401007387 */ /* 0x0005e40000100a00 */
[----:B--2---:R-:W-:Y:S01]  /*26e80*/  HMMA.16816.F32 R20, R16, R6, R24 ;  /* 0x000000061014723c */ /* 0x004fe20000001818 */
[----:B------:R-:W0:Y:S04]  /*26e90*/  LDSM.16.MT88.4 R24, [R0+0xb080] ;  /* 0x00b080000018783b */ /* 0x000e280000004200 */
[----:B0-----:R-:W-:Y:S11]  /*26ea0*/  STL.64 [R1+0x4df0], R26 ;  /* 0x004df01a01007387 */ /* 0x001ff60000100a00 */
[----:B------:R-:W-:Y:S07]  /*26eb0*/  @!UPT UIADD3 URZ, URZ, URZ, URZ ;  /* 0x0000003f3f3ff290 */ /* 0x000fee000fffe03f */
[----:B------:R-:W-:Y:S02]  /*26ec0*/  STL.64 [R1+0xc0], R20 ;  /* 0x0000c01401007387 */ /* 0x000fe40000100a00 */
[----:B------:R-:W-:Y:S02]  /*26ed0*/  STL.64 [R1+0xc8], R22 ;  /* 0x0000c81601007387 */ /* 0x000fe40000100a00 */
[----:B------:R-:W0:Y:S04]  /*26ee0*/  LDSM.16.MT88.4 R20, [R3+0xc000] ;  /* 0x00c000000314783b */ /* 0x000e280000004200 */
[----:B------:R1:W-:Y:S01]  /*26ef0*/  STL.64 [R1+0x4de8], R24 ;  /* 0x004de81801007387 */ /* 0x0003e20000100a00 */
[----:B------:R-:W-:Y:S01]  /*26f00*/  STL.64 [R1+0x4ed0], R6 ;  /* 0x004ed00601007387 */ /* 0x000fe20000100a00 */
[----:B0-----:R-:W-:Y:S01]  /*26f10*/  MOV R4, R20 ;  /* 0x0000001400047202 */ /* 0x001fe20000000f00 */
[----:B------:R-:W-:-:S05]  /*26f20*/  IMAD.MOV.U32 R5, RZ, RZ, R21 ;  /* 0x000000ffff057224 */ /* 0x000fca00078e0015 */
[----:B------:R-:W-:Y:S01]  /*26f30*/  STL.64 [R1+0x4ec8], R4 ;  /* 0x004ec80401007387 */ /* 0x000fe20000100a00 */
[----:B-1----:R-:W2:Y:S02]  /*26f40*/  LDL.LU R24, [R1+0x90] ;  /* 0x0000900001187983 */ /* 0x002ea40000300800 */
[----:B------:R-:W2:Y:S02]  /*26f50*/  LDL.LU R25, [R1+0x94] ;  /* 0x0000940001197983 */ /* 0x000ea40000300800 */
[----:B------:R-:W3:Y:S01]  /*26f60*/  LDL.LU R26, [R1+0x98] ;  /* 0x00009800011a7983 */ /* 0x000ee20000300800 */
[----:B------:R-:W3:Y:S01]  /*26f70*/  LDL.LU R27, [R1+0x9c] ;  /* 0x00009c00011b7983 */ /* 0x000ee20000300800 */
[----:B------:R-:W-:Y:S01]  /*26f80*/  MOV R8, R22 ;  /* 0x0000001600087202 */ /* 0x000fe20000000f00 */
[----:B------:R-:W-:Y:S01]  /*26f90*/  IMAD.MOV.U32 R9, RZ, RZ, R23 ;  /* 0x000000ffff097224 */ /* 0x000fe200078e0017 */
[----:B------:R-:W-:Y:S02]  /*26fa0*/  MOV R20, R10 ;  /* 0x0000000a00147202 */ /* 0x000fe40000000f00 */
[----:B------:R-:W-:Y:S01]  /*26fb0*/  MOV R22, R28 ;  /* 0x0000001c00167202 */ /* 0x000fe20000000f00 */
[----:B------:R-:W-:Y:S01]  /*26fc0*/  IMAD.MOV.U32 R23, RZ, RZ, R15 ;  /* 0x000000ffff177224 */ /* 0x000fe200078e000f */
[----:B------:R-:W4:Y:S01]  /*26fd0*/  LDL.LU R10, [R1+0x4f10] ;  /* 0x004f1000010a7983 */ /* 0x000f220000300800 */
[----:B------:R-:W-:-:S02]  /*26fe0*/  IMAD.MOV.U32 R21, RZ, RZ, R11 ;  /* 0x000000ffff157224 */ /* 0x000fc400078e000b */
[----:B------:R-:W4:Y:S02]  /*26ff0*/  LDL.LU R11, [R1+0x4f0c] ;  /* 0x004f0c00010b7983 */ /* 0x000f240000300800 */
[----:B------:R-:W4:Y:S01]  /*27000*/  LDL.LU R28, [R1+0x4f08] ;  /* 0x004f0800011c7983 */ /* 0x000f220000300800 */
[----:B------:R-:W4:Y:S01]  /*27010*/  LDL.LU R15, [R1+0x4f04] ;  /* 0x004f0400010f7983 */ /* 0x000f220000300800 */
[----:B------:R-:W-:Y:S02]  /*27020*/  STL.64 [R1+0x4e40], R22 ;  /* 0x004e401601007387 */ /* 0x000fe40000100a00 */
[----:B------:R-:W-:Y:S01]  /*27030*/  STL.64 [R1+0x4e38], R20 ;  /* 0x004e381401007387 */ /* 0x000fe20000100a00 */
[----:B---3--:R-:W-:Y:S01]  /*27040*/  STL.64 [R1+0x4e00], R26 ;  /* 0x004e001a01007387 */ /* 0x008fe20000100a00 */
[----:B--2---:R0:W-:Y:S03]  /*27050*/  STL.64 [R1+0x4df8], R24 ;  /* 0x004df81801007387 */ /* 0x0041e60000100a00 */
[----:B0-----:R-:W2:Y:S01]  /*27060*/  LDL.LU R24, [R1+0xa0] ;  /* 0x0000a00001187983 */ /* 0x001ea20000300800 */
[----:B------:R-:W2:Y:S02]  /*27070*/  LDL.LU R25, [R1+0xa4] ;  /* 0x0000a40001197983 */ /* 0x000ea40000300800 */
[----:B------:R-:W3:Y:S02]  /*27080*/  LDL.LU R26, [R1+0xa8] ;  /* 0x0000a800011a7983 */ /* 0x000ee40000300800 */
[----:B------:R-:W3:Y:S01]  /*27090*/  LDL.LU R27, [R1+0xac] ;  /* 0x0000ac00011b7983 */ /* 0x000ee20000300800 */
[----:B------:R-:W-:-:S02]  /*270a0*/  MOV R20, R14 ;  /* 0x0000000e00147202 */ /* 0x000fc40000000f00 */
[----:B------:R-:W-:Y:S01]  /*270b0*/  MOV R22, R29 ;  /* 0x0000001d00167202 */ /* 0x000fe20000000f00 */
[----:B---3--:R-:W-:Y:S01]  /*270c0*/  STL.64 [R1+0x4e20], R26 ;  /* 0x004e201a01007387 */ /* 0x008fe20000100a00 */
[----:B--2---:R0:W-:Y:S03]  /*270d0*/  STL.64 [R1+0x4e18], R24 ;  /* 0x004e181801007387 */ /* 0x0041e60000100a00 */
[----:B0-----:R-:W2:Y:S01]  /*270e0*/  LDL.LU R24, [R1+0xd0] ;  /* 0x0000d00001187983 */ /* 0x001ea20000300800 */
[----:B------:R-:W2:Y:S02]  /*270f0*/  LDL.LU R25, [R1+0xd4] ;  /* 0x0000d40001197983 */ /* 0x000ea40000300800 */
[----:B------:R-:W3:Y:S02]  /*27100*/  LDL.LU R26, [R1+0xd8] ;  /* 0x0000d800011a7983 */ /* 0x000ee40000300800 */
[----:B------:R-:W3:Y:S02]  /*27110*/  LDL.LU R27, [R1+0xdc] ;  /* 0x0000dc00011b7983 */ /* 0x000ee40000300800 */
        /* <DEDUP_REMOVED lines=14> */
[----:B----4-:R-:W-:-:S02]  /*27200*/  MOV R20, R13 ;  /* 0x0000000d00147202 */ /* 0x010fc40000000f00 */
[----:B------:R-:W-:Y:S01]  /*27210*/  MOV R22, R15 ;  /* 0x0000000f00167202 */ /* 0x000fe20000000f00 */
[----:B------:R-:W-:Y:S01]  /*27220*/  IMAD.MOV.U32 R23, RZ, RZ, R28 ;  /* 0x000000ffff177224 */ /* 0x000fe200078e001c */
[----:B------:R-:W4:Y:S01]  /*27230*/  LDL.LU R13, [R1+0x4ef0] ;  /* 0x004ef000010d7983 */ /* 0x000f220000300800 */
[----:B------:R-:W-:Y:S02]  /*27240*/  IMAD.MOV.U32 R21, RZ, RZ, R14 ;  /* 0x000000ffff157224 */ /* 0x000fe400078e000e */
        /* <DEDUP_REMOVED lines=10> */
[----:B------:R-:W3:Y:S02]  /*272f0*/  LDL.LU R27, [R1+0x11c] ;  /* 0x00011c00011b7983 */ /* 0x000ee40000300800 */
[----:B---3--:R-:W-:Y:S01]  /*27300*/  STL.64 [R1+0x4e60], R26 ;  /* 0x004e601a01007387 */ /* 0x008fe20000100a00 */
[----:B--2---:R0:W-:Y:S03]  /*27310*/  STL.64 [R1+0x4e58], R24 ;  /* 0x004e581801007387 */ /* 0x0041e60000100a00 */
[----:B0-----:R-:W2:Y:S01]  /*27320*/  LDL.LU R24, [R1+0x150] ;  /* 0x0001500001187983 */ /* 0x001ea20000300800 */
[----:B------:R-:W2:Y:S02]  /*27330*/  LDL.LU R25, [R1+0x154] ;  /* 0x0001540001197983 */ /* 0x000ea40000300800 */
[----:B------:R-:W3:Y:S01]  /*27340*/  LDL.LU R26, [R1+0x158] ;  /* 0x00015800011a7983 */ /* 0x000ee20000300800 */
[----:B----4-:R-:W-:-:S02]  /*27350*/  MOV R27, R28 ;  /* 0x0000001c001b7202 */ /* 0x010fc40000000f00 */
[----:B------:R-:W4:Y:S04]  /*27360*/  LDL.LU R28, [R1+0x4ee0] ;  /* 0x004ee000011c7983 */ /* 0x000f280000300800 */
[----:B---3--:R-:W-:Y:S01]  /*27370*/  STL.64 [R1+0x4e80], R26 ;  /* 0x004e801a01007387 */ /* 0x008fe20000100a00 */
[----:B--2---:R0:W-:Y:S03]  /*27380*/  STL.64 [R1+0x4e78], R24 ;  /* 0x004e781801007387 */ /* 0x0041e60000100a00 */
[----:B0-----:R-:W2:Y:S01]  /*27390*/  LDL.LU R24, [R1+0x120] ;  /* 0x0001200001187983 */ /* 0x001ea20000300800 */
[----:B------:R-:W2:Y:S02]  /*273a0*/  LDL.LU R25, [R1+0x124] ;  /* 0x0001240001197983 */ /* 0x000ea40000300800 */
[----:B------:R-:W3:Y:S02]  /*273b0*/  LDL.LU R26, [R1+0x128] ;  /* 0x00012800011a7983 */ /* 0x000ee40000300800 */
[----:B------:R-:W3:Y:S01]  /*273c0*/  LDL.LU R27, [R1+0x12c] ;  /* 0x00012c00011b7983 */ /* 0x000ee20000300800 */
[----:B------:R-:W2:Y:S01]  /*273d0*/  LDL.LU R4, [R1+0x100] ;  /* 0x0001000001047983 */ /* 0x000ea20000300800 */
[----:B------:R-:W4:Y:S02]  /*273e0*/  LDL.LU R5, [R1+0x104] ;  /* 0x0001040001057983 */ /* 0x000f240000300800 */
[----:B------:R-:W4:Y:S02]  /*273f0*/  LDL.LU R6, [R1+0x108] ;  /* 0x0001080001067983 */ /* 0x000f240000300800 */
[----:B------:R-:W4:Y:S01]  /*27400*/  LDL.LU R7, [R1+0x10c] ;  /* 0x00010c0001077983 */ /* 0x000f220000300800 */
[----:B---3--:R4:W-:Y:S01]  /*27410*/  STL.64 [R1+0x4e90], R26 ;  /* 0x004e901a01007387 */ /* 0x0089e20000100a00 */
[----:B--2---:R0:W-:Y:S02]  /*27420*/  STL.64 [R1+0x4e88], R24 ;  /* 0x004e881801007387 */ /* 0x0041e40000100a00 */
[----:B----4-:R-:W-:Y:S01]  /*27430*/  IMAD.MOV.U32 R26, RZ, RZ, R28 ;  /* 0x000000ffff1a7224 */ /* 0x010fe200078e001c */
[----:B0-----:R-:W2:Y:S01]  /*27440*/  LDL.LU R24, [R1+0x160] ;  /* 0x0001600001187983 */ /* 0x001ea20000300800 */
[----:B------:R-:W2:Y:S02]  /*27450*/  LDL.LU R25, [R1+0x164] ;  /* 0x0001640001197983 */ /* 0x000ea40000300800 */
[----:B------:R-:W3:Y:S02]  /*27460*/  LDL.LU R28, [R1+0x4edc] ;  /* 0x004edc00011c7983 */ /* 0x000ee40000300800 */
[----:B------:R-:W4:Y:S02]  /*27470*/  LDL.LU R27, [R1+0x16c] ;  /* 0x00016c00011b7983 */ /* 0x000f240000300800 */
        /* <DEDUP_REMOVED lines=11> */
[----:B---3--:R-:W0:Y:S04]  /*27530*/  LDSM.16.M88.4 R12, [R28+0x20180] ;  /* 0x020180001c0c783b */ /* 0x008e280000000200 */
[----:B----4-:R-:W-:Y:S01]  /*27540*/  STL.64 [R1+0x4ec0], R26 ;  /* 0x004ec01a01007387 */ /* 0x010fe20000100a00 */
[----:B--2---:R1:W-:Y:S03]  /*27550*/  STL.64 [R1+0x4eb8], R24 ;  /* 0x004eb81801007387 */ /* 0x0043e60000100a00 */
[----:B-1----:R-:W2:Y:S01]  /*27560*/  LDL.LU R24, [R1+0x170] ;  /* 0x0001700001187983 */ /* 0x002ea20000300800 */
[----:B------:R-:W2:Y:S02]  /*27570*/  LDL.LU R25, [R1+0x174] ;  /* 0x0001740001197983 */ /* 0x000ea40000300800 */
[----:B------:R-:W2:Y:S02]  /*27580*/  LDL.LU R26, [R1+0x178] ;  /* 0x00017800011a7983 */ /* 0x000ea40000300800 */
[----:B------:R-:W2:Y:S01]  /*27590*/  LDL.LU R27, [R1+0x17c] ;  /* 0x00017c00011b7983 */ /* 0x000ea20000300800 */
[----:B0-----:R-:W-:Y:S01]  /*275a0*/  STL [R1+0x4ce8], R14 ;  /* 0x004ce80e01007387 */ /* 0x001fe20000100800 */
[----:B------:R-:W-:Y:S02]  /*275b0*/  STL [R1+0x4cb0], R15 ;  /* 0x004cb00f01007387 */ /* 0x000fe40000100800 */
[----:B------:R0:W-:Y:S02]  /*275c0*/  STL.64 [R1+0x4dc0], R12 ;  /* 0x004dc00c01007387 */ /* 0x0001e40000100a00 */
[----:B0-----:R-:W3:Y:S01]  /*275d0*/  LDL.LU R12, [R1+0x60] ;  /* 0x00006000010c7983 */ /* 0x001ee20000300800 */
[----:B------:R-:W3:Y:S02]  /*275e0*/  LDL.LU R13, [R1+0x64] ;  /* 0x00006400010d7983 */ /* 0x000ee40000300800 */
[----:B------:R-:W4:Y:S02]  /*275f0*/  LDL.LU R14, [R1+0x68] ;  /* 0x00006800010e7983 */ /* 0x000f240000300800 */
[----:B------:R-:W4:Y:S01]  /*27600*/  LDL.LU R15, [R1+0x6c] ;  /* 0x00006c00010f7983 */ /* 0x000f220000300800 */
[----:B------:R-:W-:Y:S01]  /*27610*/  HMMA.16816.F32 R16, R16, R10, R4 ;  /* 0x0000000a1010723c */ /* 0x000fe20000001804 */
[----:B----4-:R-:W-:Y:S01]  /*27620*/  STL.64 [R1+0x4dd0], R14 ;  /* 0x004dd00e01007387 */ /* 0x010fe20000100a00 */
[----:B---3--:R0:W-:Y:S03]  /*27630*/  STL.64 [R1+0x4dc8], R12 ;  /* 0x004dc80c01007387 */ /* 0x0081e60000100a00 */
[----:B0-----:R-:W3:Y:S01]  /*27640*/  LDL.LU R12, [R1+0x80] ;  /* 0x00008000010c7983 */ /* 0x001ee20000300800 */
[----:B------:R-:W3:Y:S02]  /*27650*/  LDL.LU R13, [R1+0x84] ;  /* 0x00008400010d7983 */ /* 0x000ee40000300800 */
[----:B------:R-:W3:Y:S02]  /*27660*/  LDL.LU R14, [R1+0x88] ;  /* 0x00008800010e7983 */ /* 0x000ee40000300800 */
[----:B------:R-:W3:Y:S01]  /*27670*/  LDL.LU R15, [R1+0x8c] ;  /* 0x00008c00010f7983 */ /* 0x000ee20000300800 */
[----:B------:R-:W2:Y:S01]  /*27680*/  LDL.LU.64 R6, [R1+0x4ed0] ;  /* 0x004ed00001067983 */ /* 0x000ea20000300a00 */
[----:B------:R-:W4:Y:S11]  /*27690*/  LDL.LU.64 R4, [R1+0x4ec8] ;  /* 0x004ec80001047983 */ /* 0x000f360000300a00 */
[----:B------:R-:W-:Y:S02]  /*276a0*/  STL.64 [R1+0x40], R16 ;  /* 0x0000401001007387 */ /* 0x000fe40000100a00 */
[----:B------:R-:W-:Y:S02]  /*276b0*/  STL.64 [R1+0x48], R18 ;  /* 0x0000481201007387 */ /* 0x000fe40000100a00 */
[----:B------:R-:W0:Y:S04]  /*276c0*/  LDSM.16.M88.4 R16, [R28+0x30180] ;  /* 0x030180001c10783b */ /* 0x000e280000000200 */
[----:B0-----:R-:W-:Y:S01]  /*276d0*/  STL [R1+0x4cac], R18 ;  /* 0x004cac1201007387 */ /* 0x001fe20000100800 */
[----:B------:R-:W-:Y:S02]  /*276e0*/  STL [R1+0x4ca8], R19 ;  /* 0x004ca81301007387 */ /* 0x000fe40000100800 */
[----:B------:R-:W-:Y:S01]  /*276f0*/  STL [R1+0x4a68], R28 ;  /* 0x004a681c01007387 */ /* 0x000fe20000100800 */
[C---:B--2---:R-:W-:Y:S11]  /*27700*/  HMMA.16816.F32 R24, R20.reuse, R6, R24 ;  /* 0x000000061418723c */ /* 0x044ff60000001818 */
[----:B------:R-:W-:Y:S11]  /*27710*/  @!UPT UIADD3 URZ, URZ, URZ, URZ ;  /* 0x0000003f3f3ff290 */ /* 0x000ff6000fffe03f */
[----:B------:R-:W-:Y:S01]  /*27720*/  @!UPT UIADD3 URZ, URZ, URZ, URZ ;  /* 0x0000003f3f3ff290 */ /* 0x000fe2000fffe03f */
[----:B------:R-:W-:Y:S01]  /*27730*/  STL.64 [R1+0x140], R24 ;  /* 0x0001401801007387 */ /* 0x000fe20000100a00 */
[----:B------:R0:W-:Y:S03]  /*27740*/  STL.64 [R1+0x148], R26 ;  /* 0x0001481a01007387 */ /* 0x0001e60000100a00 */
[----:B0-----:R-:W2:Y:S01]  /*27750*/  LDL.LU.64 R26, [R1+0x4ec0] ;  /* 0x004ec000011a7983 */ /* 0x001ea20000300a00 */
[----:B------:R-:W2:Y:S02]  /*27760*/  LDL.LU.64 R24, [R1+0x4eb8] ;  /* 0x004eb80001187983 */ /* 0x000ea40000300a00 */
[----:B--2---:R-:W-:Y:S01]  /*27770*/  HMMA.16816.F32 R20, R20, R10, R24 ;  /* 0x0000000a1414723c */ /* 0x004fe20000001818 */
[----:B------:R-:W2:Y:S01]  /*27780*/  LDL.LU.64 R26, [R1+0x4eb0] ;  /* 0x004eb000011a7983 */ /* 0x000ea20000300a00 */
[----:B------:R-:W2:Y:S11]  /*27790*/  LDL.LU.64 R24, [R1+0x4ea8] ;  /* 0x004ea80001187983 */ /* 0x000eb60000300a00 */
[----:B------:R-:W-:Y:S10]  /*277a0*/  @!UPT UIADD3 URZ, URZ, URZ, URZ ;  /* 0x0000003f3f3ff290 */ /* 0x000ff4000fffe03f */
[----:B------:R-:W-:Y:S01]  /*277b0*/  STL.64 [R1+0x130], R20 ;  /* 0x0001301401007387 */ /* 0x000fe20000100a00 */
[----:B------:R-:W-:Y:S02]  /*277c0*/  STL.64 [R1+0x138], R22 ;  /* 0x0001381601007387 */ /* 0x000fe40000100a00 */
[----:B------:R-:W0:Y:S02]  /*277d0*/  LDSM.16.MT88.4 R20, [R3+0xc080] ;  /* 0x00c080000314783b */ /* 0x000e240000004200 */
[----:B0-----:R-:W-:Y:S02]  /*277e0*/  STL.64 [R1+0x30], R20 ;  /* 0x0000301401007387 */ /* 0x001fe40000100a00 */
[----:B------:R0:W-:Y:S02]  /*277f0*/  STL.64 [R1+0x38], R22 ;  /* 0x0000381601007387 */ /* 0x0001e40000100a00 */
[----:B0-----:R-:W2:Y:S01]  /*27800*/  LDL.LU.64 R22, [R1+0x4ea0] ;  /* 0x004ea00001167983 */ /* 0x001ea20000300a00 */
[----:B------:R-:W2:Y:S02]  /*27810*/  LDL.LU.64 R20, [R1+0x4e98] ;  /* 0x004e980001147983 */ /* 0x000ea40000300a00 */
        /* <DEDUP_REMOVED lines=38> */
[----:B------:R0:W-:Y:S02]  /*27a80*/  STL [R1+0xf8], R26 ;  /* 0x0000f81a01007387 */ /* 0x0001e40000100800 */
[----:B------:R-:W-:Y:S02]  /*27a90*/  IMAD.MOV.U32 R3, RZ, RZ, R27 ;  /* 0x000000ffff037224 */ /* 0x000fe400078e001b */
        /* <DEDUP_REMOVED lines=18> */
[----:B------:R-:W3:Y:S01]  /*27bc0*/  LDL.LU.64 R26, [R1+0x4df0] ;  /* 0x004df000011a7983 */ /* 0x000ee20000300a00 */
[----:B------:R-:W3:Y:S11]  /*27bd0*/  LDL.LU.64 R24, [R1+0x4de8] ;  /* 0x004de80001187983 */ /* 0x000ef60000300a00 */
[----:B------:R-:W-:Y:S10]  /*27be0*/  @!UPT UIADD3 URZ, URZ, URZ, URZ ;  /* 0x0000003f3f3ff290 */ /* 0x000ff4000fffe03f */
[----:B------:R4:W-:Y:S01]  /*27bf0*/  STL.64 [R1+0xa0], R20 ;  /* 0x0000a01401007387 */ /* 0x0009e20000100a00 */
[----:B------:R0:W-:Y:S01]  /*27c00*/  STL [R1+0xa8], R22 ;  /* 0x0000a81601007387 */ /* 0x0001e20000100800 */
[----:B------:R-:W-:Y:S01]  /*27c10*/  MOV R28, R23 ;  /* 0x00000017001c7202 */ /* 0x000fe20000000f00 */
[----:B------:R-:W-:Y:S02]  /*27c20*/  MOV R23, R9 ;  /* 0x0000000900177202 */ /* 0x000fe40000000f00 */
[----:B----4-:R-:W-:Y:S01]  /*27c30*/  IMAD.MOV.U32 R20, RZ, RZ, R4 ;  /* 0x000000ffff147224 */ /* 0x010fe200078e0004 */
[----:B------:R-:W-:Y:S01]  /*27c40*/  MOV R21, R5 ;  /* 0x0000000500157202 */ /* 0x000fe20000000f00 */
[----:B------:R-:W2:Y:S01]  /*27c50*/  LDL.LU R4, [R1+0x4de4] ;  /* 0x004de40001047983 */ /* 0x000ea20000300800 */
[----:B------:R-:W2:Y:S02]  /*27c60*/  LDL.LU R5, [R1+0x4de0] ;  /* 0x004de00001057983 */ /* 0x000ea40000300800 */
[----:B0-----:R-:W-:-:S02]  /*27c70*/  IMAD.MOV.U32 R22, RZ, RZ, R8 ;  /* 0x000000ffff167224 */ /* 0x001fc400078e0008 */
[----:B------:R-:W4:Y:S01]  /*27c80*/  LDL.LU R8, [R1+0x4ddc] ;  /* 0x004ddc0001087983 */ /* 0x000f220000300800 */
[----:B------:R-:W2:Y:S01]  /*27c90*/  LDL.LU R9, [R1+0x4dd8] ;  /* 0x004dd80001097983 */ /* 0x000ea20000300800 */
[C---:B---3--:R-:W-:Y:S11]  /*27ca0*/  HMMA.16816.F32 R12, R24.reuse, R6, R12 ;  /* 0x00000006180c723c */ /* 0x048ff6000000180c */
[----:B------:R-:W-:Y:S11]  /*27cb0*/  @!UPT UIADD3 URZ, URZ, URZ, URZ ;  /* 0x0000003f3f3ff290 */ /* 0x000ff6000fffe03f */
[----:B------:R-:W-:Y:S01]  /*27cc0*/  @!UPT UIADD3 URZ, URZ, URZ, URZ ;  /* 0x0000003f3f3ff290 */ /* 0x000fe2000fffe03f */
[----:B------:R-:W-:Y:S01]  /*27cd0*/  STL.64 [R1+0x80], R12 ;  /* 0x0000800c01007387 */ /* 0x000fe20000100a00 */
[----:B------:R0:W-:Y:S03]  /*27ce0*/  STL.64 [R1+0x88], R14 ;  /* 0x0000880e01007387 */ /* 0x0001e60000100a00 */
[----:B0-----:R-:W3:Y:S01]  /*27cf0*/  LDL.LU.64 R14, [R1+0x4dd0] ;  /* 0x004dd000010e7983 */ /* 0x001ee20000300a00 */
[----:B------:R-:W3:Y:S02]  /*27d00*/  LDL.LU.64 R12, [R1+0x4dc8] ;  /* 0x004dc800010c7983 */ /* 0x000ee40000300a00 */
[----:B------:R-:W2:Y:S02]  /*27d10*/  LDL.LU R6, [R1+0x78] ;  /* 0x0000780001067983 */ /* 0x000ea40000300800 */
[----:B------:R-:W2:Y:S01]  /*27d20*/  LDL.LU R7, [R1+0x7c] ;  /* 0x00007c0001077983 */ /* 0x000ea20000300800 */
[----:B---3--:R-:W-:Y:S01]  /*27d30*/  HMMA.16816.F32 R24, R24, R10, R12 ;  /* 0x0000000a1818723c */ /* 0x008fe2000000180c */
[----:B------:R-:W2:Y:S07]  /*27d40*/  LDL.LU.64 R12, [R1+0x4dc0] ;  /* 0x004dc000010c7983 */ /* 0x000eae0000300a00 */
[----:B--2---:R-:W-:Y:S11]  /*27d50*/  HMMA.16816.F32 R4, R20, R12, R4 ;  /* 0x0000000c1404723c */ /* 0x004ff60000001804 */
[----:B------:R-:W-:Y:S11]  /*27d60*/  @!UPT UIADD3 URZ, URZ, URZ, URZ ;  /* 0x0000003f3f3ff290 */ /* 0x000ff6000fffe03f */
[----:B------:R-:W-:Y:S01]  /*27d70*/  @!UPT UIADD3 URZ, URZ, URZ, URZ ;  /* 0x0000003f3f3ff290 */ /* 0x000fe2000fffe03f */
[----:B------:R-:W-:Y:S01]  /*27d80*/  STL.64 [R1+0x70], R4 ;  /* 0x0000700401007387 */ /* 0x000fe20000100a00 */
[----:B------:R-:W-:Y:S02]  /*27d90*/  STL.64 [R1+0x60], R24 ;  /* 0x0000601801007387 */ /* 0x000fe40000100a00 */
[----:B------:R-:W-:Y:S02]  /*27da0*/  STL.64 [R1+0x68], R26 ;  /* 0x0000681a01007387 */ /* 0x000fe40000100a00 */
[----:B------:R-:W-:Y:S02]  /*27db0*/  STL [R1+0x78], R6 ;  /* 0x0000780601007387 */ /* 0x000fe40000100800 */
[----:B------:R-:W-:Y:S02]  /*27dc0*/  IMAD.MOV.U32 R14, RZ, RZ, R7 ;  /* 0x000000ffff0e7224 */ /* 0x000fe400078e0007 */
[----:B------:R-:W0:Y:S04]  /*27dd0*/  LDSM.16.MT88.4 R4, [R29+0xc080] ;  /* 0x00c080001d04783b */ /* 0x000e280000004200 */
[----:B------:R1:W-:Y:S01]  /*27de0*/  STL [R1+0x4cf0], R14 ;  /* 0x004cf00e01007387 */ /* 0x0003e20000100800 */
[----:B0-----:R-:W-:Y:S01]  /*27df0*/  MOV R26, R4 ;  /* 0x00000004001a7202 */ /* 0x001fe20000000f00 */
[----:B------:R-:W-:Y:S01]  /*27e00*/  IMAD.MOV.U32 R25, RZ, RZ, R5 ;  /* 0x000000ffff197224 */ /* 0x000fe200078e0005 */
[----:B------:R-:W-:Y:S01]  /*27e10*/  MOV R24, R6 ;  /* 0x0000000600187202 */ /* 0x000fe20000000f00 */
[----:B-1----:R-:W-:-:S02]  /*27e20*/  IMAD.MOV.U32 R14, RZ, RZ, R7 ;  /* 0x000000ffff0e7224 */ /* 0x002fc400078e0007 */
[----:B------:R-:W0:Y:S04]  /*27e30*/  LDSM.16.MT88.4 R4, [R2+0xc000] ;  /* 0x00c000000204783b */ /* 0x000e280000004200 */
[----:B------:R-:W-:Y:S04]  /*27e40*/  STL [R1+0x4cec], R29 ;  /* 0x004cec1d01007387 */ /* 0x000fe80000100800 */
[----:B0-----:R-:W-:Y:S01]  /*27e50*/  STL.64 [R1+0x4d40], R6 ;  /* 0x004d400601007387 */ /* 0x001fe20000100a00 */
[----:B------:R0:W-:Y:S03]  /*27e60*/  STL.64 [R1+0x4d38], R4 ;  /* 0x004d380401007387 */ /* 0x0001e60000100a00 */
[----:B0-----:R-:W2:Y:S01]  /*27e70*/  LDL.LU R4, [R1+0xb0] ;  /* 0x0000b00001047983 */ /* 0x001ea20000300800 */
[----:B------:R-:W2:Y:S01]  /*27e80*/  LDL.LU R5, [R1+0xb4] ;  /* 0x0000b40001057983 */ /* 0x000ea20000300800 */
[----:B------:R-:W-:Y:S01]  /*27e90*/  MOV R6, R9 ;  /* 0x0000000900067202 */ /* 0x000fe20000000f00 */
[----:B----4-:R-:W-:-:S02]  /*27ea0*/  IMAD.MOV.U32 R7, RZ, RZ, R8 ;  /* 0x000000ffff077224 */ /* 0x010fc400078e0008 */
[----:B------:R-:W0:Y:S04]  /*27eb0*/  LDSM.16.MT88.4 R8, [R2+0xc080] ;  /* 0x00c080000208783b */ /* 0x000e280000004200 */
[----:B0-----:R-:W-:Y:S01]  /*27ec0*/  STL.64 [R1+0x4d20], R10 ;  /* 0x004d200a01007387 */ /* 0x001fe20000100a00 */
[----:B------:R-:W-:Y:S02]  /*27ed0*/  STL.64 [R1+0x4d18], R8 ;  /* 0x004d180801007387 */ /* 0x000fe40000100a00 */
[----:B------:R-:W-:Y:S01]  /*27ee0*/  STL [R1+0x4cf4], R2 ;  /* 0x004cf40201007387 */ /* 0x000fe20000100800 */
[----:B--2---:R-:W-:Y:S11]  /*27ef0*/  HMMA.16816.F32 R20, R20, R16, R4 ;  /* 0x000000101414723c */ /* 0x004ff60000001804 */
[----:B------:R-:W-:Y:S11]  /*27f00*/  @!UPT UIADD3 URZ, URZ, URZ, URZ ;  /* 0x0000003f3f3ff290 */ /* 0x000ff6000fffe03f */
[----:B------:R-:W-:Y:S01]  /*27f10*/  @!UPT UIADD3 URZ, URZ, URZ, URZ ;  /* 0x0000003f3f3ff290 */ /* 0x000fe2000fffe03f */
[----:B------:R-:W-:Y:S01]  /*27f20*/  STL [R1+0x54], R21 ;  /* 0x0000541501007387 */ /* 0x000fe20000100800 */
[----:B------:R-:W-:Y:S01]  /*27f30*/  MOV R15, R20 ;  /* 0x00000014000f7202 */ /* 0x000fe20000000f00 */
[----:B------:R-:W-:Y:S01]  /*27f40*/  IMAD.MOV.U32 R18, RZ, RZ, R22 ;  /* 0x000000ffff127224 */ /* 0x000fe200078e0016 */
[----:B------:R-:W-:Y:S02]  /*27f50*/  MOV R19, R23 ;  /* 0x0000001700137202 */ /* 0x000fe40000000f00 */
[----:B------:R-:W0:Y:S04]  /*27f60*/  LDSM.16.MT88.4 R20, [R0+0xc000] ;  /* 0x00c000000014783b */ /* 0x000e280000004200 */
[----:B------:R-:W-:Y:S01]  /*27f70*/  STL.64 [R1+0x4db0], R18 ;  /* 0x004db01201007387 */ /* 0x000fe20000100a00 */
[----:B------:R-:W-:Y:S02]  /*27f80*/  STL.64 [R1+0x4da8], R16 ;  /* 0x004da81001007387 */ /* 0x000fe40000100a00 */
[----:B------:R-:W-:Y:S01]  /*27f90*/  IMAD.MOV.U32 R6, RZ, RZ, R24 ;  /* 0x000000ffff067224 */ /* 0x000fe200078e0018 */
[----:B------:R-:W-:Y:S01]  /*27fa0*/  MOV R7, R14 ;  /* 0x0000000e00077202 */ /* 0x000fe20000000f00 */
[----:B------:R-:W-:Y:S01]  /*27fb0*/  IMAD.MOV.U32 R4, RZ, RZ, R26 ;  /* 0x000000ffff047224 */ /* 0x000fe200078e001a */
[----:B------:R-:W-:Y:S01]  /*27fc0*/  MOV R5, R25 ;  /* 0x0000001900057202 */ /* 0x000fe20000000f00 */
[----:B0-----:R-:W-:Y:S01]  /*27fd0*/  STL.64 [R1+0x4d00], R22 ;  /* 0x004d001601007387 */ /* 0x001fe20000100a00 */
[----:B------:R0:W-:Y:S03]  /*27fe0*/  STL.64 [R1+0x4cf8], R20 ;  /* 0x004cf81401007387 */ /* 0x0001e60000100a00 */
[----:B0-----:R-:W2:Y:S01]  /*27ff0*/  LDL.LU R20, [R1+0xe0] ;  /* 0x0000e00001147983 */ /* 0x001ea20000300800 */
[----:B------:R-:W2:Y:S02]  /*28000*/  LDL.LU R21, [R1+0xe4] ;  /* 0x0000e40001157983 */ /* 0x000ea40000300800 */
[----:B------:R-:W3:Y:S02]  /*28010*/  LDL.LU R22, [R1+0xe8] ;  /* 0x0000e80001167983 */ /* 0x000ee40000300800 */
[----:B------:R-:W3:Y:S01]  /*28020*/  LDL.LU R23, [R1+0xec] ;  /* 0x0000ec0001177983 */ /* 0x000ee20000300800 */
[----:B------:R-:W4:Y:S01]  /*28030*/  LDL.LU R8, [R1+0x110] ;  /* 0x0001100001087983 */ /* 0x000f220000300800 */
[----:B------:R-:W4:Y:S02]  /*28040*/  LDL.LU R9, [R1+0x114] ;  /* 0x0001140001097983 */ /* 0x000f240000300800 */
[----:B------:R-:W2:Y:S02]  /*28050*/  LDL.LU R10, [R1+0x118] ;  /* 0x00011800010a7983 */ /* 0x000ea40000300800 */
[----:B------:R-:W2:Y:S01]  /*28060*/  LDL.LU R11, [R1+0x11c] ;  /* 0x00011c00010b7983 */ /* 0x000ea20000300800 */
[----:B------:R-:W-:Y:S01]  /*28070*/  STL.64 [R1+0x4d70], R6 ;  /* 0x004d700601007387 */ /* 0x000fe20000100a00 */
[----:B------:R0:W-:Y:S03]  /*28080*/  STL.64 [R1+0x4d68], R4 ;  /* 0x004d680401007387 */ /* 0x0001e60000100a00 */
[----:B0-----:R-:W2:Y:S01]  /*28090*/  LDL.LU R4, [R1+0x20] ;  /* 0x0000200001047983 */ /* 0x001ea20000300800 */
[----:B------:R-:W2:Y:S02]  /*280a0*/  LDL.LU R5, [R1+0x24] ;  /* 0x0000240001057983 */ /* 0x000ea40000300800 */
[----:B------:R-:W2:Y:S02]  /*280b0*/  LDL.LU R6, [R1+0x28] ;  /* 0x0000280001067983 */ /* 0x000ea40000300800 */
[----:B------:R-:W2:Y:S02]  /*280c0*/  LDL.LU R7, [R1+0x2c] ;  /* 0x00002c0001077983 */ /* 0x000ea40000300800 */
[----:B--2---:R-:W-:Y:S01]  /*280d0*/  STL.64 [R1+0x4da0], R6 ;  /* 0x004da00601007387 */ /* 0x004fe20000100a00 */
[----:B------:R-:W-:Y:S02]  /*280e0*/  STL.64 [R1+0x4d98], R4 ;  /* 0x004d980401007387 */ /* 0x000fe40000100a00 */
[----:B------:R-:W-:Y:S02]  /*280f0*/  STL.64 [R1+0x4d30], R10 ;  /* 0x004d300a01007387 */ /* 0x000fe40000100a00 */
[----:B----4-:R0:W-:Y:S02]  /*28100*/  STL.64 [R1+0x4d28], R8 ;  /* 0x004d280801007387 */ /* 0x0101e40000100a00 */
[----:B0-----:R-:W2:Y:S01]  /*28110*/  LDL.LU R8, [R1+0x120] ;  /* 0x0001200001087983 */ /* 0x001ea20000300800 */
[----:B------:R-:W2:Y:S02]  /*28120*/  LDL.LU R9, [R1+0x124] ;  /* 0x0001240001097983 */ /* 0x000ea40000300800 */
[----:B------:R-:W4:Y:S02]  /*28130*/  LDL.LU R10, [R1+0x128] ;  /* 0x00012800010a7983 */ /* 0x000f240000300800 */
[----:B------:R-:W4:Y:S01]  /*28140*/  LDL.LU R11, [R1+0x12c] ;  /* 0x00012c00010b7983 */ /* 0x000f220000300800 */
[----:B------:R-:W2:Y:S01]  /*28150*/  LDL.LU R24, [R1+0x30] ;  /* 0x0000300001187983 */ /* 0x000ea20000300800 */
[----:B------:R-:W3:Y:S02]  /*28160*/  LDL.LU R25, [R1+0x34] ;  /* 0x0000340001197983 */ /* 0x000ee40000300800 */
[----:B------:R-:W3:Y:S02]  /*28170*/  LDL.LU R26, [R1+0x38] ;  /* 0x00003800011a7983 */ /* 0x000ee40000300800 */
[----:B------:R-:W3:Y:S01]  /*28180*/  LDL.LU R27, [R1+0x3c] ;  /* 0x00003c00011b7983 */ /* 0x000ee20000300800 */
[----:B------:R-:W3:Y:S01]  /*28190*/  LDL.LU R4, [R1+0x40] ;  /* 0x0000400001047983 */ /* 0x000ee20000300800 */
[----:B------:R-:W3:Y:S02]  /*281a0*/  LDL.LU R5, [R1+0x44] ;  /* 0x0000440001057983 */ /* 0x000ee40000300800 */
[----:B------:R-:W3:Y:S02]  /*281b0*/  LDL.LU R6, [R1+0x48] ;  /* 0x0000480001067983 */ /* 0x000ee40000300800 */
[----:B------:R-:W3:Y:S01]  /*281c0*/  LDL.LU R7, [R1+0x4c] ;  /* 0x00004c0001077983 */ /* 0x000ee20000300800 */
[----:B------:R-:W3:Y:S01]  /*281d0*/  LDL.LU R16, [R1+0xc0] ;  /* 0x0000c00001107983 */ /* 0x000ee20000300800 */
[----:B------:R-:W3:Y:S02]  /*281e0*/  LDL.LU R17, [R1+0xc4] ;  /* 0x0000c40001117983 */ /* 0x000ee40000300800 */
[----:B------:R-:W3:Y:S02]  /*281f0*/  LDL.LU R18, [R1+0xc8] ;  /* 0x0000c80001127983 */ /* 0x000ee40000300800 */
[----:B------:R-:W3:Y:S01]  /*28200*/  LDL.LU R19, [R1+0xcc] ;  /* 0x0000cc0001137983 */ /* 0x000ee20000300800 */
[----:B----4-:R-:W-:Y:S01]  /*28210*/  STL.64 [R1+0x4d50], R10 ;  /* 0x004d500a01007387 */ /* 0x010fe20000100a00 */
[----:B--2---:R0:W-:Y:S03]  /*28220*/  STL.64 [R1+0x4d48], R8 ;  /* 0x004d480801007387 */ /* 0x0041e60000100a00 */
[----:B0-----:R-:W2:Y:S01]  /*28230*/  LDL.LU R8, [R1+0x100] ;  /* 0x0001000001087983 */ /* 0x001ea20000300800 */
[----:B------:R-:W2:Y:S02]  /*28240*/  LDL.LU R9, [R1+0x104] ;  /* 0x0001040001097983 */ /* 0x000ea40000300800 */
[----:B------:R-:W4:Y:S02]  /*28250*/  LDL.LU R10, [R1+0x108] ;  /* 0x00010800010a7983 */ /* 0x000f240000300800 */
[----:B------:R-:W4:Y:S02]  /*28260*/  LDL.LU R11, [R1+0x10c] ;  /* 0x00010c00010b7983 */ /* 0x000f240000300800 */
[----:B----4-:R-:W-:Y:S01]  /*28270*/  STL.64 [R1+0x4d60], R10 ;  /* 0x004d600a01007387 */ /* 0x010fe20000100a00 */
[----:B--2---:R0:W-:Y:S03]  /*28280*/  STL.64 [R1+0x4d58], R8 ;  /* 0x004d580801007387 */ /* 0x0041e60000100a00 */
[----:B0-----:R-:W2:Y:S01]  /*28290*/  LDL.LU R8, [R1+0x180] ;  /* 0x0001800001087983 */ /* 0x001ea20000300800 */
[----:B------:R-:W2:Y:S02]  /*282a0*/  LDL.LU R9, [R1+0x184] ;  /* 0x0001840001097983 */ /* 0x000ea40000300800 */
[----:B------:R-:W4:Y:S02]  /*282b0*/  LDL.LU R10, [R1+0x188] ;  /* 0x00018800010a7983 */ /* 0x000f240000300800 */
[----:B------:R-:W4:Y:S01]  /*282c0*/  LDL.LU R11, [R1+0x18c] ;  /* 0x00018c00010b7983 */ /* 0x000f220000300800 */
[----:B---3--:R-:W-:Y:S01]  /*282d0*/  HMMA.16816.F32 R16, R24, R12, R16 ;  /* 0x0000000c1810723c */ /* 0x008fe20000001810 */
[----:B----4-:R-:W-:Y:S01]  /*282e0*/  STL.64 [R1+0x4d80], R10 ;  /* 0x004d800a01007387 */ /* 0x010fe20000100a00 */
[----:B--2---:R0:W-:Y:S03]  /*282f0*/  STL.64 [R1+0x4d78], R8 ;  /* 0x004d780801007387 */ /* 0x0041e60000100a00 */
[----:B0-----:R-:W2:Y:S01]  /*28300*/  LDL.LU R8, [R1+0x130] ;  /* 0x0001300001087983 */ /* 0x001ea20000300800 */
[----:B------:R-:W2:Y:S02]  /*28310*/  LDL.LU R9, [R1+0x134] ;  /* 0x0001340001097983 */ /* 0x000ea40000300800 */
[----:B------:R-:W3:Y:S02]  /*28320*/  LDL.LU R10, [R1+0x138] ;  /* 0x00013800010a7983 */ /* 0x000ee40000300800 */
[----:B------:R-:W3:Y:S11]  /*28330*/  LDL.LU R11, [R1+0x13c] ;  /* 0x00013c00010b7983 */ /* 0x000ef60000300800 */
[----:B------:R-:W-:Y:S03]  /*28340*/  @!UPT UIADD3 URZ, URZ, URZ, URZ ;  /* 0x0000003f3f3ff290 */ /* 0x000fe6000fffe03f */
[----:B------:R-:W-:Y:S01]  /*28350*/  IMAD.MOV.U32 R14, RZ, RZ, R18 ;  /* 0x000000ffff0e7224 */ /* 0x000fe200078e0012 */
[----:B------:R-:W-:Y:S02]  /*28360*/  MOV R29, R19 ;  /* 0x00000013001d7202 */ /* 0x000fe40000000f00 */
[----:B------:R-:W-:Y:S01]  /*28370*/  MOV R2, R17 ;  /* 0x0000001100027202 */ /* 0x000fe20000000f00 */
[----:B---3--:R-:W-:Y:S01]  /*28380*/  STL.64 [R1+0x4d90], R10 ;  /* 0x004d900a01007387 */ /* 0x008fe20000100a00 */
[----:B--2---:R0:W-:Y:S03]  /*28390*/  STL.64 [R1+0x4d88], R8 ;  /* 0x004d880801007387 */ /* 0x0041e60000100a00 */
[----:B0-----:R-:W2:Y:S01]  /*283a0*/  LDL.LU R8, [R1+0x140] ;  /* 0x0001400001087983 */ /* 0x001ea20000300800 */
[----:B------:R-:W2:Y:S02]  /*283b0*/  LDL.LU R9, [R1+0x144] ;  /* 0x0001440001097983 */ /* 0x000ea40000300800 */
[----:B------:R-:W2:Y:S02]  /*283c0*/  LDL.LU R10, [R1+0x148] ;  /* 0x00014800010a7983 */ /* 0x000ea40000300800 */
[----:B------:R-:W2:Y:S01]  /*283d0*/  LDL.LU R11, [R1+0x14c] ;  /* 0x00014c00010b7983 */ /* 0x000ea20000300800 */
[----:B------:R-:W-:Y:S01]  /*283e0*/  STL.64 [R1+0x4d10], R22 ;  /* 0x004d101601007387 */ /* 0x000fe20000100a00 */
[----:B------:R0:W-:Y:S03]  /*283f0*/  STL.64 [R1+0x4d08], R20 ;  /* 0x004d081401007387 */ /* 0x0001e60000100a00 */
[----:B0-----:R-:W3:Y:S01]  /*28400*/  LDL.LU R20, [R1+0xf0] ;  /* 0x0000f00001147983 */ /* 0x001ee20000300800 */
[----:B------:R-:W3:Y:S02]  /*28410*/  LDL.LU R21, [R1+0xf4] ;  /* 0x0000f40001157983 */ /* 0x000ee40000300800 */
[----:B------:R-:W3:Y:S02]  /*28420*/  LDL.LU R22, [R1+0xf8] ;  /* 0x0000f80001167983 */ /* 0x000ee40000300800 */
[----:B------:R-:W-:-:S02]  /*28430*/  IMAD.MOV.U32 R23, RZ, RZ, R3 ;  /* 0x000000ffff177224 */ /* 0x000fc400078e0003 */
[----:B------:R-:W4:Y:S01]  /*28440*/  LDL.LU R3, [R1+0x4db8] ;  /* 0x004db80001037983 */ /* 0x000f220000300800 */
[----:B------:R0:W-:Y:S02]  /*28450*/  STL [R1+0x90], R16 ;  /* 0x0000901001007387 */ /* 0x0001e40000100800 */
[----:B------:R-:W2:Y:S01]  /*28460*/  LDL.LU.64 R18, [R1+0x4db0] ;  /* 0x004db00001127983 */ /* 0x000ea20000300a00 */
[----:B0-----:R-:W2:Y:S02]  /*28470*/  LDL.LU.64 R16, [R1+0x4da8] ;  /* 0x004da80001107983 */ /* 0x001ea40000300a00 */
[----:B--2---:R-:W-:Y:S02]  /*28480*/  HMMA.16816.F32 R24, R24, R16, R4 ;  /* 0x000000101818723c */ /* 0x004fe40000001804 */
[----:B------:R-:W2:Y:S01]  /*28490*/  LDL.LU.64 R6, [R1+0x4da0] ;  /* 0x004da00001067983 */ /* 0x000ea20000300a00 */
[----:B------:R-:W2:Y:S11]  /*284a0*/  LDL.LU.64 R4, [R1+0x4d98] ;  /* 0x004d980001047983 */ /* 0x000eb60000300a00 */
[----:B------:R-:W-:Y:S09]  /*284b0*/  @!UPT UIADD3 URZ, URZ, URZ, URZ ;  /* 0x0000003f3f3ff290 */ /* 0x000ff2000fffe03f */
[----:B------:R-:W-:Y:S01]  /*284c0*/  STL.64 [R1+0xc0], R24 ;  /* 0x0000c01801007387 */ /* 0x000fe20000100a00 */
[----:B------:R-:W-:Y:S02]  /*284d0*/  STL.64 [R1+0xc8], R26 ;  /* 0x0000c81a01007387 */ /* 0x000fe40000100a00 */
[----:B------:R-:W0:Y:S02]  /*284e0*/  LDSM.16.MT88.4 R24, [R0+0xc080] ;  /* 0x00c080000018783b */ /* 0x000e240000004200 */
[----:B0-----:R-:W-:Y:S02]  /*284f0*/  STL.64 [R1+0x4cd0], R26 ;  /* 0x004cd01a01007387 */ /* 0x001fe40000100a00 */
[----:B------:R2:W-:Y:S02]  /*28500*/  STL.64 [R1+0x4cc8], R24 ;  /* 0x004cc81801007387 */ /* 0x0005e40000100a00 */
[C---:B--2---:R-:W-:Y:S01]  /*28510*/  HMMA.16816.F32 R24, R4.reuse, R12, R8 ;  /* 0x0000000c0418723c */ /* 0x044fe20000001808 */
[----:B----4-:R-:W0:Y:S11]  /*28520*/  LDSM.16.MT88.4 R8, [R3+0xd000] ;  /* 0x00d000000308783b */ /* 0x010e360000004200 */
[----:B------:R-:W-:Y:S11]  /*28530*/  @!UPT UIADD3 URZ, URZ, URZ, URZ ;  /* 0x0000003f3f3ff290 */ /* 0x000ff6000fffe03f */
[----:B------:R0:W-:Y:S01]  /*28540*/  STL.64 [R1+0x170], R24 ;  /* 0x0001701801007387 */ /* 0x0001e20000100a00 */
[----:B------:R1:W-:Y:S02]  /*28550*/  STL.64 [R1+0x178], R26 ;  /* 0x0001781a01007387 */ /* 0x0003e40000100a00 */
[----:B0-----:R-:W-:Y:S01]  /*28560*/  IMAD.MOV.U32 R25, RZ, RZ, R10 ;  /* 0x000000ffff197224 */ /* 0x001fe200078e000a */
[----:B------:R-:W-:Y:S01]  /*28570*/  MOV R24, R11 ;  /* 0x0000000b00187202 */ /* 0x000fe20000000f00 */
[----:B-1----:R-:W-:Y:S01]  /*28580*/  IMAD.MOV.U32 R27, RZ, RZ, R8 ;  /* 0x000000ffff1b7224 */ /* 0x002fe200078e0008 */
[----:B------:R-:W-:Y:S01]  /*28590*/  MOV R26, R9 ;  /* 0x00000009001a7202 */ /* 0x000fe20000000f00 */
[----:B------:R-:W2:Y:S01]  /*285a0*/  LDL.LU.64 R10, [R1+0x4d90] ;  /* 0x004d9000010a7983 */ /* 0x000ea20000300a00 */
[----:B------:R-:W2:Y:S03]  /*285b0*/  LDL.LU.64 R8, [R1+0x4d88] ;  /* 0x004d880001087983 */ /* 0x000ea60000300a00 */
[----:B------:R-:W-:Y:S01]  /*285c0*/  STL.64 [R1+0x4ce0], R26 ;  /* 0x004ce01a01007387 */ /* 0x000fe20000100a00 */
[----:B------:R0:W-:Y:S03]  /*285d0*/  STL.64 [R1+0x4cd8], R24 ;  /* 0x004cd81801007387 */ /* 0x0001e60000100a00 */
[----:B0-----:R-:W4:Y:S01]  /*285e0*/  LDL.LU R24, [R1+0xa0] ;  /* 0x0000a00001187983 */ /* 0x001f220000300800 */
[----:B------:R-:W4:Y:S02]  /*285f0*/  LDL.LU R25, [R1+0xa4] ;  /* 0x0000a40001197983 */ /* 0x000f240000300800 */
[----:B------:R-:W4:Y:S02]  /*28600*/  LDL.LU R26, [R1+0xa8] ;  /* 0x0000a800011a7983 */ /* 0x000f240000300800 */
[----:B------:R-:W-:Y:S01]  /*28610*/  IMAD.MOV.U32 R27, RZ, RZ, R28 ;  /* 0x000000ffff1b7224 */ /* 0x000fe200078e001c */
        /* <DEDUP_REMOVED lines=8> */
[----:B------:R0:W-:Y:S01]  /*286a0*/  STL [R1+0x48], R6 ;  /* 0x0000480601007387 */ /* 0x0001e20000100800 */
[----:B------:R-:W-:Y:S02]  /*286b0*/  MOV R28, R7 ;  /* 0x00000007001c7202 */ /* 0x000fe40000000f00 */
        /* <DEDUP_REMOVED lines=29> */
[----:B------:R1:W-:Y:S03]  /*28890*/  STL.64 [R1+0x158], R6 ;  /* 0x0001580601007387 */ /* 0x0003e60000100a00 */
[----:B0-----:R-:W2:Y:S01]  /*288a0*/  LDL.LU R4, [R1+0xd0] ;  /* 0x0000d00001047983 */ /* 0x001ea20000300800 */
[----:B------:R-:W2:Y:S02]  /*288b0*/  LDL.LU R5, [R1+0xd4] ;  /* 0x0000d40001057983 */ /* 0x000ea40000300800 */
[----:B-1----:R-:W2:Y:S02]  /*288c0*/  LDL.LU R6, [R1+0xd8] ;  /* 0x0000d80001067983 */ /* 0x002ea40000300800 */
        /* <DEDUP_REMOVED lines=8> */
[----:B---3--:R-:W-:Y:S01]  /*28950*/  HMMA.16816.F32 R8, R8, R16, R20 ;  /* 0x000000100808723c */ /* 0x008fe20000001814 */
        /* <DEDUP_REMOVED lines=9> */
[----:B--2---:R-:W-:Y:S01]  /*289f0*/  HMMA.16816.F32 R4, R20, R12, R4 ;  /* 0x0000000c1404723c */ /* 0x004fe20000001804 */
[----:B---3--:R-:W-:Y:S01]  /*28a00*/  STL.64 [R1+0x4cc0], R10 ;  /* 0x004cc00a01007387 */ /* 0x008fe20000100a00 */
[----:B------:R0:W-:Y:S03]  /*28a10*/  STL.64 [R1+0x4cb8], R8 ;  /* 0x004cb80801007387 */ /* 0x0001e60000100a00 */
[----:B0-----:R-:W2:Y:S01]  /*28a20*/  LDL.LU R8, [R1+0x80] ;  /* 0x0000800001087983 */ /* 0x001ea20000300800 */
[----:B------:R-:W2:Y:S02]  /*28a30*/  LDL.LU R9, [R1+0x84] ;  /* 0x0000840001097983 */ /* 0x000ea40000300800 */
[----:B------:R-:W2:Y:S02]  /*28a40*/  LDL.LU R10, [R1+0x88] ;  /* 0x00008800010a7983 */ /* 0x000ea40000300800 */
[----:B------:R-:W2:Y:S11]  /*28a50*/  LDL.LU R11, [R1+0x8c] ;  /* 0x00008c00010b7983 */ /* 0x000eb60000300800 */
[----:B------:R-:W-:Y:S02]  /*28a60*/  @!UPT UIADD3 URZ, URZ, URZ, URZ ;  /* 0x0000003f3f3ff290 */ /* 0x000fe4000fffe03f */
[----:B------:R0:W-:Y:S01]  /*28a70*/  STL.64 [R1+0x120], R4 ;  /* 0x0001200401007387 */ /* 0x0001e20000100a00 */
[----:B------:R1:W-:Y:S03]  /*28a80*/  STL.64 [R1+0x128], R6 ;  /* 0x0001280601007387 */ /* 0x0003e60000100a00 */
[----:B0-----:R-:W3:Y:S01]  /*28a90*/  LDL.LU R4, [R1+0x90] ;  /* 0x0000900001047983 */ /* 0x001ee20000300800 */
[----:B------:R-:W-:Y:S02]  /*28aa0*/  IMAD.MOV.U32 R5, RZ, RZ, R2 ;  /* 0x000000ffff057224 */ /* 0x000fe400078e0002 */
[----:B------:R-:W2:Y:S01]  /*28ab0*/  LDL.LU R2, [R1+0x4cf4] ;  /* 0x004cf40001027983 */ /* 0x000ea20000300800 */
[----:B-1----:R-:W-:Y:S02]  /*28ac0*/  MOV R6, R14 ;  /* 0x0000000e00067202 */ /* 0x002fe40000000f00 */
[----:B------:R-:W2:Y:S01]  /*28ad0*/  LDL.LU R14, [R1+0x4cf0] ;  /* 0x004cf000010e7983 */ /* 0x000ea20000300800 */
[----:B------:R-:W-:-:S02]  /*28ae0*/  IMAD.MOV.U32 R7, RZ, RZ, R29 ;  /* 0x000000ffff077224 */ /* 0x000fc400078e001d */
[----:B------:R-:W2:Y:S03]  /*28af0*/  LDL.LU R29, [R1+0x4cec] ;  /* 0x004cec00011d7983 */ /* 0x000ea60000300800 */
[----:B------:R2:W-:Y:S01]  /*28b00*/  STL.64 [R1+0x4ca0], R6 ;  /* 0x004ca00601007387 */ /* 0x0005e20000100a00 */
[----:B----4-:R-:W-:Y:S03]  /*28b10*/  HMMA.16816.F32 R20, R20, R16, R24 ;  /* 0x000000101414723c */ /* 0x010fe60000001818 */
[----:B---3--:R0:W-:Y:S01]  /*28b20*/  STL.64 [R1+0x4c98], R4 ;  /* 0x004c980401007387 */ /* 0x0081e20000100a00 */
[----:B--2---:R-:W-:-:S03]  /*28b30*/  MOV R7, R14 ;  /* 0x0000000e00077202 */ /* 0x004fc60000000f00 */
[----:B0-----:R-:W2:Y:S01]  /*28b40*/  LDL.LU R4, [R1+0x70] ;  /* 0x0000700001047983 */ /* 0x001ea20000300800 */
[----:B------:R-:W2:Y:S02]  /*28b50*/  LDL.LU R5, [R1+0x74] ;  /* 0x0000740001057983 */ /* 0x000ea40000300800 */
[----:B------:R-:W2:Y:S02]  /*28b60*/  LDL.LU R6, [R1+0x78] ;  /* 0x0000780001067983 */ /* 0x000ea40000300800 */
[----:B------:R-:W2:Y:S01]  /*28b70*/  LDL.LU R14, [R1+0x4ce8] ;  /* 0x004ce800010e7983 */ /* 0x000ea20000300800 */
[----:B------:R-:W3:Y:S01]  /*28b80*/  LDL.LU.64 R26, [R1+0x4ce0] ;  /* 0x004ce000011a7983 */ /* 0x000ee20000300a00 */
[----:B------:R-:W4:Y:S09]  /*28b90*/  LDL.LU.64 R24, [R1+0x4cd8] ;  /* 0x004cd80001187983 */ /* 0x000f320000300a00 */
[----:B------:R3:W-:Y:S02]  /*28ba0*/  STL.64 [R1+0xf0], R20 ;  /* 0x0000f01401007387 */ /* 0x0007e40000100a00 */
[----:B------:R4:W-:Y:S02]  /*28bb0*/  STL.64 [R1+0xf8], R22 ;  /* 0x0000f81601007387 */ /* 0x0009e40000100a00 */
[----:B---3--:R-:W-:Y:S01]  /*28bc0*/  IMAD.MOV.U32 R20, RZ, RZ, R27 ;  /* 0x000000ffff147224 */ /* 0x008fe200078e001b */
[----:B------:R-:W-:Y:S01]  /*28bd0*/  MOV R21, R26 ;  /* 0x0000001a00157202 */ /* 0x000fe20000000f00 */
[----:B----4-:R-:W-:Y:S01]  /*28be0*/  IMAD.MOV.U32 R22, RZ, RZ, R25 ;  /* 0x000000ffff167224 */ /* 0x010fe200078e0019 */
[----:B------:R-:W-:-:S02]  /*28bf0*/  MOV R23, R24 ;  /* 0x0000001800177202 */ /* 0x000fc40000000f00 */
[----:B------:R-:W0:Y:S04]  /*28c00*/  LDSM.16.MT88.4 R24, [R29+0xd000] ;  /* 0x00d000001d18783b */ /* 0x000e280000004200 */
[----:B0-----:R-:W-:Y:S01]  /*28c10*/  STL.64 [R1+0x30], R24 ;  /* 0x0000301801007387 */ /* 0x001fe20000100a00 */
[----:B------:R0:W-:Y:S03]  /*28c20*/  STL.64 [R1+0x38], R26 ;  /* 0x0000381a01007387 */ /* 0x0001e60000100a00 */
[----:B0-----:R-:W3:Y:S01]  /*28c30*/  LDL.LU.64 R26, [R1+0x4cd0] ;  /* 0x004cd000011a7983 */ /* 0x001ee20000300a00 */
[----:B------:R-:W3:Y:S02]  /*28c40*/  LDL.LU.64 R24, [R1+0x4cc8] ;  /* 0x004cc80001187983 */ /* 0x000ee40000300a00 */
[C---:B---3--:R-:W-:Y:S11]  /*28c50*/  HMMA.16816.F32 R8, R24.reuse, R12, R8 ;  /* 0x0000000c1808723c */ /* 0x048ff60000001808 */
[----:B------:R-:W-:Y:S11]  /*28c60*/  @!UPT UIADD3 URZ, URZ, URZ, URZ ;  /* 0x0000003f3f3ff290 */ /* 0x000ff6000fffe03f */
[----:B------:R-:W-:Y:S01]  /*28c70*/  @!UPT UIADD3 URZ, URZ, URZ, URZ ;  /* 0x0000003f3f3ff290 */ /* 0x000fe2000fffe03f */
[----:B------:R-:W-:Y:S01]  /*28c80*/  STL.64 [R1+0x80], R8 ;  /* 0x0000800801007387 */ /* 0x000fe20000100a00 */
[----:B------:R0:W-:Y:S03]  /*28c90*/  STL.64 [R1+0x88], R10 ;  /* 0x0000880a01007387 */ /* 0x0001e60000100a00 */
[----:B0-----:R-:W3:Y:S01]  /*28ca0*/  LDL.LU.64 R10, [R1+0x4cc0] ;  /* 0x004cc000010a7983 */ /* 0x001ee20000300a00 */
[----:B------:R-:W3:Y:S02]  /*28cb0*/  LDL.LU.64 R8, [R1+0x4cb8] ;  /* 0x004cb80001087983 */ /* 0x000ee40000300a00 */
[----:B---3--:R-:W-:Y:S07]  /*28cc0*/  HMMA.16816.F32 R8, R24, R16, R8 ;  /* 0x000000101808723c */ /* 0x008fee0000001808 */
[----:B------:R-:W-:-:S02]  /*28cd0*/  IMAD.MOV.U32 R24, RZ, RZ, R15 ;  /* 0x000000ffff187224 */ /* 0x000fc400078e000f */
[----:B------:R-:W2:Y:S01]  /*28ce0*/  LDL.LU R15, [R1+0x4cb0] ;  /* 0x004cb000010f7983 */ /* 0x000ea20000300800 */
[----:B------:R-:W-:Y:S01]  /*28cf0*/  MOV R26, R18 ;  /* 0x00000012001a7202 */ /* 0x000fe20000000f00 */
[----:B------:R-:W-:Y:S11]  /*28d00*/  IMAD.MOV.U32 R27, RZ, RZ, R19 ;  /* 0x000000ffff1b7224 */ /* 0x000ff600078e0013 */
[----:B------:R-:W-:Y:S01]  /*28d10*/  @!UPT UIADD3 URZ, URZ, URZ, URZ ;  /* 0x0000003f3f3ff290 */ /* 0x000fe2000fffe03f */
[----:B------:R-:W-:Y:S01]  /*28d20*/  STL.64 [R1+0x60], R8 ;  /* 0x0000600801007387 */ /* 0x000fe20000100a00 */
[----:B------:R-:W-:Y:S02]  /*28d30*/  STL.64 [R1+0x68], R10 ;  /* 0x0000680a01007387 */ /* 0x000fe40000100a00 */
[----:B------:R-:W3:Y:S02]  /*28d40*/  LDL.LU R25, [R1+0x54] ;  /* 0x0000540001197983 */ /* 0x000ee40000300800 */
[----:B------:R-:W3:Y:S01]  /*28d50*/  LDL.LU R18, [R1+0x4cac] ;  /* 0x004cac0001127983 */ /* 0x000ee20000300800 */
[----:B------:R-:W3:Y:S04]  /*28d60*/  LDL.LU R19, [R1+0x4ca8] ;  /* 0x004ca80001137983 */ /* 0x000ee80000300800 */
[----:B------:R-:W0:Y:S04]  /*28d70*/  LDSM.16.MT88.4 R8, [R29+0xd080] ;  /* 0x00d080001d08783b */ /* 0x000e280000004200 */
[----:B0-----:R-:W-:Y:S01]  /*28d80*/  STL.64 [R1+0x20], R8 ;  /* 0x0000200801007387 */ /* 0x001fe20000100a00 */
[----:B------:R0:W-:Y:S03]  /*28d90*/  STL.64 [R1+0x28], R10 ;  /* 0x0000280a01007387 */ /* 0x0001e60000100a00 */
[----:B0-----:R-:W4:Y:S01]  /*28da0*/  LDL R11, [R1+0x13f0] ;  /* 0x0013f000010b7983 */ /* 0x001f220000100800 */
[----:B------:R-:W-:Y:S01]  /*28db0*/  STL [R1+0x4c70], R29 ;  /* 0x004c701d01007387 */ /* 0x000fe20000100800 */
[C---:B--2---:R-:W-:Y:S08]  /*28dc0*/  HMMA.16816.F32 R4, R20.reuse, R14, R4 ;  /* 0x0000000e1404723c */ /* 0x044ff00000001804 */
[----:B---3--:R-:W-:Y:S01]  /*28dd0*/  HMMA.16816.F32 R24, R20, R18, R24 ;  /* 0x000000121418723c */ /* 0x008fe20000001818 */
[----:B------:R-:W0:Y:S11]  /*28de0*/  LDSM.16.MT88.4 R20, [R2+0xd000] ;  /* 0x00d000000214783b */ /* 0x000e360000004200 */
[----:B------:R-:W-:Y:S04]  /*28df0*/  @!UPT UIADD3 URZ, URZ, URZ, URZ ;  /* 0x0000003f3f3ff290 */ /* 0x000fe8000fffe03f */
[----:B------:R-:W-:Y:S01]  /*28e00*/  MOV R12, R4 ;  /* 0x00000004000c7202 */ /* 0x000fe20000000f00 */
[----:B------:R-:W-:Y:S01]  /*28e10*/  IMAD.MOV.U32 R13, RZ, RZ, R5 ;  /* 0x000000ffff0d7224 */ /* 0x000fe200078e0005 */
[----:B------:R1:W-:Y:S04]  /*28e20*/  STL.64 [R1+0x78], R6 ;  /* 0x0000780601007387 */ /* 0x0003e80000100a00 */
[----:B-1----:R-:W2:Y:S01]  /*28e30*/  LDL.LU.64 R6, [R1+0x4ca0] ;  /* 0x004ca00001067983 */ /* 0x002ea20000300a00 */
[----:B------:R-:W2:Y:S02]  /*28e40*/  LDL.LU.64 R4, [R1+0x4c98] ;  /* 0x004c980001047983 */ /* 0x000ea40000300a00 */
[----:B------:R-:W-:Y:S02]  /*28e50*/  STL [R1+0x4b9c], R12 ;  /* 0x004b9c0c01007387 */ /* 0x000fe40000100800 */
[----:B------:R-:W-:Y:S01]  /*28e60*/  STL [R1+0x4b98], R13 ;  /* 0x004b980d01007387 */ /* 0x000fe20000100800 */
[----:B0-----:R-:W-:Y:S01]  /*28e70*/  STL.64 [R1+0x10], R20 ;  /* 0x0000101401007387 */ /* 0x001fe20000100a00 */
[----:B------:R-:W-:Y:S02]  /*28e80*/  STL.64 [R1+0x100], R24 ;  /* 0x0001001801007387 */ /* 0x000fe40000100a00 */
[----:B------:R-:W-:Y:S02]  /*28e90*/  STL.64 [R1+0x108], R26 ;  /* 0x0001081a01007387 */ /* 0x000fe40000100a00 */
[----:B------:R-:W0:Y:S04]  /*28ea0*/  LDSM.16.MT88.4 R24, [R2+0xd080] ;  /* 0x00d080000218783b */ /* 0x000e280000004200 */
[----:B------:R-:W-:Y:S01]  /*28eb0*/  STL [R1+0x18], R22 ;  /* 0x0000181601007387 */ /* 0x000fe20000100800 */
[----:B------:R-:W-:-:S02]  /*28ec0*/  MOV R29, R23 ;  /* 0x00000017001d7202 */ /* 0x000fc40000000f00 */
[----:B------:R-:W1:Y:S04]  /*28ed0*/  LDSM.16.MT88.4 R20, [R0+0xd000] ;  /* 0x00d000000014783b */ /* 0x000e680000004200 */
[----:B------:R-:W-:Y:S01]  /*28ee0*/  STL [R1+0x4b68], R2 ;  /* 0x004b680201007387 */ /* 0x000fe20000100800 */
[----:B0-----:R-:W-:Y:S01]  /*28ef0*/  STL.64 [R1], R24 ;  /* 0x0000001801007387 */ /* 0x001fe20000100a00 */
[----:B------:R-:W-:Y:S02]  /*28f00*/  STL.64 [R1+0x8], R26 ;  /* 0x0000081a01007387 */ /* 0x000fe40000100a00 */
[----:B-1----:R-:W-:Y:S02]  /*28f10*/  STL.64 [R1+0x4bc8], R22 ;  /* 0x004bc81601007387 */ /* 0x002fe40000100a00 */
[----:B------:R0:W-:Y:S01]  /*28f20*/  STL.64 [R1+0x4bc0], R20 ;  /* 0x004bc01401007387 */ /* 0x0001e20000100a00 */
[----:B------:R-:W1:Y:S04]  /*28f30*/  LDSM.16.MT88.4 R24, [R0+0xd080] ;  /* 0x00d080000018783b */ /* 0x000e680000004200 */
[----:B0-----:R-:W3:Y:S01]  /*28f40*/  LDL.LU R20, [R1+0x170] ;  /* 0x0001700001147983 */ /* 0x001ee20000300800 */
[----:B------:R-:W3:Y:S02]  /*28f50*/  LDL.LU R21, [R1+0x174] ;  /* 0x0001740001157983 */ /* 0x000ee40000300800 */
[----:B------:R-:W2:Y:S02]  /*28f60*/  LDL.LU R22, [R1+0x178] ;  /* 0x0001780001167983 */ /* 0x000ea40000300800 */
[----:B------:R-:W2:Y:S02]  /*28f70*/  LDL.LU R23, [R1+0x17c] ;  /* 0x00017c0001177983 */ /* 0x000ea40000300800 */
[----:B--2---:R-:W-:Y:S01]  /*28f80*/  STL.64 [R1+0x4c80], R22 ;  /* 0x004c801601007387 */ /* 0x004fe20000100a00 */
[----:B---3--:R0:W-:Y:S03]  /*28f90*/  STL.64 [R1+0x4c78], R20 ;  /* 0x004c781401007387 */ /* 0x0081e60000100a00 */
[----:B0-----:R-:W2:Y:S01]  /*28fa0*/  LDL.LU R20, [R1+0x40] ;  /* 0x0000400001147983 */ /* 0x001ea20000300800 */
[----:B------:R-:W2:Y:S02]  /*28fb0*/  LDL.LU R21, [R1+0x44] ;  /* 0x0000440001157983 */ /* 0x000ea40000300800 */
[----:B------:R-:W2:Y:S02]  /*28fc0*/  LDL.LU R22, [R1+0x48] ;  /* 0x0000480001167983 */ /* 0x000ea40000300800 */
[----:B------:R-:W-:-:S07]  /*28fd0*/  IMAD.MOV.U32 R23, RZ, RZ, R28 ;  /* 0x000000ffff177224 */ /* 0x000fce00078e001c */
[----:B--2---:R-:W-:Y:S11]  /*28fe0*/  HMMA.16816.F32 R4, R20, R14, R4 ;  /* 0x0000000e1404723c */ /* 0x004ff60000001804 */
[----:B------:R-:W-:Y:S11]  /*28ff0*/  @!UPT UIADD3 URZ, URZ, URZ, URZ ;  /* 0x0000003f3f3ff290 */ /* 0x000ff6000fffe03f */
[----:B------:R-:W-:Y:S02]  /*29000*/  @!UPT UIADD3 URZ, URZ, URZ, URZ ;  /* 0x0000003f3f3ff290 */ /* 0x000fe4000fffe03f */
[----:B------:R-:W-:Y:S01]  /*29010*/  MOV R16, R7 ;  /* 0x0000000700107202 */ /* 0x000fe20000000f00 */
[----:B------:R-:W-:Y:S01]  /*29020*/  IMAD.MOV.U32 R17, RZ, RZ, R6 ;  /* 0x000000ffff117224 */ /* 0x000fe200078e0006 */
[----:B------:R-:W-:Y:S01]  /*29030*/  MOV R28, R5 ;  /* 0x00000005001c7202 */ /* 0x000fe20000000f00 */
[----:B------:R-:W-:Y:S02]  /*29040*/  STL [R1+0x130], R4 ;  /* 0x0001300401007387 */ /* 0x000fe40000100800 */
[----:B------:R-:W-:Y:S02]  /*29050*/  STL [R1+0x4b74], R16 ;  /* 0x004b741001007387 */ /* 0x000fe40000100800 */
[----:B------:R-:W-:Y:S02]  /*29060*/  STL [R1+0x4b70], R17 ;  /* 0x004b701101007387 */ /* 0x000fe40000100800 */
[----:B------:R-:W0:Y:S01]  /*29070*/  LDSM.16.MT88.4 R4, [R3+0xe000] ;  /* 0x00e000000304783b */ /* 0x000e220000004200 */
[----:B------:R-:W-:Y:S03]  /*29080*/  STL [R1+0x4b6c], R28 ;  /* 0x004b6c1c01007387 */ /* 0x000fe60000100800 */
[----:B-1----:R-:W-:Y:S02]  /*29090*/  STL.64 [R1+0x4ba8], R26 ;  /* 0x004ba81a01007387 */ /* 0x002fe40000100a00 */
[----:B------:R1:W-:Y:S02]  /*290a0*/  STL.64 [R1+0x4ba0], R24 ;  /* 0x004ba01801007387 */ /* 0x0003e40000100a00 */
[----:B-1----:R-:W2:Y:S01]  /*290b0*/  LDL.LU.64 R24, [R1+0x30] ;  /* 0x0000300001187983 */ /* 0x002ea20000300a00 */
[----:B------:R-:W3:Y:S03]  /*290c0*/  LDL.LU.64 R26, [R1+0x38] ;  /* 0x00003800011a7983 */ /* 0x000ee60000300a00 */
[----:B---3--:R-:W-:Y:S01]  /*290d0*/  STL.64 [R1+0x4c90], R26 ;  /* 0x004c901a01007387 */ /* 0x008fe20000100a00 */
[----:B--2---:R1:W-:Y:S03]  /*290e0*/  STL.64 [R1+0x4c88], R24 ;  /* 0x004c881801007387 */ /* 0x0043e60000100a00 */
[----:B-1----:R-:W2:Y:S01]  /*290f0*/  LDL.LU R24, [R1+0xc0] ;  /* 0x0000c00001187983 */ /* 0x002ea20000300800 */
[----:B------:R-:W2:Y:S02]  /*29100*/  LDL.LU R25, [R1+0xc4] ;  /* 0x0000c40001197983 */ /* 0x000ea40000300800 */
[----:B------:R-:W2:Y:S02]  /*29110*/  LDL.LU R26, [R1+0xc8] ;  /* 0x0000c800011a7983 */ /* 0x000ea40000300800 */
[----:B------:R-:W2:Y:S02]  /*29120*/  LDL.LU R27, [R1+0xcc] ;  /* 0x0000cc00011b7983 */ /* 0x000ea40000300800 */
[----:B0-----:R-:W-:Y:S01]  /*29130*/  IMAD.MOV.U32 R12, RZ, RZ, R4 ;  /* 0x000000ffff0c7224 */ /* 0x001fe200078e0004 */
[----:B------:R-:W-:Y:S01]  /*29140*/  STL.64 [R1+0x58], R6 ;  /* 0x0000580601007387 */ /* 0x000fe20000100a00 */
[----:B------:R-:W-:-:S02]  /*29150*/  MOV R13, R5 ;  /* 0x00000005000d7202 */ /* 0x000fc40000000f00 */
[----:B----4-:R-:W0:Y:S02]  /*29160*/  LDSM.16.M88.4 R4, [R11+0x20180] ;  /* 0x020180000b04783b */ /* 0x010e240000000200 */
[----:B------:R-:W1:Y:S04]  /*29170*/  LDSM.16.M88.4 R8, [R11+0x30180] ;  /* 0x030180000b08783b */ /* 0x000e680000000200 */
[----:B0-----:R-:W-:Y:S01]  /*29180*/  STL [R1+0x4a70], R6 ;  /* 0x004a700601007387 */ /* 0x001fe20000100800 */
[----:B------:R-:W-:Y:S01]  /*29190*/  STL [R1+0x4a6c], R7 ;  /* 0x004a6c0701007387 */ /* 0x000fe20000100800 */
[----:B--2---:R-:W-:Y:S02]  /*291a0*/  HMMA.16816.F32 R20, R20, R18, R24 ;  /* 0x000000121414723c */ /* 0x004fe40000001818 */
[----:B------:R-:W2:Y:S01]  /*291b0*/  LDL.LU.64 R26, [R1+0x4c90] ;  /* 0x004c9000011a7983 */ /* 0x000ea20000300a00 */
[----:B------:R-:W3:Y:S11]  /*291c0*/  LDL.LU.64 R24, [R1+0x4c88] ;  /* 0x004c880001187983 */ /* 0x000ef60000300a00 */
[----:B------:R-:W-:Y:S09]  /*291d0*/  @!UPT UIADD3 URZ, URZ, URZ, URZ ;  /* 0x0000003f3f3ff290 */ /* 0x000ff2000fffe03f */
[----:B------:R-:W-:Y:S01]  /*291e0*/  STL.64 [R1+0x40], R20 ;  /* 0x0000401401007387 */ /* 0x000fe20000100a00 */
[----:B------:R0:W-:Y:S03]  /*291f0*/  STL.64 [R1+0x48], R22 ;  /* 0x0000481601007387 */ /* 0x0001e60000100a00 */
[----:B0-----:R-:W4:Y:S01]  /*29200*/  LDL.LU.64 R22, [R1+0x4c80] ;  /* 0x004c800001167983 */ /* 0x001f220000300a00 */
[----:B------:R-:W4:Y:S02]  /*29210*/  LDL.LU.64 R20, [R1+0x4c78] ;  /* 0x004c780001147983 */ /* 0x000f240000300a00 */
[----:B-1----:R-:W-:Y:S02]  /*29220*/  STL [R1+0x4ab8], R10 ;  /* 0x004ab80a01007387 */ /* 0x002fe40000100800 */
[----:B------:R0:W-:Y:S01]  /*29230*/  STL [R1+0x4a74], R11 ;  /* 0x004a740b01007387 */ /* 0x0001e20000100800 */
[----:B------:R-:W-:Y:S01]  /*29240*/  STL.64 [R1+0x4c58], R14 ;  /* 0x004c580e01007387 */ /* 0x000fe20000100a00 */
[----:B------:R-:W-:Y:S02]  /*29250*/  STL.64 [R1+0x4c50], R12 ;  /* 0x004c500c01007387 */ /* 0x000fe40000100a00 */
[----:B---3--:R-:W-:Y:S01]  /*29260*/  IMAD.MOV.U32 R28, RZ, RZ, R24 ;  /* 0x000000ffff1c7224 */ /* 0x008fe200078e0018 */
[----:B------:R-:W-:Y:S01]  /*29270*/  MOV R17, R25 ;  /* 0x0000001900117202 */ /* 0x000fe20000000f00 */
[----:B--2---:R-:W-:Y:S01]  /*29280*/  IMAD.MOV.U32 R16, RZ, RZ, R26 ;  /* 0x000000ffff107224 */ /* 0x004fe200078e001a */
[----:B------:R-:W-:Y:S01]  /*29290*/  MOV R2, R27 ;  /* 0x0000001b00027202 */ /* 0x000fe20000000f00 */
[----:B----4-:R-:W-:Y:S01]  /*292a0*/  HMMA.16816.F32 R20, R24, R14, R20 ;  /* 0x0000000e1814723c */ /* 0x010fe20000001814 */
[----:B------:R-:W2:Y:S01]  /*292b0*/  LDL.LU R24, [R1+0xf0] ;  /* 0x0000f00001187983 */ /* 0x000ea20000300800 */
[----:B------:R-:W2:Y:S02]  /*292c0*/  LDL.LU R25, [R1+0xf4] ;  /* 0x0000f40001197983 */ /* 0x000ea40000300800 */
[----:B------:R-:W3:Y:S02]  /*292d0*/  LDL.LU R26, [R1+0xf8] ;  /* 0x0000f800011a7983 */ /* 0x000ee40000300800 */
[----:B------:R-:W3:Y:S11]  /*292e0*/  LDL.LU R27, [R1+0xfc] ;  /* 0x0000fc00011b7983 */ /* 0x000ef60000300800 */
[----:B------:R-:W-:Y:S07]  /*292f0*/  @!UPT UIADD3 URZ, URZ, URZ, URZ ;  /* 0x0000003f3f3ff290 */ /* 0x000fee000fffe03f */
[----:B0-----:R-:W-:Y:S01]  /*29300*/  IMAD.MOV.U32 R11, RZ, RZ, R20 ;  /* 0x000000ffff0b7224 */ /* 0x001fe200078e0014 */
[----:B------:R-:W-:Y:S01]  /*29310*/  MOV R10, R21 ;  /* 0x00000015000a7202 */ /* 0x000fe20000000f00 */
[----:B------:R-:W4:Y:S01]  /*29320*/  LDL.LU R20, [R1] ;  /* 0x0000000001147983 */ /* 0x000f220000300800 */
[----:B------:R-:W-:Y:S02]  /*29330*/  IMAD.MOV.U32 R7, RZ, RZ, R22 ;  /* 0x000000ffff077224 */ /* 0x000fe400078e0016 */
[----:B------:R-:W4:Y:S01]  /*29340*/  LDL.LU R21, [R1+0x4] ;  /* 0x0000040001157983 */ /* 0x000f220000300800 */
[----:B------:R-:W-:Y:S01]  /*29350*/  MOV R6, R23 ;  /* 0x0000001700067202 */ /* 0x000fe20000000f00 */
[----:B------:R-:W2:Y:S01]  /*29360*/  LDL.LU R22, [R1+0x8] ;  /* 0x0000080001167983 */ /* 0x000ea20000300800 */
[----:B------:R-:W2:Y:S03]  /*29370*/  LDL.LU R23, [R1+0xc] ;  /* 0x00000c0001177983 */ /* 0x000ea60000300800 */
[----:B--2---:R-:W-:Y:S01]  /*29380*/  STL.64 [R1+0x4bf8], R22 ;  /* 0x004bf81601007387 */ /* 0x004fe20000100a00 */
[----:B----4-:R-:W-:Y:S02]  /*29390*/  STL.64 [R1+0x4bf0], R20 ;  /* 0x004bf01401007387 */ /* 0x010fe40000100a00 */
[----:B---3--:R-:W-:Y:S02]  /*293a0*/  STL.64 [R1+0x4bb8], R26 ;  /* 0x004bb81a01007387 */ /* 0x008fe40000100a00 */
[----:B------:R0:W-:Y:S02]  /*293b0*/  STL.64 [R1+0x4bb0], R24 ;  /* 0x004bb01801007387 */ /* 0x0001e40000100a00 */
        /* <DEDUP_REMOVED lines=8> */
[----:B------:R-:W3:Y:S02]  /*29440*/  LDL.LU R26, [R1+0x118] ;  /* 0x00011800011a7983 */ /* 0x000ee40000300800 */
[----:B------:R-:W3:Y:S01]  /*29450*/  LDL.LU R27, [R1+0x11c] ;  /* 0x00011c00011b7983 */ /* 0x000ee20000300800 */
[----:B------:R-:W4:Y:S01]  /*29460*/  LDL.LU R20, [R1+0x10] ;  /* 0x0000100001147983 */ /* 0x000f220000300800 */
[----:B------:R-:W4:Y:S02]  /*29470*/  LDL.LU R21, [R1+0x14] ;  /* 0x0000140001157983 */ /* 0x000f240000300800 */
[----:B------:R-:W2:Y:S02]  /*29480*/  LDL.LU R22, [R1+0x18] ;  /* 0x0000180001167983 */ /* 0x000ea40000300800 */
[----:B------:R-:W-:-:S02]  /*29490*/  IMAD.MOV.U32 R23, RZ, RZ, R29 ;  /* 0x000000ffff177224 */ /* 0x000fc400078e001d */
[----:B------:R-:W3:Y:S04]  /*294a0*/  LDL.LU R29, [R1+0x4c70] ;  /* 0x004c7000011d7983 */ /* 0x000ee80000300800 */
[----:B--2---:R-:W-:Y:S01]  /*294b0*/  STL.64 [R1+0x4c28], R22 ;  /* 0x004c281601007387 */ /* 0x004fe20000100a00 */
[----:B----4-:R-:W-:Y:S02]  /*294c0*/  STL.64 [R1+0x4c20], R20 ;  /* 0x004c201401007387 */ /* 0x010fe40000100a00 */
[----:B---3--:R-:W-:Y:S01]  /*294d0*/  STL.64 [R1+0x4be8], R26 ;  /* 0x004be81a01007387 */ /* 0x008fe20000100a00 */
[----:B------:R0:W-:Y:S04]  /*294e0*/  STL.64 [R1+0x4be0], R24 ;  /* 0x004be01801007387 */ /* 0x0001e80000100a00 */
[----:B0-----:R-:W2:Y:S01]  /*294f0*/  LDL.LU R24, [R1+0x140] ;  /* 0x0001400001187983 */ /* 0x001ea20000300800 */
[----:B------:R-:W2:Y:S02]  /*29500*/  LDL.LU R25, [R1+0x144] ;  /* 0x0001440001197983 */ /* 0x000ea40000300800 */
[----:B------:R-:W3:Y:S02]  /*29510*/  LDL.LU R26, [R1+0x148] ;  /* 0x00014800011a7983 */ /* 0x000ee40000300800 */
[----:B------:R-:W3:Y:S01]  /*29520*/  LDL.LU R27, [R1+0x14c] ;  /* 0x00014c00011b7983 */ /* 0x000ee20000300800 */
[----:B------:R-:W4:Y:S01]  /*29530*/  LDL.LU R20, [R1+0x20] ;  /* 0x0000200001147983 */ /* 0x000f220000300800 */
[----:B------:R-:W4:Y:S02]  /*29540*/  LDL.LU R21, [R1+0x24] ;  /* 0x0000240001157983 */ /* 0x000f240000300800 */
[----:B------:R-:W2:Y:S02]  /*29550*/  LDL.LU R22, [R1+0x28] ;  /* 0x0000280001167983 */ /* 0x000ea40000300800 */
[----:B------:R-:W2:Y:S02]  /*29560*/  LDL.LU R23, [R1+0x2c] ;  /* 0x00002c0001177983 */ /* 0x000ea40000300800 */
[----:B--2---:R-:W-:Y:S01]  /*29570*/  STL.64 [R1+0x4c68], R22 ;  /* 0x004c681601007387 */ /* 0x004fe20000100a00 */
[----:B----4-:R-:W-:Y:S02]  /*29580*/  STL.64 [R1+0x4c60], R20 ;  /* 0x004c601401007387 */ /* 0x010fe40000100a00 */
[----:B---3--:R-:W-:Y:S02]  /*29590*/  STL.64 [R1+0x4c08], R26 ;  /* 0x004c081a01007387 */ /* 0x008fe40000100a00 */
[----:B------:R0:W-:Y:S02]  /*295a0*/  STL.64 [R1+0x4c00], R24 ;  /* 0x004c001801007387 */ /* 0x0001e40000100a00 */
[----:B0-----:R-:W2:Y:S01]  /*295b0*/  LDL.LU R24, [R1+0x150] ;  /* 0x0001500001187983 */ /* 0x001ea20000300800 */
[----:B------:R-:W2:Y:S02]  /*295c0*/  LDL.LU R25, [R1+0x154] ;  /* 0x0001540001197983 */ /* 0x000ea40000300800 */
[----:B------:R-:W3:Y:S02]  /*295d0*/  LDL.LU R26, [R1+0x158] ;  /* 0x00015800011a7983 */ /* 0x000ee40000300800 */
[----:B------:R-:W3:Y:S01]  /*295e0*/  LDL.LU R27, [R1+0x15c] ;  /* 0x00015c00011b7983 */ /* 0x000ee20000300800 */
[----:B------:R-:W4:Y:S01]  /*295f0*/  LDL.LU R20, [R1+0x160] ;  /* 0x0001600001147983 */ /* 0x000f220000300800 */
[----:B------:R-:W4:Y:S02]  /*29600*/  LDL.LU R21, [R1+0x164] ;  /* 0x0001640001157983 */ /* 0x000f240000300800 */
[----:B------:R-:W4:Y:S02]  /*29610*/  LDL.LU R22, [R1+0x168] ;  /* 0x0001680001167983 */ /* 0x000f240000300800 */
[----:B------:R-:W4:Y:S01]  /*29620*/  LDL.LU R23, [R1+0x16c] ;  /* 0x00016c0001177983 */ /* 0x000f220000300800 */
[----:B---3--:R-:W-:Y:S01]  /*29630*/  STL.64 [R1+0x4c18], R26 ;  /* 0x004c181a01007387 */ /* 0x008fe20000100a00 */
[----:B--2---:R0:W-:Y:S03]  /*29640*/  STL.64 [R1+0x4c10], R24 ;  /* 0x004c101801007387 */ /* 0x0041e60000100a00 */
[----:B0-----:R-:W2:Y:S01]  /*29650*/  LDL.LU R24, [R1+0x1a0] ;  /* 0x0001a00001187983 */ /* 0x001ea20000300800 */
[----:B------:R-:W2:Y:S02]  /*29660*/  LDL.LU R25, [R1+0x1a4] ;  /* 0x0001a40001197983 */ /* 0x000ea40000300800 */
[----:B------:R-:W3:Y:S02]  /*29670*/  LDL.LU R26, [R1+0x1a8] ;  /* 0x0001a800011a7983 */ /* 0x000ee40000300800 */
[----:B------:R-:W3:Y:S01]  /*29680*/  LDL.LU R27, [R1+0x1ac] ;  /* 0x0001ac00011b7983 */ /* 0x000ee20000300800 */
[----:B------:R-:W-:Y:S01]  /*29690*/  MOV R12, R28 ;  /* 0x0000001c000c7202 */ /* 0x000fe20000000f00 */
[----:B------:R-:W-:Y:S01]  /*296a0*/  IMAD.MOV.U32 R13, RZ, RZ, R17 ;  /* 0x000000ffff0d7224 */ /* 0x000fe200078e0011 */
[----:B------:R-:W-:Y:S01]  /*296b0*/  MOV R14, R16 ;  /* 0x00000010000e7202 */ /* 0x000fe20000000f00 */
[----:B------:R-:W-:Y:S01]  /*296c0*/  IMAD.MOV.U32 R15, RZ, RZ, R2 ;  /* 0x000000ffff0f7224 */ /* 0x000fe200078e0002 */
[----:B---3--:R-:W-:Y:S01]  /*296d0*/  STL.64 [R1+0x4c38], R26 ;  /* 0x004c381a01007387 */ /* 0x008fe20000100a00 */
[----:B--2---:R0:W-:Y:S03]  /*296e0*/  STL.64 [R1+0x4c30], R24 ;  /* 0x004c301801007387 */ /* 0x0041e60000100a00 */
[----:B0-----:R-:W2:Y:S01]  /*296f0*/  LDL.LU R24, [R1+0xb0] ;  /* 0x0000b00001187983 */ /* 0x001ea20000300800 */
[----:B------:R-:W2:Y:S02]  /*29700*/  LDL.LU R25, [R1+0xb4] ;  /* 0x0000b40001197983 */ /* 0x000ea40000300800 */
[----:B------:R-:W3:Y:S02]  /*29710*/  LDL.LU R26, [R1+0xb8] ;  /* 0x0000b800011a7983 */ /* 0x000ee40000300800 */
[----:B------:R-:W3:Y:S01]  /*29720*/  LDL.LU R27, [R1+0xbc] ;  /* 0x0000bc00011b7983 */ /* 0x000ee20000300800 */
[----:B----4-:R-:W-:Y:S01]  /*29730*/  HMMA.16816.F32 R12, R12, R18, R20 ;  /* 0x000000120c0c723c */ /* 0x010fe20000001814 */
        /* <DEDUP_REMOVED lines=11> */
[----:B------:R-:W3:Y:S01]  /*297f0*/  LDL.LU R7, [R1+0x8c] ;  /* 0x00008c0001077983 */ /* 0x000ee20000300800 */
[----:B------:R-:W-:Y:S01]  /*29800*/  STL.64 [R1+0x4b80], R10 ;  /* 0x004b800a01007387 */ /* 0x000fe20000100a00 */
[----:B------:R0:W-:Y:S03]  /*29810*/  STL.64 [R1+0x4b78], R8 ;  /* 0x004b780801007387 */ /* 0x0001e60000100a00 */
[----:B0-----:R-:W4:Y:S01]  /*29820*/  LDL.LU R8, [R1+0x60] ;  /* 0x0000600001087983 */ /* 0x001f220000300800 */
[----:B------:R-:W4:Y:S02]  /*29830*/  LDL.LU R9, [R1+0x64] ;  /* 0x0000640001097983 */ /* 0x000f240000300800 */
[----:B------:R-:W4:Y:S02]  /*29840*/  LDL.LU R10, [R1+0x68] ;  /* 0x00006800010a7983 */ /* 0x000f240000300800 */
[----:B------:R-:W4:Y:S01]  /*29850*/  LDL.LU R11, [R1+0x6c] ;  /* 0x00006c00010b7983 */ /* 0x000f220000300800 */
[----:B------:R-:W2:Y:S01]  /*29860*/  LDL.LU.64 R22, [R1+0x4c68] ;  /* 0x004c680001167983 */ /* 0x000ea20000300a00 */
[----:B------:R-:W2:Y:S02]  /*29870*/  LDL.LU.64 R20, [R1+0x4c60] ;  /* 0x004c600001147983 */ /* 0x000ea40000300a00 */
[----:B------:R-:W-:Y:S02]  /*29880*/  STL.64 [R1+0x160], R12 ;  /* 0x0001600c01007387 */ /* 0x000fe40000100a00 */
[----:B------:R-:W-:Y:S02]  /*29890*/  STL.64 [R1+0x168], R14 ;  /* 0x0001680e01007387 */ /* 0x000fe40000100a00 */
[----:B------:R-:W0:Y:S02]  /*298a0*/  LDSM.16.MT88.4 R12, [R3+0xe080] ;  /* 0x00e08000030c783b */ /* 0x000e240000004200 */
[----:B0-----:R-:W-:Y:S01]  /*298b0*/  MOV R28, R14 ;  /* 0x0000000e001c7202 */ /* 0x001fe20000000f00 */
[----:B------:R-:W-:-:S02]  /*298c0*/  IMAD.MOV.U32 R2, RZ, RZ, R15 ;  /* 0x000000ffff027224 */ /* 0x000fc400078e000f */
[----:B------:R-:W2:Y:S01]  /*298d0*/  LDL.LU.64 R14, [R1+0x4c58] ;  /* 0x004c5800010e7983 */ /* 0x000ea20000300a00 */
[----:B------:R-:W-:Y:S01]  /*298e0*/  MOV R16, R12 ;  /* 0x0000000c00107202 */ /* 0x000fe20000000f00 */
[----:B------:R-:W-:Y:S02]  /*298f0*/  IMAD.MOV.U32 R17, RZ, RZ, R13 ;  /* 0x000000ffff117224 */ /* 0x000fe400078e000d */
[----:B------:R-:W3:Y:S01]  /*29900*/  LDL.LU.64 R12, [R1+0x4c50] ;  /* 0x004c5000010c7983 */ /* 0x000ee20000300a00 */
        /* <DEDUP_REMOVED lines=13> */
[----:B------:R-:W-:Y:S01]  /*299e0*/  STL [R1+0xe8], R22 ;  /* 0x0000e81601007387 */ /* 0x000fe20000100800 */
[----:B------:R-:W-:Y:S02]  /*299f0*/  MOV R3, R23 ;  /* 0x0000001700037202 */ /* 0x000fe40000000f00 */
[----:B------:R-:W0:Y:S04]  /*29a00*/  LDSM.16.MT88.4 R20, [R29+0xe000] ;  /* 0x00e000001d14783b */ /* 0x000e280000004200 */
[----:B------:R-:W-:Y:S04]  /*29a10*/  STL [R1+0x4b50], R3 ;  /* 0x004b500301007387 */ /* 0x000fe80000100800 */
[----:B0-----:R-:W-:Y:S01]  /*29a20*/  STL.64 [R1+0x20], R20 ;  /* 0x0000201401007387 */ /* 0x001fe20000100a00 */
        /* <DEDUP_REMOVED lines=15> */
[----:B------:R0:W-:Y:S02]  /*29b20*/  STL [R1+0xdc], R23 ;  /* 0x0000dc1701007387 */ /* 0x0001e40000100800 */
[----:B------:R-:W-:Y:S02]  /*29b30*/  IMAD.MOV.U32 R3, RZ, RZ, R22 ;  /* 0x000000ffff037224 */ /* 0x000fe400078e0016 */
        /* <DEDUP_REMOVED lines=29> */
[----:B------:R3:W-:Y:S01]  /*29d10*/  STL.64 [R1+0x90], R20 ;  /* 0x0000901401007387 */ /* 0x0007e20000100a00 */
[----:B------:R0:W-:Y:S01]  /*29d20*/  STL.64 [R1+0x98], R22 ;  /* 0x0000981601007387 */ /* 0x0001e20000100a00 */
[----:B---3--:R-:W-:Y:S01]  /*29d30*/  MOV R20, R12 ;  /* 0x0000000c00147202 */ /* 0x008fe20000000f00 */
[----:B------:R-:W-:Y:S01]  /*29d40*/  IMAD.MOV.U32 R21, RZ, RZ, R13 ;  /* 0x000000ffff157224 */ /* 0x000fe200078e000d */
[----:B------:R-:W3:Y:S01]  /*29d50*/  LDL.LU R12, [R1+0x4b9c] ;  /* 0x004b9c00010c7983 */ /* 0x000ee20000300800 */
[----:B------:R-:W3:Y:S02]  /*29d60*/  LDL.LU R13, [R1+0x4b98] ;  /* 0x004b9800010d7983 */ /* 0x000ee40000300800 */
[----:B0-----:R-:W3:Y:S02]  /*29d70*/  LDL.LU R22, [R1+0x58] ;  /* 0x0000580001167983 */ /* 0x001ee40000300800 */
[----:B------:R-:W3:Y:S01]  /*29d80*/  LDL.LU R23, [R1+0x5c] ;  /* 0x00005c0001177983 */ /* 0x000ee20000300800 */
[C---:B--2---:R-:W-:Y:S11]  /*29d90*/  HMMA.16816.F32 R4, R24.reuse, R14, R4 ;  /* 0x0000000e1804723c */ /* 0x044ff60000001804 */
[----:B------:R-:W-:Y:S11]  /*29da0*/  @!UPT UIADD3 URZ, URZ, URZ, URZ ;  /* 0x0000003f3f3ff290 */ /* 0x000ff6000fffe03f */
[----:B------:R-:W-:Y:S01]  /*29db0*/  @!UPT UIADD3 URZ, URZ, URZ, URZ ;  /* 0x0000003f3f3ff290 */ /* 0x000fe2000fffe03f */
[----:B------:R-:W-:Y:S01]  /*29dc0*/  STL.64 [R1+0x80], R4 ;  /* 0x0000800401007387 */ /* 0x000fe20000100a00 */
[----:B------:R0:W-:Y:S03]  /*29dd0*/  STL.64 [R1+0x88], R6 ;  /* 0x0000880601007387 */ /* 0x0001e60000100a00 */
[----:B0-----:R-:W2:Y:S01]  /*29de0*/  LDL.LU.64 R6, [R1+0x4b90] ;  /* 0x004b900001067983 */ /* 0x001ea20000300a00 */
[----:B------:R-:W3:Y:S02]  /*29df0*/  LDL.LU.64 R4, [R1+0x4b88] ;  /* 0x004b880001047983 */ /* 0x000ee40000300a00 */
[----:B------:R-:W3:Y:S02]  /*29e00*/  LDL.LU R14, [R1+0x78] ;  /* 0x00007800010e7983 */ /* 0x000ee40000300800 */
[----:B------:R-:W3:Y:S01]  /*29e10*/  LDL.LU R15, [R1+0x7c] ;  /* 0x00007c00010f7983 */ /* 0x000ee20000300800 */
[----:B----4-:R-:W-:Y:S01]  /*29e20*/  HMMA.16816.F32 R24, R24, R18, R8 ;  /* 0x000000121818723c */ /* 0x010fe20000001808 */
[----:B------:R-:W4:Y:S01]  /*29e30*/  LDL.LU.64 R10, [R1+0x4b80] ;  /* 0x004b8000010a7983 */ /* 0x000f220000300a00 */
[----:B------:R-:W2:Y:S11]  /*29e40*/  LDL.LU.64 R8, [R1+0x4b78] ;  /* 0x004b780001087983 */ /* 0x000eb60000300a00 */
[----:B------:R-:W-:Y:S10]  /*29e50*/  @!UPT UIADD3 URZ, URZ, URZ, URZ ;  /* 0x0000003f3f3ff290 */ /* 0x000ff4000fffe03f */
[----:B------:R0:W-:Y:S01]  /*29e60*/  STL.64 [R1+0x60], R24 ;  /* 0x0000601801007387 */ /* 0x0001e20000100a00 */
[----:B------:R1:W-:Y:S01]  /*29e70*/  STL.64 [R1+0x68], R26 ;  /* 0x0000681a01007387 */ /* 0x0003e20000100a00 */
[----:B0-----:R-:W-:Y:S01]  /*29e80*/  MOV R24, R16 ;  /* 0x0000001000187202 */ /* 0x001fe20000000f00 */
[----:B------:R-:W-:Y:S01]  /*29e90*/  IMAD.MOV.U32 R25, RZ, RZ, R17 ;  /* 0x000000ffff197224 */ /* 0x000fe200078e0011 */
[----:B------:R-:W2:Y:S01]  /*29ea0*/  LDL.LU R16, [R1+0x4b74] ;  /* 0x004b740001107983 */ /* 0x000ea20000300800 */
[----:B------:R-:W2:Y:S01]  /*29eb0*/  LDL.LU R17, [R1+0x4b70] ;  /* 0x004b700001117983 */ /* 0x000ea20000300800 */
[----:B-1----:R-:W-:Y:S01]  /*29ec0*/  MOV R26, R28 ;  /* 0x0000001c001a7202 */ /* 0x002fe20000000f00 */
[----:B------:R-:W-:Y:S01]  /*29ed0*/  IMAD.MOV.U32 R27, RZ, RZ, R2 ;  /* 0x000000ffff1b7224 */ /* 0x000fe200078e0002 */
[----:B------:R-:W2:Y:S01]  /*29ee0*/  LDL.LU R28, [R1+0x4b6c] ;  /* 0x004b6c00011c7983 */ /* 0x000ea20000300800 */
[----:B------:R-:W2:Y:S03]  /*29ef0*/  LDL.LU R2, [R1+0x4b68] ;  /* 0x004b680001027983 */ /* 0x000ea60000300800 */
[----:B------:R-:W-:Y:S01]  /*29f00*/  STL.64 [R1+0x4b60], R26 ;  /* 0x004b601a01007387 */ /* 0x000fe20000100a00 */
[----:B------:R0:W-:Y:S03]  /*29f10*/  STL.64 [R1+0x4b58], R24 ;  /* 0x004b581801007387 */ /* 0x0001e60000100a00 */
[----:B0-----:R-:W2:Y:S01]  /*29f20*/  LDL.LU R24, [R1+0x100] ;  /* 0x0001000001187983 */ /* 0x001ea20000300800 */
[----:B------:R-:W2:Y:S02]  /*29f30*/  LDL.LU R25, [R1+0x104] ;  /* 0x0001040001197983 */ /* 0x000ea40000300800 */
[----:B------:R-:W2:Y:S02]  /*29f40*/  LDL.LU R26, [R1+0x108] ;  /* 0x00010800011a7983 */ /* 0x000ea40000300800 */
[----:B------:R-:W2:Y:S01]  /*29f50*/  LDL.LU R27, [R1+0x10c] ;  /* 0x00010c00011b7983 */ /* 0x000ea20000300800 */
[----:B---3--:R-:W-:Y:S11]  /*29f60*/  HMMA.16816.F32 R12, R20, R4, R12 ;  /* 0x00000004140c723c */ /* 0x008ff6000000180c */
[----:B------:R-:W-:Y:S11]  /*29f70*/  @!UPT UIADD3 URZ, URZ, URZ, URZ ;  /* 0x0000003f3f3ff290 */ /* 0x000ff6000fffe03f */
[----:B------:R-:W-:Y:S01]  /*29f80*/  @!UPT UIADD3 URZ, URZ, URZ, URZ ;  /* 0x0000003f3f3ff290 */ /* 0x000fe2000fffe03f */
[----:B------:R-:W-:Y:S01]  /*29f90*/  STL.64 [R1+0x70], R12 ;  /* 0x0000700c01007387 */ /* 0x000fe20000100a00 */
[----:B------:R-:W-:Y:S02]  /*29fa0*/  STL.64 [R1+0x78], R14 ;  /* 0x0000780e01007387 */ /* 0x000fe40000100a00 */
[----:B------:R-:W0:Y:S02]  /*29fb0*/  LDSM.16.MT88.4 R12, [R29+0xe080] ;  /* 0x00e080001d0c783b */ /* 0x000e240000004200 */
[----:B0-----:R-:W-:Y:S02]  /*29fc0*/  STL.64 [R1], R12 ;  /* 0x0000000c01007387 */ /* 0x001fe40000100a00 */
[----:B------:R-:W-:Y:S01]  /*29fd0*/  STL [R1+0x8], R14 ;  /* 0x0000080e01007387 */ /* 0x000fe20000100800 */
[----:B------:R-:W-:Y:S02]  /*29fe0*/  MOV R3, R15 ;  /* 0x0000000f00037202 */ /* 0x000fe40000000f00 */
[----:B--2---:R-:W0:Y:S01]  /*29ff0*/  LDSM.16.MT88.4 R12, [R2+0xe000] ;  /* 0x00e00000020c783b */ /* 0x004e220000004200 */
[----:B------:R-:W-:Y:S03]  /*2a000*/  STL [R1+0x4abc], R29 ;  /* 0x004abc1d01007387 */ /* 0x000fe60000100800 */
[----:B0-----:R0:W-:Y:S02]  /*2a010*/  STL.64 [R1+0x4b00], R14 ;  /* 0x004b000e01007387 */ /* 0x0011e40000100a00 */
[----:B0-----:R-:W-:Y:S01]  /*2a020*/  MOV R14, R17 ;  /* 0x00000011000e7202 */ /* 0x001fe20000000f00 */
[----:B------:R-:W-:-:S02]  /*2a030*/  IMAD.MOV.U32 R15, RZ, RZ, R16 ;  /* 0x000000ffff0f7224 */ /* 0x000fc400078e0010 */
[----:B------:R-:W0:Y:S04]  /*2a040*/  LDSM.16.MT88.4 R16, [R2+0xe080] ;  /* 0x00e080000210783b */ /* 0x000e280000004200 */
[----:B------:R1:W-:Y:S01]  /*2a050*/  STL.64 [R1+0x4af8], R12 ;  /* 0x004af80c01007387 */ /* 0x0003e20000100a00 */
[----:B------:R-:W-:Y:S03]  /*2a060*/  HMMA.16816.F32 R20, R20, R8, R24 ;  /* 0x000000081414723c */ /* 0x000fe60000001818 */
[----:B-1----:R-:W2:Y:S04]  /*2a070*/  LDL.LU R12, [R1+0x130] ;  /* 0x00013000010c7983 */ /* 0x002ea80000300800 */
[----:B0-----:R0:W-:Y:S01]  /*2a080*/  STL.64 [R1+0x4af0], R18 ;  /* 0x004af01201007387 */ /* 0x0011e20000100a00 */
[----:B------:R4:W-:Y:S02]  /*2a090*/  STL.64 [R1+0x4ae8], R16 ;  /* 0x004ae81001007387 */ /* 0x0009e40000100a00 */
[----:B------:R-:W-:Y:S02]  /*2a0a0*/  STL [R1+0x4ac0], R2 ;  /* 0x004ac00201007387 */ /* 0x000fe40000100800 */
[----:B------:R-:W2:Y:S01]  /*2a0b0*/  LDL.LU.64 R26, [R1+0x4b60] ;  /* 0x004b6000011a7983 */ /* 0x000ea20000300a00 */
[----:B------:R-:W2:Y:S01]  /*2a0c0*/  LDL.LU.64 R24, [R1+0x4b58] ;  /* 0x004b580001187983 */ /* 0x000ea20000300a00 */
[----:B------:R-:W-:-:S10]  /*2a0d0*/  IMAD.MOV.U32 R13, RZ, RZ, R28 ;  /* 0x000000ffff0d7224 */ /* 0x000fd400078e001c */
[----:B------:R-:W-:Y:S01]  /*2a0e0*/  IMAD.MOV.U32 R28, RZ, RZ, R23 ;  /* 0x000000ffff1c7224 */ /* 0x000fe200078e0017 */
[----:B0-----:R-:W-:Y:S02]  /*2a0f0*/  MOV R18, R7 ;  /* 0x0000000700127202 */ /* 0x001fe40000000f00 */
[----:B----4-:R-:W-:Y:S01]  /*2a100*/  MOV R16, R11 ;  /* 0x0000000b00107202 */ /* 0x010fe20000000f00 */
[----:B------:R-:W-:Y:S01]  /*2a110*/  IMAD.MOV.U32 R19, RZ, RZ, R6 ;  /* 0x000000ffff137224 */ /* 0x000fe200078e0006 */
[----:B------:R-:W-:Y:S01]  /*2a120*/  MOV R11, R20 ;  /* 0x00000014000b7202 */ /* 0x000fe20000000f00 */
[----:B------:R-:W-:Y:S01]  /*2a130*/  IMAD.MOV.U32 R6, RZ, RZ, R21 ;  /* 0x000000ffff067224 */ /* 0x000fe200078e0015 */
[----:B------:R-:W-:Y:S02]  /*2a140*/  MOV R7, R22 ;  /* 0x0000001600077202 */ /* 0x000fe40000000f00 */
[----:B------:R-:W0:Y:S04]  /*2a150*/  LDSM.16.MT88.4 R20, [R0+0xe000] ;  /* 0x00e000000014783b */ /* 0x000e280000004200 */
[----:B------:R-:W-:Y:S01]  /*2a160*/  STL [R1+0x4ad0], R28 ;  /* 0x004ad01c01007387 */ /* 0x000fe20000100800 */
[----:B------:R-:W-:Y:S02]  /*2a170*/  STL [R1+0x4acc], R7 ;  /* 0x004acc0701007387 */ /* 0x000fe40000100800 */
[----:B------:R-:W-:Y:S02]  /*2a180*/  STL [R1+0x4ac8], R6 ;  /* 0x004ac80601007387 */ /* 0x000fe40000100800 */
[----:B------:R-:W-:Y:S01]  /*2a190*/  STL [R1+0x4ac4], R11 ;  /* 0x004ac40b01007387 */ /* 0x000fe20000100800 */
[----:B0-----:R-:W-:Y:S01]  /*2a1a0*/  STL.64 [R1+0x4ae0], R22 ;  /* 0x004ae01601007387 */ /* 0x001fe20000100a00 */
[----:B------:R0:W-:Y:S03]  /*2a1b0*/  STL.64 [R1+0x4ad8], R20 ;  /* 0x004ad81401007387 */ /* 0x0001e60000100a00 */
[----:B0-----:R-:W3:Y:S01]  /*2a1c0*/  LDL.LU R20, [R1+0x40] ;  /* 0x0000400001147983 */ /* 0x001ee20000300800 */
[----:B------:R-:W3:Y:S02]  /*2a1d0*/  LDL.LU R21, [R1+0x44] ;  /* 0x0000440001157983 */ /* 0x000ee40000300800 */
[----:B------:R-:W3:Y:S02]  /*2a1e0*/  LDL.LU R22, [R1+0x48] ;  /* 0x0000480001167983 */ /* 0x000ee40000300800 */
[----:B------:R-:W3:Y:S01]  /*2a1f0*/  LDL.LU R23, [R1+0x4c] ;  /* 0x00004c0001177983 */ /* 0x000ee20000300800 */
[----:B--2---:R-:W-:Y:S11]  /*2a200*/  HMMA.16816.F32 R12, R24, R4, R12 ;  /* 0x00000004180c723c */ /* 0x004ff6000000180c */
[----:B------:R-:W-:Y:S11]  /*2a210*/  @!UPT UIADD3 URZ, URZ, URZ, URZ ;  /* 0x0000003f3f3ff290 */ /* 0x000ff6000fffe03f */
[----:B------:R-:W-:Y:S01]  /*2a220*/  @!UPT UIADD3 URZ, URZ, URZ, URZ ;  /* 0x0000003f3f3ff290 */ /* 0x000fe2000fffe03f */
[----:B------:R0:W-:Y:S01]  /*2a230*/  STL [R1+0xf0], R12 ;  /* 0x0000f00c01007387 */ /* 0x0001e20000100800 */
[----:B------:R-:W-:Y:S01]  /*2a240*/  MOV R2, R13 ;  /* 0x0000000d00027202 */ /* 0x000fe20000000f00 */
[----:B------:R-:W-:Y:S02]  /*2a250*/  IMAD.MOV.U32 R29, RZ, RZ, R14 ;  /* 0x000000ffff1d7224 */ /* 0x000fe400078e000e */
[----:B0-----:R-:W2:Y:S01]  /*2a260*/  LDL.LU R12, [R1] ;  /* 0x00000000010c7983 */ /* 0x001ea20000300800 */
[----:B------:R-:W2:Y:S02]  /*2a270*/  LDL.LU R13, [R1+0x4] ;  /* 0x00000400010d7983 */ /* 0x000ea40000300800 */
[----:B------:R-:W4:Y:S02]  /*2a280*/  LDL.LU R14, [R1+0x8] ;  /* 0x00000800010e7983 */ /* 0x000f240000300800 */
[----:B------:R-:W-:Y:S01]  /*2a290*/  IMAD.MOV.U32 R17, RZ, RZ, R10 ;  /* 0x000000ffff117224 */ /* 0x000fe200078e000a */
[----:B------:R-:W-:Y:S01]  /*2a2a0*/  MOV R10, R15 ;  /* 0x0000000f000a7202 */ /* 0x000fe20000000f00 */
[----:B------:R-:W-:-:S02]  /*2a2b0*/  IMAD.MOV.U32 R15, RZ, RZ, R3 ;  /* 0x000000ffff0f7224 */ /* 0x000fc400078e0003 */
[----:B------:R-:W3:Y:S04]  /*2a2c0*/  LDL.LU R3, [R1+0x4b54] ;  /* 0x004b540001037983 */ /* 0x000ee80000300800 */
[----:B----4-:R-:W-:Y:S01]  /*2a2d0*/  STL.64 [R1+0x4b30], R14 ;  /* 0x004b300e01007387 */ /* 0x010fe20000100a00 */
[----:B--2---:R0:W-:Y:S03]  /*2a2e0*/  STL.64 [R1+0x4b28], R12 ;  /* 0x004b280c01007387 */ /* 0x0041e60000100a00 */
[----:B0-----:R-:W2:Y:S01]  /*2a2f0*/  LDL.LU R12, [R1+0x20] ;  /* 0x00002000010c7983 */ /* 0x001ea20000300800 */
[----:B------:R-:W2:Y:S02]  /*2a300*/  LDL.LU R13, [R1+0x24] ;  /* 0x00002400010d7983 */ /* 0x000ea40000300800 */
[----:B------:R-:W2:Y:S02]  /*2a310*/  LDL.LU R14, [R1+0x28] ;  /* 0x00002800010e7983 */ /* 0x000ea40000300800 */
[----:B------:R-:W2:Y:S01]  /*2a320*/  LDL.LU R15, [R1+0x2c] ;  /* 0x00002c00010f7983 */ /* 0x000ea20000300800 */
[----:B---3--:R-:W-:Y:S01]  /*2a330*/  HMMA.16816.F32 R20, R24, R8, R20 ;  /* 0x000000081814723c */ /* 0x008fe20000001814 */
[----:B------:R-:W0:Y:S04]  /*2a340*/  LDSM.16.MT88.4 R24, [R0+0xe080] ;  /* 0x00e080000018783b */ /* 0x000e280000004200 */
[----:B------:R-:W-:Y:S01]  /*2a350*/  STL [R1+0x4b48], R10 ;  /* 0x004b480a01007387 */ /* 0x000fe20000100800 */
[----:B------:R2:W-:Y:S11]  /*2a360*/  STL.64 [R1+0x4b40], R8 ;  /* 0x004b400801007387 */ /* 0x0005f60000100a00 */
[----:B------:R-:W-:Y:S06]  /*2a370*/  @!UPT UIADD3 URZ, URZ, URZ, URZ ;  /* 0x0000003f3f3ff290 */ /* 0x000fec000fffe03f */
[----:B------:R-:W-:Y:S01]  /*2a380*/  STL.64 [R1+0x120], R20 ;  /* 0x0001201401007387 */ /* 0x000fe20000100a00 */
[----:B------:R-:W-:Y:S03]  /*2a390*/  STL.64 [R1+0x128], R22 ;  /* 0x0001281601007387 */ /* 0x000fe60000100a00 */
[----:B0-----:R-:W-:Y:S01]  /*2a3a0*/  STL.64 [R1+0x4a90], R26 ;  /* 0x004a901a01007387 */ /* 0x001fe20000100a00 */
[----:B------:R-:W-:Y:S02]  /*2a3b0*/  STL.64 [R1+0x4a88], R24 ;  /* 0x004a881801007387 */ /* 0x000fe40000100a00 */
[----:B------:R0:W-:Y:S01]  /*2a3c0*/  STL.64 [R1+0x4b38], R4 ;  /* 0x004b380401007387 */ /* 0x0001e20000100a00 */
[----:B--2---:R-:W-:Y:S01]  /*2a3d0*/  HMMA.16816.F32 R8, R12, R4, R16 ;  /* 0x000000040c08723c */ /* 0x004fe20000001810 */
[----:B0-----:R-:W2:Y:S06]  /*2a3e0*/  LDL.LU R4, [R1+0x160] ;  /* 0x0001600001047983 */ /* 0x001eac0000300800 */
[----:B------:R-:W-:Y:S11]  /*2a3f0*/  MOV R18, R3 ;  /* 0x0000000300127202 */ /* 0x000ff60000000f00 */
[----:B------:R-:W-:Y:S05]  /*2a400*/  @!UPT UIADD3 URZ, URZ, URZ, URZ ;  /* 0x0000003f3f3ff290 */ /* 0x000fea000fffe03f */
[----:B------:R-:W-:Y:S01]  /*2a410*/  STL.64 [R1+0x140], R8 ;  /* 0x0001400801007387 */ /* 0x000fe20000100a00 */
[----:B------:R-:W-:Y:S02]  /*2a420*/  STL.64 [R1+0x148], R10 ;  /* 0x0001480a01007387 */ /* 0x000fe40000100a00 */
[----:B------:R-:W2:Y:S02]  /*2a430*/  LDL.LU R5, [R1+0x164] ;  /* 0x0001640001057983 */ /* 0x000ea40000300800 */
[----:B------:R-:W2:Y:S01]  /*2a440*/  LDL.LU R6, [R1+0x168] ;  /* 0x0001680001067983 */ /* 0x000ea20000300800 */
[----:B------:R-:W2:Y:S01]  /*2a450*/  LDL.LU R7, [R1+0x16c] ;  /* 0x00016c0001077983 */ /* 0x000ea20000300800 */
[----:B------:R-:W3:Y:S02]  /*2a460*/  LDL.LU R16, [R1+0xd0] ;  /* 0x0000d00001107983 */ /* 0x000ee40000300800 */
[----:B------:R-:W3:Y:S02]  /*2a470*/  LDL.LU R17, [R1+0xd4] ;  /* 0x0000d40001117983 */ /* 0x000ee40000300800 */
[----:B------:R-:W4:Y:S01]  /*2a480*/  LDL.LU R3, [R1+0x4b50] ;  /* 0x004b500001037983 */ /* 0x000f220000300800 */
[----:B------:R-:W2:Y:S04]  /*2a490*/  LDL.LU R19, [R1+0xdc] ;  /* 0x0000dc0001137983 */ /* 0x000ea80000300800 */
[----:B--2---:R-:W-:Y:S01]  /*2a4a0*/  STL.64 [R1+0x4b10], R18 ;  /* 0x004b101201007387 */ /* 0x004fe20000100a00 */
[----:B---3--:R0:W-:Y:S03]  /*2a4b0*/  STL.64 [R1+0x4b08], R16 ;  /* 0x004b081001007387 */ /* 0x0081e60000100a00 */
[----:B0-----:R-:W2:Y:S01]  /*2a4c0*/  LDL.LU R16, [R1+0xe0] ;  /* 0x0000e00001107983 */ /* 0x001ea20000300800 */
[----:B------:R-:W2:Y:S02]  /*2a4d0*/  LDL.LU R17, [R1+0xe4] ;  /* 0x0000e40001117983 */ /* 0x000ea40000300800 */
[----:B------:R-:W3:Y:S02]  /*2a4e0*/  LDL.LU R18, [R1+0xe8] ;  /* 0x0000e80001127983 */ /* 0x000ee40000300800 */
[----:B----4-:R-:W-:-:S02]  /*2a4f0*/  IMAD.MOV.U32 R19, RZ, RZ, R3 ;  /* 0x000000ffff137224 */ /* 0x010fc400078e0003 */
[----:B------:R-:W4:Y:S04]  /*2a500*/  LDL.LU R3, [R1+0x4b4c] ;  /* 0x004b4c0001037983 */ /* 0x000f280000300800 */
[----:B----4-:R-:W0:Y:S04]  /*2a510*/  LDSM.16.MT88.4 R8, [R3+0xf000] ;  /* 0x00f000000308783b */ /* 0x010e280000004200 */
[----:B---3--:R-:W-:Y:S01]  /*2a520*/  STL.64 [R1+0x4b20], R18 ;  /* 0x004b201201007387 */ /* 0x008fe20000100a00 */
[----:B--2---:R1:W-:Y:S03]  /*2a530*/  STL.64 [R1+0x4b18], R16 ;  /* 0x004b181001007387 */ /* 0x0043e60000100a00 */
[----:B-1----:R-:W2:Y:S01]  /*2a540*/  LDL.LU R16, [R1+0x190] ;  /* 0x0001900001107983 */ /* 0x002ea20000300800 */
[----:B------:R-:W2:Y:S02]  /*2a550*/  LDL.LU R17, [R1+0x194] ;  /* 0x0001940001117983 */ /* 0x000ea40000300800 */
[----:B------:R-:W2:Y:S02]  /*2a560*/  LDL.LU R18, [R1+0x198] ;  /* 0x0001980001127983 */ /* 0x000ea40000300800 */
[----:B------:R-:W2:Y:S01]  /*2a570*/  LDL.LU R19, [R1+0x19c] ;  /* 0x00019c0001137983 */ /* 0x000ea20000300800 */
[----:B------:R-:W3:Y:S01]  /*2a580*/  LDL.LU R20, [R1+0xc0] ;  /* 0x0000c00001147983 */ /* 0x000ee20000300800 */
[----:B------:R-:W3:Y:S02]  /*2a590*/  LDL.LU R21, [R1+0xc4] ;  /* 0x0000c40001157983 */ /* 0x000ee40000300800 */
[----:B------:R-:W3:Y:S02]  /*2a5a0*/  LDL.LU R22, [R1+0xc8] ;  /* 0x0000c80001167983 */ /* 0x000ee40000300800 */
[----:B------:R-:W3:Y:S01]  /*2a5b0*/  LDL.LU R23, [R1+0xcc] ;  /* 0x0000cc0001177983 */ /* 0x000ee20000300800 */
[----:B0-----:R-:W-:-:S02]  /*2a5c0*/  MOV R25, R10 ;  /* 0x0000000a00197202 */ /* 0x001fc40000000f00 */
[----:B------:R-:W-:Y:S01]  /*2a5d0*/  MOV R27, R8 ;  /* 0x00000008001b7202 */ /* 0x000fe20000000f00 */
[----:B------:R-:W-:Y:S01]  /*2a5e0*/  IMAD.MOV.U32 R26, RZ, RZ, R9 ;  /* 0x000000ffff1a7224 */ /* 0x000fe200078e0009 */
[----:B------:R-:W4:Y:S01]  /*2a5f0*/  LDL.LU R10, [R1+0x4b48] ;  /* 0x004b4800010a7983 */ /* 0x000f220000300800 */
[----:B------:R-:W2:Y:S02]  /*2a600*/  LDL.LU.64 R8, [R1+0x4b40] ;  /* 0x004b400001087983 */ /* 0x000ea40000300a00 */
[----:B------:R-:W-:Y:S01]  /*2a610*/  IMAD.MOV.U32 R24, RZ, RZ, R11 ;  /* 0x000000ffff187224 */ /* 0x000fe200078e000b */
[----:B------:R-:W-:Y:S04]  /*2a620*/  STL.64 [R1+0x4aa0], R26 ;  /* 0x004aa01a01007387 */ /* 0x000fe80000100a00 */
[----:B------:R0:W-:Y:S02]  /*2a630*/  STL.64 [R1+0x4a98], R24 ;  /* 0x004a981801007387 */ /* 0x0001e40000100a00 */
[----:B0-----:R-:W3:Y:S01]  /*2a640*/  LDL.LU R24, [R1+0x170] ;  /* 0x0001700001187983 */ /* 0x001ee20000300800 */
[----:B------:R-:W3:Y:S02]  /*2a650*/  LDL.LU R25, [R1+0x174] ;  /* 0x0001740001197983 */ /* 0x000ee40000300800 */
[----:B------:R-:W3:Y:S02]  /*2a660*/  LDL.LU R26, [R1+0x178] ;  /* 0x00017800011a7983 */ /* 0x000ee40000300800 */
[----:B------:R-:W3:Y:S01]  /*2a670*/  LDL.LU R27, [R1+0x17c] ;  /* 0x00017c00011b7983 */ /* 0x000ee20000300800 */
[----:B--2---:R-:W-:Y:S01]  /*2a680*/  HMMA.16816.F32 R12, R12, R8, R4 ;  /* 0x000000080c0c723c */ /* 0x004fe20000001804 */
[----:B------:R-:W2:Y:S11]  /*2a690*/  LDL.LU.64 R4, [R1+0x4b38] ;  /* 0x004b380001047983 */ /* 0x000eb60000300a00 */
[----:B------:R-:W-:Y:S11]  /*2a6a0*/  @!UPT UIADD3 URZ, URZ, URZ, URZ ;  /* 0x0000003f3f3ff290 */ /* 0x000ff6000fffe03f */
[----:B------:R-:W-:Y:S01]  /*2a6b0*/  STL.64 [R1+0x130], R12 ;  /* 0x0001300c01007387 */ /* 0x000fe20000100a00 */
[----:B------:R-:W-:Y:S02]  /*2a6c0*/  STL.64 [R1+0x138], R14 ;  /* 0x0001380e01007387 */ /* 0x000fe40000100a00 */
[----:B------:R-:W0:Y:S02]  /*2a6d0*/  LDSM.16.MT88.4 R12, [R3+0xf080] ;  /* 0x00f08000030c783b */ /* 0x000e240000004200 */
[----:B0-----:R-:W-:Y:S02]  /*2a6e0*/  MOV R6, R14 ;  /* 0x0000000e00067202 */ /* 0x001fe40000000f00 */
[----:B------:R-:W-:Y:S01]  /*2a6f0*/  IMAD.MOV.U32 R11, RZ, RZ, R15 ;  /* 0x000000ffff0b7224 */ /* 0x000fe200078e000f */
[----:B------:R-:W-:Y:S01]  /*2a700*/  MOV R28, R12 ;  /* 0x0000000c001c7202 */ /* 0x000fe20000000f00 */
[----:B------:R-:W-:Y:S01]  /*2a710*/  IMAD.MOV.U32 R7, RZ, RZ, R13 ;  /* 0x000000ffff077224 */ /* 0x000fe200078e000d */
[----:B------:R-:W2:Y:S01]  /*2a720*/  LDL.LU.64 R14, [R1+0x4b30] ;  /* 0x004b3000010e7983 */ /* 0x000ea20000300a00 */
        /* <DEDUP_REMOVED lines=14> */
[----:B0-----:R-:W3:Y:S01]  /*2a810*/  LDL.LU.64 R14, [R1+0x4b00] ;  /* 0x004b0000010e7983 */ /* 0x001ee20000300a00 */
[----:B------:R-:W3:Y:S02]  /*2a820*/  LDL.LU.64 R12, [R1+0x4af8] ;  /* 0x004af800010c7983 */ /* 0x000ee40000300a00 */
[C---:B---3--:R-:W-:Y:S11]  /*2a830*/  HMMA.16816.F32 R24, R12.reuse, R4, R24 ;  /* 0x000000040c18723c */ /* 0x048ff60000001818 */
[----:B------:R-:W-:Y:S11]  /*2a840*/  @!UPT UIADD3 URZ, URZ, URZ, URZ ;  /* 0x0000003f3f3ff290 */ /* 0x000ff6000fffe03f */
[----:B------:R-:W-:Y:S01]  /*2a850*/  @!UPT UIADD3 URZ, URZ, URZ, URZ ;  /* 0x0000003f3f3ff290 */ /* 0x000fe2000fffe03f */
        /* <DEDUP_REMOVED lines=12> */
[----:B------:R-:W2:Y:S01]  /*2a920*/  LDL.LU R27, [R1+0xbc] ;  /* 0x0000bc00011b7983 */ /* 0x000ea20000300800 */
[----:B------:R-:W3:Y:S01]  /*2a930*/  LDL.LU.64 R18, [R1+0x4af0] ;  /* 0x004af00001127983 */ /* 0x000ee20000300a00 */
[----:B------:R-:W3:Y:S11]  /*2a940*/  LDL.LU.64 R16, [R1+0x4ae8] ;  /* 0x004ae80001107983 */ /* 0x000ef60000300a00 */
[----:B------:R0:W-:Y:S02]  /*2a950*/  STL.64 [R1+0x100], R12 ;  /* 0x0001000c01007387 */ /* 0x0001e40000100a00 */
[----:B------:R1:W-:Y:S01]  /*2a960*/  STL.64 [R1+0x108], R14 ;  /* 0x0001080e01007387 */ /* 0x0003e20000100a00 */
[----:B0-----:R-:W2:Y:S01]  /*2a970*/  LDL.LU R12, [R1+0xa0] ;  /* 0x0000a000010c7983 */ /* 0x001ea20000300800 */
[----:B------:R-:W2:Y:S02]  /*2a980*/  LDL.LU R13, [R1+0xa4] ;  /* 0x0000a400010d7983 */ /* 0x000ea40000300800 */
[----:B-1----:R-:W2:Y:S02]  /*2a990*/  LDL.LU R14, [R1+0xa8] ;  /* 0x0000a800010e7983 */ /* 0x002ea40000300800 */
[----:B------:R-:W2:Y:S01]  /*2a9a0*/  LDL.LU R15, [R1+0xac] ;  /* 0x0000ac00010f7983 */ /* 0x000ea20000300800 */
[C---:B---3--:R-:W-:Y:S08]  /*2a9b0*/  HMMA.16816.F32 R20, R16.reuse, R4, R20 ;  /* 0x000000041014723c */ /* 0x048ff00000001814 */
[----:B--2---:R-:W-:Y:S11]  /*2a9c0*/  HMMA.16816.F32 R12, R16, R8, R12 ;  /* 0x00000008100c723c */ /* 0x004ff6000000180c */
[----:B------:R-:W-:Y:S04]  /*2a9d0*/  @!UPT UIADD3 URZ, URZ, URZ, URZ ;  /* 0x0000003f3f3ff290 */ /* 0x000fe8000fffe03f */
[----:B------:R-:W-:Y:S01]  /*2a9e0*/  STL.64 [R1+0xd0], R20 ;  /* 0x0000d01401007387 */ /* 0x000fe20000100a00 */
[----:B------:R0:W-:Y:S01]  /*2a9f0*/  STL.64 [R1+0xd8], R22 ;  /* 0x0000d81601007387 */ /* 0x0001e20000100a00 */
[----:B------:R-:W-:Y:S02]  /*2aa00*/  MOV R16, R28 ;  /* 0x0000001c00107202 */ /* 0x000fe40000000f00 */
[----:B------:R-:W-:Y:S01]  /*2aa10*/  MOV R18, R6 ;  /* 0x0000000600127202 */ /* 0x000fe20000000f00 */
[----:B------:R-:W-:Y:S02]  /*2aa20*/  IMAD.MOV.U32 R19, RZ, RZ, R11 ;  /* 0x000000ffff137224 */ /* 0x000fe400078e000b */
[----:B------:R-:W-:Y:S01]  /*2aa30*/  IMAD.MOV.U32 R17, RZ, RZ, R7 ;  /* 0x000000ffff117224 */ /* 0x000fe200078e0007 */
[----:B0-----:R-:W2:Y:S01]  /*2aa40*/  LDL.LU.64 R22, [R1+0x4ae0] ;  /* 0x004ae00001167983 */ /* 0x001ea20000300a00 */
[----:B------:R-:W2:Y:S02]  /*2aa50*/  LDL.LU.64 R20, [R1+0x4ad8] ;  /* 0x004ad80001147983 */ /* 0x000ea40000300a00 */
[----:B------:R-:W3:Y:S02]  /*2aa60*/  LDL.LU R28, [R1+0x4ad0] ;  /* 0x004ad000011c7983 */ /* 0x000ee40000300800 */
[----:B------:R-:W-:Y:S01]  /*2aa70*/  STL.64 [R1+0xc0], R12 ;  /* 0x0000c00c01007387 */ /* 0x000fe20000100a00 */
[----:B------:R-:W-:Y:S01]  /*2aa80*/  STL.64 [R1+0xc8], R14 ;  /* 0x0000c80e01007387 */ /* 0x000fe20000100a00 */
[----:B------:R-:W2:Y:S02]  /*2aa90*/  LDL.LU R7, [R1+0x4acc] ;  /* 0x004acc0001077983 */ /* 0x000ea40000300800 */
        /* <DEDUP_REMOVED lines=9> */
[----:B------:R0:W-:Y:S03]  /*2ab30*/  STL.64 [R1+0x4a58], R16 ;  /* 0x004a581001007387 */ /* 0x0001e60000100a00 */
[----:B0-----:R-:W2:Y:S01]  /*2ab40*/  LDL.LU R16, [R1+0x60] ;  /* 0x0000600001107983 */ /* 0x001ea20000300800 */
[----:B------:R-:W2:Y:S02]  /*2ab50*/  LDL.LU R17, [R1+0x64] ;  /* 0x0000640001117983 */ /* 0x000ea40000300800 */
[----:B------:R-:W2:Y:S02]  /*2ab60*/  LDL.LU R18, [R1+0x68] ;  /* 0x0000680001127983 */ /* 0x000ea40000300800 */
[----:B------:R-:W2:Y:S01]  /*2ab70*/  LDL.LU R19, [R1+0x6c] ;  /* 0x00006c0001137983 */ /* 0x000ea20000300800 */
[C---:B------:R-:W-:Y:S01]  /*2ab80*/  HMMA.16816.F32 R24, R20.reuse, R4, R24 ;  /* 0x000000041418723c */ /* 0x040fe20000001818 */
[----:B------:R-:W-:Y:S01]  /*2ab90*/  MOV R13, R2 ;  /* 0x00000002000d7202 */ /* 0x000fe20000000f00 */
[----:B------:R-:W-:Y:S01]  /*2aba0*/  IMAD.MOV.U32 R14, RZ, RZ, R29 ;  /* 0x000000ffff0e7224 */ /* 0x000fe200078e001d */
[----:B----4-:R-:W-:Y:S01]  /*2abb0*/  MOV R15, R10 ;  /* 0x0000000a000f7202 */ /* 0x010fe20000000f00 */
[----:B--2---:R-:W-:Y:S01]  /*2abc0*/  STL.64 [R1+0x4a80], R18 ;  /* 0x004a801201007387 */ /* 0x004fe20000100a00 */
[----:B------:R0:W-:Y:S03]  /*2abd0*/  STL.64 [R1+0x4a78], R16 ;  /* 0x004a781001007387 */ /* 0x0001e60000100a00 */
[----:B0-----:R-:W2:Y:S01]  /*2abe0*/  LDL.LU R16, [R1+0x80] ;  /* 0x0000800001107983 */ /* 0x001ea20000300800 */
[----:B------:R-:W2:Y:S02]  /*2abf0*/  LDL.LU R17, [R1+0x84] ;  /* 0x0000840001117983 */ /* 0x000ea40000300800 */
[----:B------:R-:W2:Y:S02]  /*2ac00*/  LDL.LU R18, [R1+0x88] ;  /* 0x0000880001127983 */ /* 0x000ea40000300800 */
[----:B------:R-:W2:Y:S01]  /*2ac10*/  LDL.LU R19, [R1+0x8c] ;  /* 0x00008c0001137983 */ /* 0x000ea20000300800 */
[----:B------:R-:W4:Y:S01]  /*2ac20*/  LDL.LU R12, [R1+0xf0] ;  /* 0x0000f000010c7983 */ /* 0x000f220000300800 */
[----:B------:R-:W2:Y:S02]  /*2ac30*/  LDL.LU R2, [R1+0x4ac0] ;  /* 0x004ac00001027983 */ /* 0x000ea40000300800 */
[----:B------:R-:W2:Y:S02]  /*2ac40*/  LDL.LU R29, [R1+0x4abc] ;  /* 0x004abc00011d7983 */ /* 0x000ea40000300800 */
[----:B------:R-:W2:Y:S04]  /*2ac50*/  LDL.LU R10, [R1+0x4ab8] ;  /* 0x004ab800010a7983 */ /* 0x000ea80000300800 */
[----:B------:R-:W-:Y:S01]  /*2ac60*/  STL.64 [R1+0xb0], R24 ;  /* 0x0000b01801007387 */ /* 0x000fe20000100a00 */
[----:B------:R0:W-:Y:S03]  /*2ac70*/  STL.64 [R1+0xb8], R26 ;  /* 0x0000b81a01007387 */ /* 0x0001e60000100a00 */
[----:B0-----:R-:W2:Y:S01]  /*2ac80*/  LDL.LU.64 R26, [R1+0x4ab0] ;  /* 0x004ab000011a7983 */ /* 0x001ea20000300a00 */
[----:B------:R-:W2:Y:S02]  /*2ac90*/  LDL.LU.64 R24, [R1+0x4aa8] ;  /* 0x004aa80001187983 */ /* 0x000ea40000300a00 */
[----:B--2---:R-:W-:Y:S01]  /*2aca0*/  HMMA.16816.F32 R20, R20, R8, R24 ;  /* 0x000000081414723c */ /* 0x004fe20000001818 */
[----:B------:R-:W2:Y:S01]  /*2acb0*/  LDL.LU.64 R26, [R1+0x4aa0] ;  /* 0x004aa000011a7983 */ /* 0x000ea20000300a00 */
[----:B------:R-:W3:Y:S11]  /*2acc0*/  LDL.LU.64 R24, [R1+0x4a98] ;  /* 0x004a980001187983 */ /* 0x000ef60000300a00 */
[----:B------:R-:W-:Y:S10]  /*2acd0*/  @!UPT UIADD3 URZ, URZ, URZ, URZ ;  /* 0x0000003f3f3ff290 */ /* 0x000ff4000fffe03f */
[----:B------:R2:W-:Y:S01]  /*2ace0*/  STL.64 [R1+0xa0], R20 ;  /* 0x0000a01401007387 */ /* 0x0005e20000100a00 */
[----:B------:R3:W-:Y:S02]  /*2acf0*/  STL.64 [R1+0xa8], R22 ;  /* 0x0000a81601007387 */ /* 0x0007e40000100a00 */
[----:B--2---:R-:W-:Y:S01]  /*2ad00*/  IMAD.MOV.U32 R20, RZ, RZ, R27 ;  /* 0x000000ffff147224 */ /* 0x004fe200078e001b */
[----:B------:R-:W-:Y:S01]  /*2ad10*/  MOV R21, R26 ;  /* 0x0000001a00157202 */ /* 0x000fe20000000f00 */
[----:B---3--:R-:W-:Y:S01]  /*2ad20*/  IMAD.MOV.U32 R22, RZ, RZ, R25 ;  /* 0x000000ffff167224 */ /* 0x008fe200078e0019 */
[----:B------:R-:W-:Y:S02]  /*2ad30*/  MOV R23, R24 ;  /* 0x0000001800177202 */ /* 0x000fe40000000f00 */
[----:B------:R-:W0:Y:S04]  /*2ad40*/  LDSM.16.MT88.4 R24, [R29+0xf000] ;  /* 0x00f000001d18783b */ /* 0x000e280000004200 */
        /* <DEDUP_REMOVED lines=11> */
[----:B--2---:R-:W-:Y:S07]  /*2ae00*/  HMMA.16816.F32 R16, R24, R8, R16 ;  /* 0x000000081810723c */ /* 0x004fee0000001810 */
[----:B------:R-:W-:-:S02]  /*2ae10*/  IMAD.MOV.U32 R24, RZ, RZ, R11 ;  /* 0x000000ffff187224 */ /* 0x000fc400078e000b */
[----:B------:R-:W2:Y:S11]  /*2ae20*/  LDL.LU R11, [R1+0x4a74] ;  /* 0x004a7400010b7983 */ /* 0x000eb60000300800 */
[----:B------:R-:W-:Y:S03]  /*2ae30*/  @!UPT UIADD3 URZ, URZ, URZ, URZ ;  /* 0x0000003f3f3ff290 */ /* 0x000fe6000fffe03f */
[----:B------:R-:W-:Y:S01]  /*2ae40*/  STL.64 [R1+0x60], R16 ;  /* 0x0000601001007387 */ /* 0x000fe20000100a00 */
[----:B------:R-:W-:Y:S02]  /*2ae50*/  STL.64 [R1+0x68], R18 ;  /* 0x0000681201007387 */ /* 0x000fe40000100a00 */
[----:B------:R-:W0:Y:S01]  /*2ae60*/  LDSM.16.MT88.4 R16, [R29+0xf080] ;  /* 0x00f080001d10783b */ /* 0x000e220000004200 */
[----:B------:R-:W-:-:S03]  /*2ae70*/  MOV R25, R6 ;  /* 0x0000000600197202 */ /* 0x000fc60000000f00 */
[----:B------:R-:W-:Y:S01]  /*2ae80*/  IMAD.MOV.U32 R26, RZ, RZ, R7 ;  /* 0x000000ffff1a7224 */ /* 0x000fe200078e0007 */
[----:B------:R-:W3:Y:S01]  /*2ae90*/  LDL.LU R6, [R1+0x4a70] ;  /* 0x004a700001067983 */ /* 0x000ee20000300800 */
[----:B------:R-:W3:Y:S01]  /*2aea0*/  LDL.LU R7, [R1+0x4a6c] ;  /* 0x004a6c0001077983 */ /* 0x000ee20000300800 */
[----:B------:R-:W-:Y:S02]  /*2aeb0*/  MOV R27, R28 ;  /* 0x0000001c001b7202 */ /* 0x000fe40000000f00 */
[----:B------:R-:W2:Y:S01]  /*2aec0*/  LDL.LU R28, [R1+0x4a68] ;  /* 0x004a6800011c7983 */ /* 0x000ea20000300800 */
[----:B0-----:R-:W-:-:S03]  /*2aed0*/  IMAD.MOV.U32 R9, RZ, RZ, R18 ;  /* 0x000000ffff097224 */ /* 0x001fc600078e0012 */
[----:B------:R0:W-:Y:S01]  /*2aee0*/  STL.64 [R1+0x20], R16 ;  /* 0x0000201001007387 */ /* 0x0001e20000100a00 */
[----:B------:R-:W-:Y:S02]  /*2aef0*/  MOV R8, R19 ;  /* 0x0000001300087202 */ /* 0x000fe40000000f00 */
[----:B------:R-:W3:Y:S01]  /*2af00*/  LDL.LU.64 R18, [R1+0x4a60] ;  /* 0x004a600001127983 */ /* 0x000ee20000300a00 */
[----:B0-----:R-:W3:Y:S02]  /*2af10*/  LDL.LU.64 R16, [R1+0x4a58] ;  /* 0x004a580001107983 */ /* 0x001ee40000300a00 */
[----:B------:R-:W-:Y:S02]  /*2af20*/  STL [R1+0x4a38], R8 ;  /* 0x004a380801007387 */ /* 0x000fe40000100800 */
[----:B------:R-:W-:Y:S02]  /*2af30*/  STL [R1+0x4a34], R9 ;  /* 0x004a340901007387 */ /* 0x000fe40000100800 */
[----:B------:R-:W-:Y:S01]  /*2af40*/  STL [R1+0x4a30], R29 ;  /* 0x004a301d01007387 */ /* 0x000fe20000100800 */
[C---:B---3--:R-:W-:Y:S11]  /*2af50*/  HMMA.16816.F32 R16, R20.reuse, R6, R16 ;  /* 0x000000061410723c */ /* 0x048ff60000001810 */
[----:B------:R-:W-:Y:S11]  /*2af60*/  @!UPT UIADD3 URZ, URZ, URZ, URZ ;  /* 0x0000003f3f3ff290 */ /* 0x000ff6000fffe03f */
[----:B------:R-:W-:Y:S01]  /*2af70*/  @!UPT UIADD3 URZ, URZ, URZ, URZ ;  /* 0x0000003f3f3ff290 */ /* 0x000fe2000fffe03f */
[----:B------:R-:W-:Y:S01]  /*2af80*/  STL.64 [R1+0x70], R16 ;  /* 0x0000701001007387 */ /* 0x000fe20000100a00 */
[----:B------:R0:W-:Y:S03]  /*2af90*/  STL.64 [R1+0x78], R18 ;  /* 0x0000781201007387 */ /* 0x0001e60000100a00 */
[----:B0-----:R-:W4:Y:S01]  /*2afa0*/  LDL.LU.64 R18, [R1+0x4a50] ;  /* 0x004a500001127983 */ /* 0x001f220000300a00 */
[----:B------:R-:W4:Y:S01]  /*2afb0*/  LDL.LU.64 R16, [R1+0x4a48] ;  /* 0x004a480001107983 */ /* 0x000f220000300a00 */
[----:B--2---:R-:W-:Y:S01]  /*2afc0*/  HMMA.16816.F32 R20, R20, R10, R24 ;  /* 0x0000000a1414723c */ /* 0x004fe20000001818 */
[----:B------:R-:W-:Y:S11]  /*2afd0*/  LDSM.16.MT88.4 R24, [R0+0xf080] ;  /* 0x00f080000018783b */ /* 0x000ff60000004200 */
[----:B------:R-:W-:Y:S11]  /*2afe0*/  @!UPT UIADD3 URZ, URZ, URZ, URZ ;  /* 0x0000003f3f3ff290 */ /* 0x000ff6000fffe03f */
[----:B------:R-:W-:Y:S01]  /*2aff0*/  STL.64 [R1+0x80], R20 ;  /* 0x0000801401007387 */ /* 0x000fe20000100a00 */
[----:B------:R-:W-:Y:S01]  /*2b000*/  IMAD.MOV.U32 R5, RZ, RZ, R22 ;  /* 0x000000ffff057224 */ /* 0x000fe200078e0016 */
[----:B------:R-:W-:Y:S02]  /*2b010*/  MOV R4, R23 ;  /* 0x0000001700047202 */ /* 0x000fe40000000f00 */
[----:B------:R-:W0:Y:S01]  /*2b020*/  LDSM.16.MT88.4 R20, [R2+0xf000] ;  /* 0x00f000000214783b */ /* 0x000e220000004200 */
[----:B------:R-:W-:Y:S02]  /*2b030*/  STL [R1+0x4a40], R10 ;  /* 0x004a400a01007387 */ /* 0x000fe40000100800 */
[----:B------:R-:W-:Y:S02]  /*2b040*/  STL [R1+0x4a3c], R11 ;  /* 0x004a3c0b01007387 */ /* 0x000fe40000100800 */
[----:B------:R-:W-:Y:S01]  /*2b050*/  STL [R1+0x4934], R4 ;  /* 0x0049340401007387 */ /* 0x000fe20000100800 */
[----:B------:R-:W-:Y:S01]  /*2b060*/  STL [R1+0x4930], R5 ;  /* 0x0049300501007387 */ /* 0x000fe20000100800 */
[----:B0-----:R-:W-:Y:S01]  /*2b070*/  IMAD.MOV.U32 R8, RZ, RZ, R21 ;  /* 0x000000ffff087224 */ /* 0x001fe200078e0015 */
[----:B------:R-:W-:-:S02]  /*2b080*/  MOV R9, R22 ;  /* 0x0000001600097202 */ /* 0x000fc40000000f00 */
[----:B------:R-:W-:Y:S01]  /*2b090*/  STL [R1+0x10], R20 ;  /* 0x0000101401007387 */ /* 0x000fe20000100800 */
[----:B------:R-:W-:Y:S02]  /*2b0a0*/  IMAD.MOV.U32 R29, RZ, RZ, R23 ;  /* 0x000000ffff1d7224 */ /* 0x000fe400078e0017 */
[----:B------:R-:W0:Y:S02]  /*2b0b0*/  LDSM.16.MT88.4 R20, [R2+0xf080] ;  /* 0x00f080000214783b */ /* 0x000e240000004200 */
[----:B0-----:R-:W-:Y:S01]  /*2b0c0*/  MOV R10, R22 ;  /* 0x00000016000a7202 */ /* 0x001fe20000000f00 */
[----:B------:R-:W-:Y:S01]  /*2b0d0*/  STL.64 [R1], R20 ;  /* 0x0000001401007387 */ /* 0x000fe20000100a00 */
[----:B------:R-:W-:Y:S02]  /*2b0e0*/  IMAD.MOV.U32 R11, RZ, RZ, R23 ;  /* 0x000000ffff0b7224 */ /* 0x000fe400078e0017 */
[----:B------:R-:W0:Y:S04]  /*2b0f0*/  LDSM.16.MT88.4 R20, [R0+0xf000] ;  /* 0x00f000000014783b */ /* 0x000e280000004200 */
[----:B------:R-:W-:Y:S01]  /*2b100*/  STL [R1+0x4938], R2 ;  /* 0x0049380201007387 */ /* 0x000fe20000100800 */
[----:B0-----:R-:W-:Y:S01]  /*2b110*/  STL.64 [R1+0x4968], R22 ;  /* 0x0049681601007387 */ /* 0x001fe20000100a00 */
[----:B------:R-:W-:Y:S02]  /*2b120*/  STL.64 [R1+0x4960], R20 ;  /* 0x0049601401007387 */ /* 0x000fe40000100a00 */
[----:B------:R-:W-:Y:S01]  /*2b130*/  STL.64 [R1+0x4948], R26 ;  /* 0x0049481a01007387 */ /* 0x000fe20000100a00 */
[----:B----4-:R-:W-:Y:S11]  /*2b140*/  HMMA.16816.F32 R12, R16, R6, R12 ;  /* 0x00000006100c723c */ /* 0x010ff6000000180c */
[----:B------:R-:W-:Y:S11]  /*2b150*/  @!UPT UIADD3 URZ, URZ, URZ, URZ ;  /* 0x0000003f3f3ff290 */ /* 0x000ff6000fffe03f */
[----:B------:R-:W-:Y:S01]  /*2b160*/  @!UPT UIADD3 URZ, URZ, URZ, URZ ;  /* 0x0000003f3f3ff290 */ /* 0x000fe2000fffe03f */
[----:B------:R-:W-:Y:S01]  /*2b170*/  STL.64 [R1+0xe0], R12 ;  /* 0x0000e00c01007387 */ /* 0x000fe20000100a00 */
[----:B------:R-:W-:Y:S02]  /*2b180*/  STL.64 [R1+0xe8], R14 ;  /* 0x0000e80e01007387 */ /* 0x000fe40000100a00 */
[----:B------:R-:W0:Y:S04]  /*2b190*/  LDSM.16.MT88.4 R12, [R3+0x10000] ;  /* 0x01000000030c783b */ /* 0x000e280000004200 */
[----:B------:R-:W-:Y:S01]  /*2b1a0*/  STL.64 [R1+0x4940], R24 ;  /* 0x0049401801007387 */ /* 0x000fe20000100a00 */
[----:B------:R-:W-:Y:S01]  /*2b1b0*/  STL [R1+0x4910], R0 ;  /* 0x0049100001007387 */ /* 0x000fe20000100800 */
[----:B0-----:R-:W-:Y:S01]  /*2b1c0*/  MOV R2, R13 ;  /* 0x0000000d00027202 */ /* 0x001fe20000000f00 */
[----:B------:R-:W-:-:S02]  /*2b1d0*/  IMAD.MOV.U32 R4, RZ, RZ, R14 ;  /* 0x000000ffff047224 */ /* 0x000fc400078e000e */
[----:B------:R-:W-:Y:S01]  /*2b1e0*/  STL [R1+0x50], R12 ;  /* 0x0000500c01007387 */ /* 0x000fe20000100800 */
[----:B------:R-:W-:Y:S02]  /*2b1f0*/  MOV R5, R15 ;  /* 0x0000000f00057202 */ /* 0x000fe40000000f00 */
[----:B------:R-:W0:Y:S04]  /*2b200*/  LDSM.16.M88.4 R12, [R28+0x20200] ;  /* 0x020200001c0c783b */ /* 0x000e280000000200 */
[----:B------:R-:W-:Y:S01]  /*2b210*/  STL.64 [R1+0x4a28], R6 ;  /* 0x004a280601007387 */ /* 0x000fe20000100a00 */
[----:B------:R-:W-:Y:S04]  /*2b220*/  STL.64 [R1+0x4a20], R4 ;  /* 0x004a200401007387 */ /* 0x000fe80000100a00 */
[----:B0-----:R-:W-:Y:S01]  /*2b230*/  STL [R1+0x4830], R14 ;  /* 0x0048300e01007387 */ /* 0x001fe20000100800 */
[----:B------:R-:W-:Y:S02]  /*2b240*/  STL [R1+0x482c], R15 ;  /* 0x00482c0f01007387 */ /* 0x000fe40000100800 */
[----:B------:R0:W-:Y:S02]  /*2b250*/  STL.64 [R1+0x4918], R12 ;  /* 0x0049180c01007387 */ /* 0x0001e40000100a00 */
        /* <DEDUP_REMOVED lines=8> */
[----:B------:R-:W2:Y:S01]  /*2b2e0*/  LDL.LU R20, [R1] ;  /* 0x0000000001147983 */ /* 0x000ea20000300800 */
[----:B------:R-:W2:Y:S02]  /*2b2f0*/  LDL.LU R21, [R1+0x4] ;  /* 0x0000040001157983 */ /* 0x000ea40000300800 */
[----:B------:R-:W-:Y:S01]  /*2b300*/  IMAD.MOV.U32 R22, RZ, RZ, R10 ;  /* 0x000000ffff167224 */ /* 0x000fe200078e000a */
[----:B------:R-:W-:Y:S01]  /*2b310*/  MOV R23, R11 ;  /* 0x0000000b00177202 */ /* 0x000fe20000000f00 */
[----:B------:R-:W3:Y:S01]  /*2b320*/  LDL.LU R10, [R1+0x4a40] ;  /* 0x004a4000010a7983 */ /* 0x000ee20000300800 */
[----:B------:R-:W3:Y:S03]  /*2b330*/  LDL.LU R11, [R1+0x4a3c] ;  /* 0x004a3c00010b7983 */ /* 0x000ee60000300800 */
[----:B------:R-:W-:Y:S04]  /*2b340*/  STL.64 [R1+0x4998], R22 ;  /* 0x0049981601007387 */ /* 0x000fe80000100a00 */
[----:B--2---:R-:W-:Y:S01]  /*2b350*/  STL.64 [R1+0x4990], R20 ;  /* 0x0049901401007387 */ /* 0x004fe20000100a00 */
[----:B------:R-:W-:Y:S02]  /*2b360*/  STL.64 [R1+0x4958], R26 ;  /* 0x0049581a01007387 */ /* 0x000fe40000100a00 */
[----:B----4-:R0:W-:Y:S02]  /*2b370*/  STL.64 [R1+0x4950], R24 ;  /* 0x0049501801007387 */ /* 0x0101e40000100a00 */
[----:B0-----:R-:W2:Y:S01]  /*2b380*/  LDL.LU R24, [R1+0xb0] ;  /* 0x0000b00001187983 */ /* 0x001ea20000300800 */
[----:B------:R-:W2:Y:S02]  /*2b390*/  LDL.LU R25, [R1+0xb4] ;  /* 0x0000b40001197983 */ /* 0x000ea40000300800 */
[----:B------:R-:W4:Y:S02]  /*2b3a0*/  LDL.LU R26, [R1+0xb8] ;  /* 0x0000b800011a7983 */ /* 0x000f240000300800 */
[----:B------:R-:W4:Y:S01]  /*2b3b0*/  LDL.LU R27, [R1+0xbc] ;  /* 0x0000bc00011b7983 */ /* 0x000f220000300800 */
[----:B------:R-:W2:Y:S01]  /*2b3c0*/  LDL.LU R20, [R1+0x10] ;  /* 0x0000100001147983 */ /* 0x000ea20000300800 */
[----:B------:R-:W-:Y:S01]  /*2b3d0*/  MOV R22, R9 ;  /* 0x0000000900167202 */ /* 0x000fe20000000f00 */
[----:B------:R-:W-:-:S02]  /*2b3e0*/  IMAD.MOV.U32 R23, RZ, RZ, R29 ;  /* 0x000000ffff177224 */ /* 0x000fc400078e001d */
[----:B------:R-:W-:Y:S02]  /*2b3f0*/  IMAD.MOV.U32 R21, RZ, RZ, R8 ;  /* 0x000000ffff157224 */ /* 0x000fe400078e0008 */
[----:B------:R-:W3:Y:S01]  /*2b400*/  LDL.LU R8, [R1+0x4a38] ;  /* 0x004a380001087983 */ /* 0x000ee20000300800 */
[----:B------:R-:W3:Y:S02]  /*2b410*/  LDL.LU R9, [R1+0x4a34] ;  /* 0x004a340001097983 */ /* 0x000ee40000300800 */
[----:B------:R-:W3:Y:S02]  /*2b420*/  LDL.LU R29, [R1+0x4a30] ;  /* 0x004a3000011d7983 */ /* 0x000ee40000300800 */
[----:B------:R-:W-:Y:S01]  /*2b430*/  STL.64 [R1+0x49c8], R22 ;  /* 0x0049c81601007387 */ /* 0x000fe20000100a00 */
[----:B--2---:R-:W-:Y:S01]  /*2b440*/  STL.64 [R1+0x49c0], R20 ;  /* 0x0049c01401007387 */ /* 0x004fe20000100a00 */
[----:B----4-:R-:W-:Y:S02]  /*2b450*/  STL.64 [R1+0x4978], R26 ;  /* 0x0049781a01007387 */ /* 0x010fe40000100a00 */
[----:B------:R0:W-:Y:S02]  /*2b460*/  STL.64 [R1+0x4970], R24 ;  /* 0x0049701801007387 */ /* 0x0001e40000100a00 */
        /* <DEDUP_REMOVED lines=10> */
[----:B------:R-:W2:Y:S01]  /*2b510*/  LDL.LU R20, [R1+0x20] ;  /* 0x0000200001147983 */ /* 0x000ea20000300800 */
[----:B------:R-:W2:Y:S01]  /*2b520*/  LDL.LU R21, [R1+0x24] ;  /* 0x0000240001157983 */ /* 0x000ea20000300800 */
[----:B---3--:R-:W-:Y:S01]  /*2b530*/  MOV R22, R9 ;  /* 0x0000000900167202 */ /* 0x008fe20000000f00 */
[----:B------:R-:W-:-:S05]  /*2b540*/  IMAD.MOV.U32 R23, RZ, RZ, R8 ;  /* 0x000000ffff177224 */ /* 0x000fca00078e0008 */
[----:B------:R-:W-:Y:S04]  /*2b550*/  STL.64 [R1+0x49f8], R22 ;  /* 0x0049f81601007387 */ /* 0x000fe80000100a00 */
[----:B--2---:R-:W-:Y:S01]  /*2b560*/  STL.64 [R1+0x49f0], R20 ;  /* 0x0049f01401007387 */ /* 0x004fe20000100a00 */
[----:B----4-:R-:W-:Y:S02]  /*2b570*/  STL.64 [R1+0x49a8], R26 ;  /* 0x0049a81a01007387 */ /* 0x010fe40000100a00 */
        /* <DEDUP_REMOVED lines=50> */
[----:B------:R-:W2:Y:S01]  /*2b8a0*/  LDL.LU.64 R6, [R1+0x4a28] ;  /* 0x004a280001067983 */ /* 0x000ea20000300a00 */
[----:B------:R-:W4:Y:S02]  /*2b8b0*/  LDL.LU.64 R4, [R1+0x4a20] ;  /* 0x004a200001047983 */ /* 0x000f240000300a00 */
[----:B------:R-:W-:Y:S02]  /*2b8c0*/  STL [R1+0x40], R16 ;  /* 0x0000401001007387 */ /* 0x000fe40000100800 */
[----:B------:R-:W-:Y:S01]  /*2b8d0*/  STL.64 [R1+0x48], R18 ;  /* 0x0000481201007387 */ /* 0x000fe20000100a00 */
[----:B------:R-:W-:-:S02]  /*2b8e0*/  MOV R0, R17 ;  /* 0x0000001100007202 */ /* 0x000fc40000000f00 */
        /* <DEDUP_REMOVED lines=17> */
[----:B------:R-:W0:Y:S04]  /*2ba00*/  LDSM.16.MT88.4 R20, [R3+0x10080] ;  /* 0x010080000314783b */ /* 0x000e280000004200 */
[----:B0-----:R-:W-:Y:S01]  /*2ba10*/  IMAD.MOV.U32 R9, RZ, RZ, R22 ;  /* 0x000000ffff097224 */ /* 0x001fe200078e0016 */
[----:B------:R-:W-:Y:S01]  /*2ba20*/  MOV R8, R23 ;  /* 0x0000001700087202 */ /* 0x000fe20000000f00 */
[----:B------:R-:W-:Y:S01]  /*2ba30*/  IMAD.MOV.U32 R19, RZ, RZ, R20 ;  /* 0x000000ffff137224 */ /* 0x000fe200078e0014 */
[----:B------:R-:W-:Y:S01]  /*2ba40*/  MOV R18, R21 ;  /* 0x0000001500127202 */ /* 0x000fe20000000f00 */
[----:B------:R-:W2:Y:S01]  /*2ba50*/  LDL.LU.64 R22, [R1+0x49f8] ;  /* 0x0049f80001167983 */ /* 0x000ea20000300a00 */
        /* <DEDUP_REMOVED lines=38> */
[----:B------:R-:W-:Y:S01]  /*2bcc0*/  STL [R1+0x114], R25 ;  /* 0x0001141901007387 */ /* 0x000fe20000100800 */
[----:B------:R0:W-:Y:S02]  /*2bcd0*/  STL.64 [R1+0x118], R26 ;  /* 0x0001181a01007387 */ /* 0x0001e40000100a00 */
[----:B------:R-:W-:Y:S01]  /*2bce0*/  IMAD.MOV.U32 R3, RZ, RZ, R24 ;  /* 0x000000ffff037224 */ /* 0x000fe200078e0018 */
        /* <DEDUP_REMOVED lines=25> */
[----:B------:R-:W-:Y:S02]  /*2be80*/  IMAD.MOV.U32 R21, RZ, RZ, R2 ;  /* 0x000000ffff157224 */ /* 0x000fe400078e0002 */
[----:B------:R-:W2:Y:S01]  /*2be90*/  LDL.LU R2, [R1+0x4938] ;  /* 0x0049380001027983 */ /* 0x000ea20000300800 */
[----:B----4-:R-:W-:Y:S01]  /*2bea0*/  MOV R22, R4 ;  /* 0x0000000400167202 */ /* 0x010fe20000000f00 */
[----:B------:R-:W-:Y:S01]  /*2beb0*/  IMAD.MOV.U32 R23, RZ, RZ, R5 ;  /* 0x000000ffff177224 */ /* 0x000fe200078e0005 */
        /* <DEDUP_REMOVED lines=10> */
[----:B------:R-:W3:Y:S11]  /*2bf60*/  LDL.LU.64 R12, [R1+0x4918] ;  /* 0x00491800010c7983 */ /* 0x000ef60000300a00 */
[----:B------:R-:W-:Y:S11]  /*2bf70*/  @!UPT UIADD3 URZ, URZ, URZ, URZ ;  /* 0x0000003f3f3ff290 */ /* 0x000ff6000fffe03f */
[----:B------:R0:W-:Y:S01]  /*2bf80*/  STL.64 [R1+0x60], R24 ;  /* 0x0000601801007387 */ /* 0x0001e20000100a00 */
[----:B------:R1:W-:Y:S03]  /*2bf90*/  STL.64 [R1+0x68], R26 ;  /* 0x0000681a01007387 */ /* 0x0003e60000100a00 */
[----:B0-----:R-:W3:Y:S01]  /*2bfa0*/  LDL.LU R24, [R1+0x70] ;  /* 0x0000700001187983 */ /* 0x001ee20000300800 */
[----:B------:R-:W3:Y:S02]  /*2bfb0*/  LDL.LU R25, [R1+0x74] ;  /* 0x0000740001197983 */ /* 0x000ee40000300800 */
[----:B-1----:R-:W3:Y:S02]  /*2bfc0*/  LDL.LU R26, [R1+0x78] ;  /* 0x00007800011a7983 */ /* 0x002ee40000300800 */
[----:B------:R-:W3:Y:S01]  /*2bfd0*/  LDL.LU R27, [R1+0x7c] ;  /* 0x00007c00011b7983 */ /* 0x000ee20000300800 */
[----:B--2---:R-:W-:Y:S01]  /*2bfe0*/  MOV R14, R5 ;  /* 0x00000005000e7202 */ /* 0x004fe20000000f00 */
[----:B----4-:R-:W-:-:S02]  /*2bff0*/  IMAD.MOV.U32 R15, RZ, RZ, R4 ;  /* 0x000000ffff0f7224 */ /* 0x010fc400078e0004 */
[----:B------:R-:W0:Y:S04]  /*2c000*/  LDSM.16.MT88.4 R4, [R29+0x10080] ;  /* 0x010080001d04783b */ /* 0x000e280000004200 */
[----:B---3--:R1:W-:Y:S01]  /*2c010*/  STL.64 [R1+0x4908], R12 ;  /* 0x0049080c01007387 */ /* 0x0083e20000100a00 */
[----:B------:R-:W-:Y:S03]  /*2c020*/  HMMA.16816.F32 R24, R20, R12, R24 ;  /* 0x0000000c1418723c */ /* 0x000fe60000001818 */
[----:B-1----:R-:W2:Y:S11]  /*2c030*/  LDL.LU R12, [R1+0x80] ;  /* 0x00008000010c7983 */ /* 0x002eb60000300800 */
[----:B------:R-:W-:Y:S09]  /*2c040*/  @!UPT UIADD3 URZ, URZ, URZ, URZ ;  /* 0x0000003f3f3ff290 */ /* 0x000ff2000fffe03f */
[----:B------:R0:W-:Y:S01]  /*2c050*/  STL.64 [R1+0x70], R24 ;  /* 0x0000701801007387 */ /* 0x0001e20000100a00 */
[----:B------:R1:W-:Y:S02]  /*2c060*/  STL.64 [R1+0x78], R26 ;  /* 0x0000781a01007387 */ /* 0x0003e40000100a00 */
[----:B------:R-:W2:Y:S01]  /*2c070*/  LDL.LU R13, [R1+0x84] ;  /* 0x00008400010d7983 */ /* 0x000ea20000300800 */
[----:B0-----:R-:W-:Y:S02]  /*2c080*/  MOV R25, R6 ;  /* 0x0000000600197202 */ /* 0x001fe40000000f00 */
[----:B-1----:R-:W-:Y:S01]  /*2c090*/  MOV R27, R4 ;  /* 0x00000004001b7202 */ /* 0x002fe20000000f00 */
[----:B------:R-:W-:Y:S02]  /*2c0a0*/  IMAD.MOV.U32 R26, RZ, RZ, R5 ;  /* 0x000000ffff1a7224 */ /* 0x000fe400078e0005 */
[----:B------:R-:W-:Y:S02]  /*2c0b0*/  IMAD.MOV.U32 R24, RZ, RZ, R7 ;  /* 0x000000ffff187224 */ /* 0x000fe400078e0007 */
[----:B------:R-:W0:Y:S04]  /*2c0c0*/  LDSM.16.MT88.4 R4, [R2+0x10000] ;  /* 0x010000000204783b */ /* 0x000e280000004200 */
[----:B0-----:R0:W-:Y:S02]  /*2c0d0*/  STL.64 [R1+0x48a8], R6 ;  /* 0x0048a80601007387 */ /* 0x0011e40000100a00 */
[----:B0-----:R-:W-:Y:S01]  /*2c0e0*/  MOV R6, R9 ;  /* 0x0000000900067202 */ /* 0x001fe20000000f00 */
[----:B------:R-:W-:-:S02]  /*2c0f0*/  IMAD.MOV.U32 R7, RZ, RZ, R8 ;  /* 0x000000ffff077224 */ /* 0x000fc400078e0008 */
[----:B------:R-:W0:Y:S04]  /*2c100*/  LDSM.16.MT88.4 R8, [R2+0x10080] ;  /* 0x010080000208783b */ /* 0x000e280000004200 */
[----:B------:R-:W-:Y:S04]  /*2c110*/  STL.64 [R1+0x48a0], R4 ;  /* 0x0048a00401007387 */ /* 0x000fe80000100a00 */
[----:B0-----:R-:W-:Y:S01]  /*2c120*/  STL.64 [R1+0x4888], R10 ;  /* 0x0048880a01007387 */ /* 0x001fe20000100a00 */
[----:B------:R0:W-:Y:S03]  /*2c130*/  STL.64 [R1+0x4880], R8 ;  /* 0x0048800801007387 */ /* 0x0001e60000100a00 */
[----:B0-----:R-:W3:Y:S01]  /*2c140*/  LDL.LU R8, [R1+0x40] ;  /* 0x0000400001087983 */ /* 0x001ee20000300800 */
[----:B------:R-:W-:-:S02]  /*2c150*/  MOV R9, R0 ;  /* 0x0000000000097202 */ /* 0x000fc40000000f00 */
[----:B------:R-:W4:Y:S01]  /*2c160*/  LDL.LU R0, [R1+0x4910] ;  /* 0x0049100001007983 */ /* 0x000f220000300800 */
[----:B------:R-:W-:Y:S01]  /*2c170*/  MOV R4, R19 ;  /* 0x0000001300047202 */ /* 0x000fe20000000f00 */
[----:B------:R-:W-:Y:S01]  /*2c180*/  IMAD.MOV.U32 R5, RZ, RZ, R18 ;  /* 0x000000ffff057224 */ /* 0x000fe200078e0012 */
[----:B------:R-:W3:Y:S01]  /*2c190*/  LDL.LU R10, [R1+0x48] ;  /* 0x00004800010a7983 */ /* 0x000ee20000300800 */
[----:B------:R-:W3:Y:S02]  /*2c1a0*/  LDL.LU R11, [R1+0x4c] ;  /* 0x00004c00010b7983 */ /* 0x000ee40000300800 */
[----:B------:R-:W-:Y:S01]  /*2c1b0*/  STL [R1+0x4838], R2 ;  /* 0x0048380201007387 */ /* 0x000fe20000100800 */
[----:B--2---:R-:W-:Y:S01]  /*2c1c0*/  HMMA.16816.F32 R20, R20, R16, R12 ;  /* 0x000000101414723c */ /* 0x004fe2000000180c */
[----:B------:R-:W2:Y:S11]  /*2c1d0*/  LDL.LU.64 R12, [R1+0x4908] ;  /* 0x00490800010c7983 */ /* 0x000eb60000300a00 */
[----:B------:R-:W-:Y:S11]  /*2c1e0*/  @!UPT UIADD3 URZ, URZ, URZ, URZ ;  /* 0x0000003f3f3ff290 */ /* 0x000ff6000fffe03f */
[----:B------:R-:W-:Y:S01]  /*2c1f0*/  @!UPT UIADD3 URZ, URZ, URZ, URZ ;  /* 0x0000003f3f3ff290 */ /* 0x000fe2000fffe03f */
[----:B------:R-:W-:Y:S01]  /*2c200*/  IMAD.MOV.U32 R18, RZ, RZ, R20 ;  /* 0x000000ffff127224 */ /* 0x000fe200078e0014 */
[----:B------:R-:W-:Y:S01]  /*2c210*/  MOV R14, R21 ;  /* 0x00000015000e7202 */ /* 0x000fe20000000f00 */
[----:B------:R-:W-:Y:S01]  /*2c220*/  IMAD.MOV.U32 R15, RZ, RZ, R22 ;  /* 0x000000ffff0f7224 */ /* 0x000fe200078e0016 */
[----:B------:R-:W-:Y:S02]  /*2c230*/  MOV R19, R23 ;  /* 0x0000001700137202 */ /* 0x000fe40000000f00 */
[----:B----4-:R-:W0:Y:S04]  /*2c240*/  LDSM.16.MT88.4 R20, [R0+0x10000] ;  /* 0x010000000014783b */ /* 0x010e280000004200 */
[----:B0-----:R-:W-:Y:S01]  /*2c250*/  STL.64 [R1+0x4868], R22 ;  /* 0x0048681601007387 */ /* 0x001fe20000100a00 */
[----:B------:R0:W-:Y:S03]  /*2c260*/  STL.64 [R1+0x4860], R20 ;  /* 0x0048601401007387 */ /* 0x0001e60000100a00 */
[----:B0-----:R-:W2:Y:S01]  /*2c270*/  LDL.LU R20, [R1+0xe0] ;  /* 0x0000e00001147983 */ /* 0x001ea20000300800 */
[----:B------:R-:W2:Y:S02]  /*2c280*/  LDL.LU R21, [R1+0xe4] ;  /* 0x0000e40001157983 */ /* 0x000ea40000300800 */
[----:B------:R-:W2:Y:S02]  /*2c290*/  LDL.LU R22, [R1+0xe8] ;  /* 0x0000e80001167983 */ /* 0x000ea40000300800 */
[----:B------:R-:W2:Y:S02]  /*2c2a0*/  LDL.LU R23, [R1+0xec] ;  /* 0x0000ec0001177983 */ /* 0x000ea40000300800 */
[C---:B--2---:R-:W-:Y:S08]  /*2c2b0*/  HMMA.16816.F32 R20, R4.reuse, R12, R20 ;  /* 0x0000000c0414723c */ /* 0x044ff00000001814 */
[----:B---3--:R-:W-:Y:S11]  /*2c2c0*/  HMMA.16816.F32 R4, R4, R16, R8 ;  /* 0x000000100404723c */ /* 0x008ff60000001808 */
[----:B------:R-:W-:Y:S04]  /*2c2d0*/  @!UPT UIADD3 URZ, URZ, URZ, URZ ;  /* 0x0000003f3f3ff290 */ /* 0x000fe8000fffe03f */
[----:B------:R-:W-:Y:S01]  /*2c2e0*/  STL.64 [R1+0x80], R20 ;  /* 0x0000801401007387 */ /* 0x000fe20000100a00 */
[----:B------:R-:W-:Y:S02]  /*2c2f0*/  STL [R1+0x88], R22 ;  /* 0x0000881601007387 */ /* 0x000fe40000100800 */
[----:B------:R-:W-:Y:S02]  /*2c300*/  STL.64 [R1+0x48f8], R18 ;  /* 0x0048f81201007387 */ /* 0x000fe40000100a00 */
[----:B------:R-:W-:Y:S03]  /*2c310*/  STL.64 [R1+0x48f0], R16 ;  /* 0x0048f01001007387 */ /* 0x000fe60000100a00 */
[----:B------:R0:W-:Y:S01]  /*2c320*/  STL.64 [R1+0xa0], R4 ;  /* 0x0000a00401007387 */ /* 0x0001e20000100a00 */
[----:B------:R1:W-:Y:S02]  /*2c330*/  STL.64 [R1+0xa8], R6 ;  /* 0x0000a80601007387 */ /* 0x0003e40000100a00 */
[----:B------:R-:W2:Y:S02]  /*2c340*/  LDL.LU R8, [R1+0x120] ;  /* 0x0001200001087983 */ /* 0x000ea40000300800 */
[----:B------:R-:W2:Y:S01]  /*2c350*/  LDL.LU R9, [R1+0x124] ;  /* 0x0001240001097983 */ /* 0x000ea20000300800 */
[----:B------:R-:W3:Y:S01]  /*2c360*/  LDL.LU R10, [R1+0x128] ;  /* 0x00012800010a7983 */ /* 0x000ee20000300800 */
[----:B------:R-:W3:Y:S01]  /*2c370*/  LDL.LU R11, [R1+0x12c] ;  /* 0x00012c00010b7983 */ /* 0x000ee20000300800 */
[----:B0-----:R-:W-:-:S02]  /*2c380*/  MOV R4, R27 ;  /* 0x0000001b00047202 */ /* 0x001fc40000000f00 */
[----:B-1----:R-:W-:Y:S01]  /*2c390*/  MOV R6, R25 ;  /* 0x0000001900067202 */ /* 0x002fe20000000f00 */
[----:B------:R-:W-:Y:S02]  /*2c3a0*/  IMAD.MOV.U32 R7, RZ, RZ, R24 ;  /* 0x000000ffff077224 */ /* 0x000fe400078e0018 */
[----:B------:R-:W-:Y:S02]  /*2c3b0*/  IMAD.MOV.U32 R5, RZ, RZ, R26 ;  /* 0x000000ffff057224 */ /* 0x000fe400078e001a */
[----:B------:R-:W-:Y:S01]  /*2c3c0*/  IMAD.MOV.U32 R2, RZ, RZ, R23 ;  /* 0x000000ffff027224 */ /* 0x000fe200078e0017 */
[----:B------:R-:W0:Y:S04]  /*2c3d0*/  LDSM.16.MT88.4 R24, [R0+0x10080] ;  /* 0x010080000018783b */ /* 0x000e280000004200 */
[----:B------:R-:W-:Y:S01]  /*2c3e0*/  STL.64 [R1+0x48d8], R6 ;  /* 0x0048d80601007387 */ /* 0x000fe20000100a00 */
[----:B------:R1:W-:Y:S03]  /*2c3f0*/  STL.64 [R1+0x48d0], R4 ;  /* 0x0048d00401007387 */ /* 0x0003e60000100a00 */
[----:B-1----:R-:W4:Y:S01]  /*2c400*/  LDL.LU R4, [R1+0x20] ;  /* 0x0000200001047983 */ /* 0x002f220000300800 */
[----:B------:R-:W4:Y:S02]  /*2c410*/  LDL.LU R5, [R1+0x24] ;  /* 0x0000240001057983 */ /* 0x000f240000300800 */
[----:B------:R-:W4:Y:S02]  /*2c420*/  LDL.LU R6, [R1+0x28] ;  /* 0x0000280001067983 */ /* 0x000f240000300800 */
[----:B------:R-:W4:Y:S01]  /*2c430*/  LDL.LU R7, [R1+0x2c] ;  /* 0x00002c0001077983 */ /* 0x000f220000300800 */
[----:B---3--:R-:W-:Y:S01]  /*2c440*/  STL.64 [R1+0x4898], R10 ;  /* 0x0048980a01007387 */ /* 0x008fe20000100a00 */
[----:B--2---:R1:W-:Y:S03]  /*2c450*/  STL.64 [R1+0x4890], R8 ;  /* 0x0048900801007387 */ /* 0x0043e60000100a00 */
[----:B-1----:R-:W2:Y:S01]  /*2c460*/  LDL.LU R8, [R1+0x160] ;  /* 0x0001600001087983 */ /* 0x002ea20000300800 */
        /* <DEDUP_REMOVED lines=12> */
[----:B------:R-:W3:Y:S02]  /*2c530*/  LDL.LU R11, [R1+0x13c] ;  /* 0x00013c00010b7983 */ /* 0x000ee40000300800 */
        /* <DEDUP_REMOVED lines=14> */
[----:B------:R-:W2:Y:S02]  /*2c620*/  LDL.LU R22, [R1+0x108] ;  /* 0x0001080001167983 */ /* 0x000ea40000300800 */
[----:B------:R-:W2:Y:S02]  /*2c630*/  LDL.LU R23, [R1+0x10c] ;  /* 0x00010c0001177983 */ /* 0x000ea40000300800 */
[----:B--2---:R-:W-:Y:S01]  /*2c640*/  STL.64 [R1+0x4878], R22 ;  /* 0x0048781601007387 */ /* 0x004fe20000100a00 */
[----:B---3--:R1:W-:Y:S02]  /*2c650*/  STL.64 [R1+0x4870], R20 ;  /* 0x0048701401007387 */ /* 0x0083e40000100a00 */
[----:B-1----:R-:W-:-:S02]  /*2c660*/  MOV R20, R3 ;  /* 0x0000000300147202 */ /* 0x002fc40000000f00 */
[----:B------:R-:W2:Y:S01]  /*2c670*/  LDL.LU R3, [R1+0x4900] ;  /* 0x0049000001037983 */ /* 0x000ea20000300800 */
[----:B------:R-:W3:Y:S02]  /*2c680*/  LDL.LU R21, [R1+0x114] ;  /* 0x0001140001157983 */ /* 0x000ee40000300800 */
[----:B------:R-:W3:Y:S02]  /*2c690*/  LDL.LU R22, [R1+0x118] ;  /* 0x0001180001167983 */ /* 0x000ee40000300800 */
[----:B------:R-:W3:Y:S01]  /*2c6a0*/  LDL.LU R23, [R1+0x11c] ;  /* 0x00011c0001177983 */ /* 0x000ee20000300800 */
[----:B0-----:R-:W-:Y:S01]  /*2c6b0*/  STL.64 [R1+0x4848], R26 ;  /* 0x0048481a01007387 */ /* 0x001fe20000100a00 */
[----:B------:R4:W-:Y:S02]  /*2c6c0*/  STL.64 [R1+0x4840], R24 ;  /* 0x0048401801007387 */ /* 0x0009e40000100a00 */
[C---:B----4-:R-:W-:Y:S11]  /*2c6d0*/  HMMA.16816.F32 R24, R4.reuse, R12, R16 ;  /* 0x0000000c0418723c */ /* 0x050ff60000001810 */
[----:B------:R-:W-:Y:S11]  /*2c6e0*/  @!UPT UIADD3 URZ, URZ, URZ, URZ ;  /* 0x0000003f3f3ff290 */ /* 0x000ff6000fffe03f */
[----:B------:R-:W-:Y:S01]  /*2c6f0*/  @!UPT UIADD3 URZ, URZ, URZ, URZ ;  /* 0x0000003f3f3ff290 */ /* 0x000fe2000fffe03f */
[----:B------:R-:W-:Y:S01]  /*2c700*/  STL.64 [R1+0xe0], R24 ;  /* 0x0000e01801007387 */ /* 0x000fe20000100a00 */
[----:B------:R-:W-:Y:S03]  /*2c710*/  STL.64 [R1+0xe8], R26 ;  /* 0x0000e81a01007387 */ /* 0x000fe60000100a00 */
[----:B--2---:R-:W0:Y:S02]  /*2c720*/  LDSM.16.MT88.4 R16, [R3+0x11000] ;  /* 0x011000000310783b */ /* 0x004e240000004200 */
[----:B0-----:R-:W-:Y:S01]  /*2c730*/  IMAD.MOV.U32 R25, RZ, RZ, R18 ;  /* 0x000000ffff197224 */ /* 0x001fe200078e0012 */
[----:B------:R-:W-:Y:S01]  /*2c740*/  MOV R24, R19 ;  /* 0x0000001300187202 */ /* 0x000fe20000000f00 */
[----:B------:R-:W-:Y:S01]  /*2c750*/  IMAD.MOV.U32 R27, RZ, RZ, R16 ;  /* 0x000000ffff1b7224 */ /* 0x000fe200078e0010 */
[----:B------:R-:W-:Y:S01]  /*2c760*/  MOV R26, R17 ;  /* 0x00000011001a7202 */ /* 0x000fe20000000f00 */
[----:B------:R-:W2:Y:S01]  /*2c770*/  LDL.LU.64 R18, [R1+0x48f8] ;  /* 0x0048f80001127983 */ /* 0x000ea20000300a00 */
[----:B------:R-:W4:Y:S03]  /*2c780*/  LDL.LU.64 R16, [R1+0x48f0] ;  /* 0x0048f00001107983 */ /* 0x000f260000300a00 */
[----:B------:R-:W-:Y:S01]  /*2c790*/  STL.64 [R1+0x4858], R26 ;  /* 0x0048581a01007387 */ /* 0x000fe20000100a00 */
[----:B------:R0:W-:Y:S03]  /*2c7a0*/  STL.64 [R1+0x4850], R24 ;  /* 0x0048501801007387 */ /* 0x0001e60000100a00 */
[----:B0-----:R-:W2:Y:S01]  /*2c7b0*/  LDL.LU R24, [R1+0xf0] ;  /* 0x0000f00001187983 */ /* 0x001ea20000300800 */
[----:B------:R-:W2:Y:S02]  /*2c7c0*/  LDL.LU R25, [R1+0xf4] ;  /* 0x0000f40001197983 */ /* 0x000ea40000300800 */
[----:B------:R-:W2:Y:S01]  /*2c7d0*/  LDL.LU R26, [R1+0xf8] ;  /* 0x0000f800011a7983 */ /* 0x000ea20000300800 */
[----:B----4-:R-:W-:Y:S01]  /*2c7e0*/  HMMA.16816.F32 R4, R4, R16, R8 ;  /* 0x000000100404723c */ /* 0x010fe20000001808 */
[----:B------:R-:W4:Y:S01]  /*2c7f0*/  LDL.LU.64 R10, [R1+0x48e8] ;  /* 0x0048e800010a7983 */ /* 0x000f220000300a00 */
[----:B------:R-:W4:Y:S11]  /*2c800*/  LDL.LU.64 R8, [R1+0x48e0] ;  /* 0x0048e00001087983 */ /* 0x000f360000300a00 */
[----:B------:R-:W-:Y:S10]  /*2c810*/  @!UPT UIADD3 URZ, URZ, URZ, URZ ;  /* 0x0000003f3f3ff290 */ /* 0x000ff4000fffe03f */
[----:B------:R-:W-:Y:S01]  /*2c820*/  STL.64 [R1+0xb0], R4 ;  /* 0x0000b00401007387 */ /* 0x000fe20000100a00 */
[----:B------:R-:W-:Y:S02]  /*2c830*/  STL.64 [R1+0xb8], R6 ;  /* 0x0000b80601007387 */ /* 0x000fe40000100a00 */
[----:B------:R-:W0:Y:S02]  /*2c840*/  LDSM.16.MT88.4 R4, [R3+0x11080] ;  /* 0x011080000304783b */ /* 0x000e240000004200 */
[----:B0-----:R-:W-:Y:S02]  /*2c850*/  STL.64 [R1+0x40], R4 ;  /* 0x0000400401007387 */ /* 0x001fe40000100a00 */
[----:B------:R0:W-:Y:S02]  /*2c860*/  STL.64 [R1+0x48], R6 ;  /* 0x0000480601007387 */ /* 0x0001e40000100a00 */
[----:B0-----:R-:W4:Y:S01]  /*2c870*/  LDL.LU.64 R6, [R1+0x48d8] ;  /* 0x0048d80001067983 */ /* 0x001f220000300a00 */
[----:B------:R-:W4:Y:S02]  /*2c880*/  LDL.LU.64 R4, [R1+0x48d0] ;  /* 0x0048d00001047983 */ /* 0x000f240000300a00 */
[----:B------:R-:W-:Y:S01]  /*2c890*/  STL [R1+0x4800], R3 ;  /* 0x0048000301007387 */ /* 0x000fe20000100800 */
[C---:B----4-:R-:W-:Y:S11]  /*2c8a0*/  HMMA.16816.F32 R8, R4.reuse, R12, R8 ;  /* 0x0000000c0408723c */ /* 0x050ff60000001808 */
[----:B------:R-:W-:Y:S11]  /*2c8b0*/  @!UPT UIADD3 URZ, URZ, URZ, URZ ;  /* 0x0000003f3f3ff290 */ /* 0x000ff6000fffe03f */
[----:B------:R-:W-:Y:S01]  /*2c8c0*/  @!UPT UIADD3 URZ, URZ, URZ, URZ ;  /* 0x0000003f3f3ff290 */ /* 0x000fe2000fffe03f */
[----:B------:R-:W-:Y:S01]  /*2c8d0*/  STL.64 [R1+0x1b0], R8 ;  /* 0x0001b00801007387 */ /* 0x000fe20000100a00 */
[----:B------:R0:W-:Y:S03]  /*2c8e0*/  STL.64 [R1+0x1b8], R10 ;  /* 0x0001b80a01007387 */ /* 0x0001e60000100a00 */
[----:B0-----:R-:W4:Y:S01]  /*2c8f0*/  LDL.LU.64 R10, [R1+0x48c8] ;  /* 0x0048c800010a7983 */ /* 0x001f220000300a00 */
[----:B------:R-:W4:Y:S02]  /*2c900*/  LDL.LU.64 R8, [R1+0x48c0] ;  /* 0x0048c00001087983 */ /* 0x000f240000300a00 */
[----:B----4-:R-:W-:Y:S01]  /*2c910*/  HMMA.16816.F32 R4, R4, R16, R8 ;  /* 0x000000100404723c */ /* 0x010fe20000001808 */
[----:B------:R-:W4:Y:S01]  /*2c920*/  LDL.LU.64 R10, [R1+0x48b8] ;  /* 0x0048b800010a7983 */ /* 0x000f220000300a00 */
[----:B------:R-:W4:Y:S11]  /*2c930*/  LDL.LU.64 R8, [R1+0x48b0] ;  /* 0x0048b00001087983 */ /* 0x000f360000300a00 */
[----:B------:R-:W-:Y:S10]  /*2c940*/  @!UPT UIADD3 URZ, URZ, URZ, URZ ;  /* 0x0000003f3f3ff290 */ /* 0x000ff4000fffe03f */
[----:B------:R-:W-:Y:S01]  /*2c950*/  STL.64 [R1+0x90], R4 ;  /* 0x0000900401007387 */ /* 0x000fe20000100a00 */
[----:B------:R0:W-:Y:S03]  /*2c960*/  STL.64 [R1+0x98], R6 ;  /* 0x0000980601007387 */ /* 0x0001e60000100a00 */
[----:B0-----:R-:W4:Y:S01]  /*2c970*/  LDL.LU.64 R6, [R1+0x48a8] ;  /* 0x0048a80001067983 */ /* 0x001f220000300a00 */
[----:B------:R-:W4:Y:S02]  /*2c980*/  LDL.LU.64 R4, [R1+0x48a0] ;  /* 0x0048a00001047983 */ /* 0x000f240000300a00 */
[----:B------:R-:W-:Y:S01]  /*2c990*/  IMAD.MOV.U32 R27, RZ, RZ, R28 ;  /* 0x000000ffff1b7224 */ /* 0x000fe200078e001c */
[C---:B----4-:R-:W-:Y:S11]  /*2c9a0*/  HMMA.16816.F32 R8, R4.reuse, R12, R8 ;  /* 0x0000000c0408723c */ /* 0x050ff60000001808 */
[----:B------:R-:W-:Y:S11]  /*2c9b0*/  @!UPT UIADD3 URZ, URZ, URZ, URZ ;  /* 0x0000003f3f3ff290 */ /* 0x000ff6000fffe03f */
[----:B------:R-:W-:Y:S01]  /*2c9c0*/  @!UPT UIADD3 URZ, URZ, URZ, URZ ;  /* 0x0000003f3f3ff290 */ /* 0x000fe2000fffe03f */
[----:B------:R-:W-:Y:S01]  /*2c9d0*/  STL.64 [R1+0x1c0], R8 ;  /* 0x0001c00801007387 */ /* 0x000fe20000100a00 */
[----:B------:R0:W-:Y:S01]  /*2c9e0*/  STL [R1+0x1c8], R10 ;  /* 0x0001c80a01007387 */ /* 0x0001e20000100800 */
[----:B------:R-:W-:Y:S02]  /*2c9f0*/  MOV R28, R11 ;  /* 0x0000000b001c7202 */ /* 0x000fe40000000f00 */
[----:B0-----:R-:W4:Y:S01]  /*2ca00*/  LDL.LU.64 R10, [R1+0x4898] ;  /* 0x00489800010a7983 */ /* 0x001f220000300a00 */
[----:B------:R-:W4:Y:S02]  /*2ca10*/  LDL.LU.64 R8, [R1+0x4890] ;  /* 0x0048900001087983 */ /* 0x000f240000300a00 */
[----:B------:R-:W-:Y:S01]  /*2ca20*/  STL [R1+0x47d0], R28 ;  /* 0x0047d01c01007387 */ /* 0x000fe20000100800 */
[----:B----4-:R-:W-:Y:S01]  /*2ca30*/  HMMA.16816.F32 R4, R4, R16, R8 ;  /* 0x000000100404723c */ /* 0x010fe20000001808 */
[----:B------:R-:W3:Y:S01]  /*2ca40*/  LDL.LU.64 R10, [R1+0x4888] ;  /* 0x00488800010a7983 */ /* 0x000ee20000300a00 */
[----:B------:R-:W3:Y:S11]  /*2ca50*/  LDL.LU.64 R8, [R1+0x4880] ;  /* 0x0048800001087983 */ /* 0x000ef60000300a00 */
[----:B------:R-:W-:Y:S10]  /*2ca60*/  @!UPT UIADD3 URZ, URZ, URZ, URZ ;  /* 0x0000003f3f3ff290 */ /* 0x000ff4000fffe03f */
[----:B------:R0:W-:Y:S01]  /*2ca70*/  STL.64 [R1+0x190], R4 ;  /* 0x0001900401007387 */ /* 0x0001e20000100a00 */
[----:B------:R1:W-:Y:S03]  /*2ca80*/  STL.64 [R1+0x198], R6 ;  /* 0x0001980601007387 */ /* 0x0003e60000100a00 */
[----:B0-----:R-:W4:Y:S01]  /*2ca90*/  LDL.LU R4, [R1+0xc0] ;  /* 0x0000c00001047983 */ /* 0x001f220000300800 */
[----:B------:R-:W4:Y:S02]  /*2caa0*/  LDL.LU R5, [R1+0xc4] ;  /* 0x0000c40001057983 */ /* 0x000f240000300800 */
[----:B-1----:R-:W4:Y:S02]  /*2cab0*/  LDL.LU R6, [R1+0xc8] ;  /* 0x0000c80001067983 */ /* 0x002f240000300800 */
[----:B------:R-:W4:Y:S01]  /*2cac0*/  LDL.LU R7, [R1+0xcc] ;  /* 0x0000cc0001077983 */ /* 0x000f220000300800 */
[C---:B---3--:R-:W-:Y:S11]  /*2cad0*/  HMMA.16816.F32 R20, R8.reuse, R12, R20 ;  /* 0x0000000c0814723c */ /* 0x048ff60000001814 */
[----:B------:R-:W-:Y:S11]  /*2cae0*/  @!UPT UIADD3 URZ, URZ, URZ, URZ ;  /* 0x0000003f3f3ff290 */ /* 0x000ff6000fffe03f */
[----:B------:R-:W-:Y:S01]  /*2caf0*/  @!UPT UIADD3 URZ, URZ, URZ, URZ ;  /* 0x0000003f3f3ff290 */ /* 0x000fe2000fffe03f */
[----:B------:R-:W-:Y:S01]  /*2cb00*/  STL.64 [R1+0x180], R20 ;  /* 0x0001801401007387 */ /* 0x000fe20000100a00 */
[----:B------:R0:W-:Y:S02]  /*2cb10*/  STL [R1+0x188], R22 ;  /* 0x0001881601007387 */ /* 0x0001e40000100800 */
[----:B------:R-:W-:Y:S02]  /*2cb20*/  IMAD.MOV.U32 R28, RZ, RZ, R23 ;  /* 0x000000ffff1c7224 */ /* 0x000fe400078e0017 */
[----:B0-----:R-:W3:Y:S01]  /*2cb30*/  LDL.LU.64 R22, [R1+0x4878] ;  /* 0x0048780001167983 */ /* 0x001ee20000300a00 */
[----:B------:R-:W3:Y:S02]  /*2cb40*/  LDL.LU.64 R20, [R1+0x4870] ;  /* 0x0048700001147983 */ /* 0x000ee40000300a00 */
[----:B------:R-:W-:Y:S01]  /*2cb50*/  STL [R1+0x47d4], R28 ;  /* 0x0047d41c01007387 */ /* 0x000fe20000100800 */
        /* <DEDUP_REMOVED lines=16> */
[----:B------:R-:W4:Y:S01]  /*2cc60*/  LDL.LU.64 R24, [R1+0x4850] ;  /* 0x0048500001187983 */ /* 0x000f220000300a00 */
[----:B---3--:R-:W-:Y:S11]  /*2cc70*/  HMMA.16816.F32 R8, R20, R16, R8 ;  /* 0x000000101408723c */ /* 0x008ff60000001808 */
[----:B------:R-:W-:Y:S11]  /*2cc80*/  @!UPT UIADD3 URZ, URZ, URZ, URZ ;  /* 0x0000003f3f3ff290 */ /* 0x000ff6000fffe03f */
[----:B------:R-:W-:Y:S01]  /*2cc90*/  @!UPT UIADD3 URZ, URZ, URZ, URZ ;  /* 0x0000003f3f3ff290 */ /* 0x000fe2000fffe03f */
[----:B------:R-:W-:Y:S01]  /*2cca0*/  STL.64 [R1+0x130], R8 ;  /* 0x0001300801007387 */ /* 0x000fe20000100a00 */
[----:B------:R-:W-:Y:S01]  /*2ccb0*/  STL.64 [R1+0x138], R10 ;  /* 0x0001380a01007387 */ /* 0x000fe20000100a00 */
[----:B--2---:R-:W-:Y:S01]  /*2ccc0*/  MOV R20, R27 ;  /* 0x0000001b00147202 */ /* 0x004fe20000000f00 */
[----:B------:R-:W-:Y:S01]  /*2ccd0*/  IMAD.MOV.U32 R21, RZ, RZ, R26 ;  /* 0x000000ffff157224 */ /* 0x000fe200078e001a */
[----:B----4-:R-:W-:Y:S01]  /*2cce0*/  MOV R22, R25 ;  /* 0x0000001900167202 */ /* 0x010fe20000000f00 */
[----:B------:R-:W-:Y:S02]  /*2ccf0*/  IMAD.MOV.U32 R23, RZ, RZ, R24 ;  /* 0x000000ffff177224 */ /* 0x000fe400078e0018 */
[----:B------:R-:W0:Y:S04]  /*2cd00*/  LDSM.16.MT88.4 R24, [R29+0x11000] ;  /* 0x011000001d18783b */ /* 0x000e280000004200 */
[----:B------:R-:W-:Y:S01]  /*2cd10*/  STL.64 [R1+0x4820], R22 ;  /* 0x0048201601007387 */ /* 0x000fe20000100a00 */
[----:B------:R1:W-:Y:S03]  /*2cd20*/  STL.64 [R1+0x4818], R20 ;  /* 0x0048181401007387 */ /* 0x0003e60000100a00 */
[----:B-1----:R-:W2:Y:S01]  /*2cd30*/  LDL.LU R20, [R1+0x60] ;  /* 0x0000600001147983 */ /* 0x002ea20000300800 */
[----:B------:R-:W2:Y:S02]  /*2cd40*/  LDL.LU R21, [R1+0x64] ;  /* 0x0000640001157983 */ /* 0x000ea40000300800 */
[----:B------:R-:W2:Y:S02]  /*2cd50*/  LDL.LU R22, [R1+0x68] ;  /* 0x0000680001167983 */ /* 0x000ea40000300800 */
[----:B------:R-:W2:Y:S01]  /*2cd60*/  LDL.LU R23, [R1+0x6c] ;  /* 0x00006c0001177983 */ /* 0x000ea20000300800 */
[----:B0-----:R-:W-:Y:S01]  /*2cd70*/  MOV R9, R26 ;  /* 0x0000001a00097202 */ /* 0x001fe20000000f00 */
[----:B------:R-:W-:Y:S01]  /*2cd80*/  IMAD.MOV.U32 R8, RZ, RZ, R27 ;  /* 0x000000ffff087224 */ /* 0x000fe200078e001b */
[----:B------:R-:W-:Y:S01]  /*2cd90*/  MOV R3, R24 ;  /* 0x0000001800037202 */ /* 0x000fe20000000f00 */
[----:B------:R-:W-:Y:S01]  /*2cda0*/  IMAD.MOV.U32 R10, RZ, RZ, R25 ;  /* 0x000000ffff0a7224 */ /* 0x000fe200078e0019 */
[----:B------:R-:W3:Y:S01]  /*2cdb0*/  LDL.LU.64 R26, [R1+0x4848] ;  /* 0x00484800011a7983 */ /* 0x000ee20000300a00 */
[----:B------:R-:W3:Y:S03]  /*2cdc0*/  LDL.LU.64 R24, [R1+0x4840] ;  /* 0x0048400001187983 */ /* 0x000ee60000300a00 */
[----:B------:R-:W-:Y:S01]  /*2cdd0*/  STL [R1+0x4810], R10 ;  /* 0x0048100a01007387 */ /* 0x000fe20000100800 */
[----:B------:R0:W-:Y:S03]  /*2cde0*/  STL.64 [R1+0x4808], R8 ;  /* 0x0048080801007387 */ /* 0x0001e60000100a00 */
[----:B0-----:R-:W4:Y:S01]  /*2cdf0*/  LDL.LU R8, [R1+0x70] ;  /* 0x0000700001087983 */ /* 0x001f220000300800 */
[----:B------:R-:W4:Y:S02]  /*2ce00*/  LDL.LU R9, [R1+0x74] ;  /* 0x0000740001097983 */ /* 0x000f240000300800 */
[----:B------:R-:W4:Y:S02]  /*2ce10*/  LDL.LU R10, [R1+0x78] ;  /* 0x00007800010a7983 */ /* 0x000f240000300800 */
[----:B------:R-:W4:Y:S01]  /*2ce20*/  LDL.LU R11, [R1+0x7c] ;  /* 0x00007c00010b7983 */ /* 0x000f220000300800 */
[C---:B---3--:R-:W-:Y:S08]  /*2ce30*/  HMMA.16816.F32 R4, R24.reuse, R12, R4 ;  /* 0x0000000c1804723c */ /* 0x048ff00000001804 */
[----:B--2---:R-:W-:Y:S07]  /*2ce40*/  HMMA.16816.F32 R20, R24, R16, R20 ;  /* 0x000000101814723c */ /* 0x004fee0000001814 */
[----:B------:R-:W-:-:S08]  /*2ce50*/  IMAD.MOV.U32 R24, RZ, RZ, R18 ;  /* 0x000000ffff187224 */ /* 0x000fd000078e0012 */
[----:B------:R0:W-:Y:S01]  /*2ce60*/  STL.64 [R1+0x120], R4 ;  /* 0x0001200401007387 */ /* 0x0001e20000100a00 */
[----:B------:R1:W-:Y:S03]  /*2ce70*/  STL.64 [R1+0x128], R6 ;  /* 0x0001280601007387 */ /* 0x0003e60000100a00 */
[----:B0-----:R-:W2:Y:S01]  /*2ce80*/  LDL.LU R4, [R1+0x80] ;  /* 0x0000800001047983 */ /* 0x001ea20000300800 */
[----:B------:R-:W2:Y:S02]  /*2ce90*/  LDL.LU R5, [R1+0x84] ;  /* 0x0000840001057983 */ /* 0x000ea40000300800 */
[----:B-1----:R-:W2:Y:S01]  /*2cea0*/  LDL.LU R6, [R1+0x88] ;  /* 0x0000880001067983 */ /* 0x002ea20000300800 */
[----:B------:R-:W-:Y:S02]  /*2ceb0*/  MOV R7, R2 ;  /* 0x0000000200077202 */ /* 0x000fe40000000f00 */
[----:B------:R-:W3:Y:S01]  /*2cec0*/  LDL.LU R2, [R1+0x4838] ;  /* 0x0048380001027983 */ /* 0x000ee20000300800 */
[----:B------:R-:W2:Y:S02]  /*2ced0*/  LDL.LU R18, [R1+0x4834] ;  /* 0x0048340001127983 */ /* 0x000ea40000300800 */
[----:B------:R-:W-:Y:S02]  /*2cee0*/  STL.64 [R1+0x60], R20 ;  /* 0x0000601401007387 */ /* 0x000fe40000100a00 */
[----:B------:R-:W-:Y:S02]  /*2cef0*/  STL.64 [R1+0x68], R22 ;  /* 0x0000681601007387 */ /* 0x000fe40000100a00 */
[----:B------:R-:W0:Y:S01]  /*2cf00*/  LDSM.16.MT88.4 R20, [R29+0x11080] ;  /* 0x011080001d14783b */ /* 0x000e220000004200 */
[----:B------:R-:W-:-:S02]  /*2cf10*/  MOV R25, R14 ;  /* 0x0000000e00197202 */ /* 0x000fc40000000f00 */
[----:B------:R-:W4:Y:S02]  /*2cf20*/  LDL.LU R14, [R1+0x4830] ;  /* 0x00483000010e7983 */ /* 0x000f240000300800 */
[----:B------:R-:W-:Y:S01]  /*2cf30*/  IMAD.MOV.U32 R26, RZ, RZ, R15 ;  /* 0x000000ffff1a7224 */ /* 0x000fe200078e000f */
[----:B------:R-:W-:Y:S01]  /*2cf40*/  MOV R27, R19 ;  /* 0x00000013001b7202 */ /* 0x000fe20000000f00 */
[----:B------:R-:W4:Y:S01]  /*2cf50*/  LDL.LU R15, [R1+0x482c] ;  /* 0x00482c00010f7983 */ /* 0x000f220000300800 */
[----:B------:R-:W2:Y:S03]  /*2cf60*/  LDL.LU R19, [R1+0x4828] ;  /* 0x0048280001137983 */ /* 0x000ea60000300800 */
[----:B0-----:R-:W-:Y:S01]  /*2cf70*/  STL.64 [R1+0x20], R20 ;  /* 0x0000201401007387 */ /* 0x001fe20000100a00 */
[----:B------:R0:W-:Y:S02]  /*2cf80*/  STL [R1+0x2c], R23 ;  /* 0x00002c1701007387 */ /* 0x0001e40000100800 */
[----:B------:R-:W-:-:S02]  /*2cf90*/  IMAD.MOV.U32 R28, RZ, RZ, R22 ;  /* 0x000000ffff1c7224 */ /* 0x000fc400078e0016 */
[----:B0-----:R-:W4:Y:S01]  /*2cfa0*/  LDL.LU.64 R22, [R1+0x4820] ;  /* 0x0048200001167983 */ /* 0x001f220000300a00 */
[----:B------:R-:W4:Y:S02]  /*2cfb0*/  LDL.LU.64 R20, [R1+0x4818] ;  /* 0x0048180001147983 */ /* 0x000f240000300a00 */
[----:B------:R-:W-:Y:S02]  /*2cfc0*/  STL [R1+0x47dc], R28 ;  /* 0x0047dc1c01007387 */ /* 0x000fe40000100800 */
[----:B------:R-:W-:Y:S01]  /*2cfd0*/  STL [R1+0x47d8], R29 ;  /* 0x0047d81d01007387 */ /* 0x000fe20000100800 */
[C---:B----4-:R-:W-:Y:S11]  /*2cfe0*/  HMMA.16816.F32 R8, R20.reuse, R14, R8 ;  /* 0x0000000e1408723c */ /* 0x050ff60000001808 */
[----:B------:R-:W-:Y:S11]  /*2cff0*/  @!UPT UIADD3 URZ, URZ, URZ, URZ ;  /* 0x0000003f3f3ff290 */ /* 0x000ff6000fffe03f */
[----:B------:R-:W-:Y:S01]  /*2d000*/  @!UPT UIADD3 URZ, URZ, URZ, URZ ;  /* 0x0000003f3f3ff290 */ /* 0x000fe2000fffe03f */
[----:B------:R0:W-:Y:S01]  /*2d010*/  STL.64 [R1+0x78], R10 ;  /* 0x0000780a01007387 */ /* 0x0001e20000100a00 */
[----:B------:R-:W-:Y:S01]  /*2d020*/  MOV R12, R8 ;  /* 0x00000008000c7202 */ /* 0x000fe20000000f00 */
[----:B------:R-:W-:Y:S02]  /*2d030*/  IMAD.MOV.U32 R13, RZ, RZ, R9 ;  /* 0x000000ffff0d7224 */ /* 0x000fe400078e0009 */
[----:B0-----:R-:W4:Y:S01]  /*2d040*/  LDL.LU R10, [R1+0x4810] ;  /* 0x00481000010a7983 */ /* 0x001f220000300800 */
[----:B------:R-:W4:Y:S01]  /*2d050*/  LDL.LU.64 R8, [R1+0x4808] ;  /* 0x0048080001087983 */ /* 0x000f220000300a00 */
[----:B--2---:R-:W-:Y:S01]  /*2d060*/  HMMA.16816.F32 R24, R20, R18, R24 ;  /* 0x000000121418723c */ /* 0x004fe20000001818 */
[----:B---3--:R-:W0:Y:S01]  /*2d070*/  LDSM.16.MT88.4 R20, [R2+0x11000] ;  /* 0x011000000214783b */ /* 0x008e220000004200 */
[----:B------:R-:W2:Y:S03]  /*2d080*/  LDL R11, [R1+0x13f0] ;  /* 0x0013f000010b7983 */ /* 0x000ea60000100800 */
[----:B------:R-:W-:Y:S02]  /*2d090*/  STL [R1+0x472c], R12 ;  /* 0x00472c0c01007387 */ /* 0x000fe40000100800 */
[----:B------:R-:W-:Y:S11]  /*2d0a0*/  STL [R1+0x4728], R13 ;  /* 0x0047280d01007387 */ /* 0x000ff60000100800 */
[----:B------:R-:W-:Y:S05]  /*2d0b0*/  @!UPT UIADD3 URZ, URZ, URZ, URZ ;  /* 0x0000003f3f3ff290 */ /* 0x000fea000fffe03f */
[----:B------:R-:W-:Y:S01]  /*2d0c0*/  STL.64 [R1+0x140], R24 ;  /* 0x0001401801007387 */ /* 0x000fe20000100a00 */
[----:B------:R-:W-:Y:S02]  /*2d0d0*/  STL.64 [R1+0x148], R26 ;  /* 0x0001481a01007387 */ /* 0x000fe40000100a00 */
[----:B------:R-:W1:Y:S01]  /*2d0e0*/  LDSM.16.MT88.4 R24, [R2+0x11080] ;  /* 0x011080000218783b */ /* 0x000e620000004200 */
[----:B0-----:R-:W-:Y:S01]  /*2d0f0*/  STL [R1+0x10], R20 ;  /* 0x0000101401007387 */ /* 0x001fe20000100800 */
[----:B------:R-:W-:Y:S02]  /*2d100*/  MOV R28, R21 ;  /* 0x00000015001c7202 */ /* 0x000fe40000000f00 */
[----:B------:R-:W-:Y:S02]  /*2d110*/  STL [R1+0x18], R22 ;  /* 0x0000181601007387 */ /* 0x000fe40000100800 */
[----:B------:R-:W-:Y:S02]  /*2d120*/  IMAD.MOV.U32 R29, RZ, RZ, R23 ;  /* 0x000000ffff1d7224 */ /* 0x000fe400078e0017 */
[----:B------:R-:W0:Y:S04]  /*2d130*/  LDSM.16.MT88.4 R20, [R0+0x11000] ;  /* 0x011000000014783b */ /* 0x000e280000004200 */
[----:B------:R-:W-:Y:S04]  /*2d140*/  STL [R1+0x46fc], R2 ;  /* 0x0046fc0201007387 */ /* 0x000fe80000100800 */
[----:B-1----:R-:W-:Y:S01]  /*2d150*/  STL.64 [R1], R24 ;  /* 0x0000001801007387 */ /* 0x002fe20000100a00 */
[----:B------:R-:W-:Y:S02]  /*2d160*/  STL.64 [R1+0x8], R26 ;  /* 0x0000081a01007387 */ /* 0x000fe40000100a00 */
[----:B------:R-:W1:Y:S01]  /*2d170*/  LDSM.16.MT88.4 R24, [R0+0x11080] ;  /* 0x011080000018783b */ /* 0x000e620000004200 */
[----:B0-----:R-:W-:Y:S03]  /*2d180*/  STL.64 [R1+0x4758], R22 ;  /* 0x0047581601007387 */ /* 0x001fe60000100a00 */
[----:B------:R0:W-:Y:S02]  /*2d190*/  STL.64 [R1+0x4750], R20 ;  /* 0x0047501401007387 */ /* 0x0001e40000100a00 */
[----:B0-----:R-:W-:-:S02]  /*2d1a0*/  MOV R20, R3 ;  /* 0x0000000300147202 */ /* 0x001fc40000000f00 */
[----:B------:R-:W3:Y:S01]  /*2d1b0*/  LDL.LU R3, [R1+0x4800] ;  /* 0x0048000001037983 */ /* 0x000ee20000300800 */
[----:B----4-:R-:W-:Y:S01]  /*2d1c0*/  IMAD.MOV.U32 R21, RZ, RZ, R10 ;  /* 0x000000ffff157224 */ /* 0x010fe200078e000a */
[----:B------:R-:W-:Y:S01]  /*2d1d0*/  MOV R22, R9 ;  /* 0x0000000900167202 */ /* 0x000fe20000000f00 */
[----:B------:R-:W-:-:S05]  /*2d1e0*/  IMAD.MOV.U32 R23, RZ, RZ, R8 ;  /* 0x000000ffff177224 */ /* 0x000fca00078e0008 */
[----:B------:R-:W-:Y:S01]  /*2d1f0*/  STL.64 [R1+0x47e8], R22 ;  /* 0x0047e81601007387 */ /* 0x000fe20000100a00 */
[----:B------:R0:W-:Y:S03]  /*2d200*/  STL.64 [R1+0x47e0], R20 ;  /* 0x0047e01401007387 */ /* 0x0001e60000100a00 */
[----:B0-----:R-:W4:Y:S01]  /*2d210*/  LDL.LU R20, [R1+0x40] ;  /* 0x0000400001147983 */ /* 0x001f220000300800 */
[----:B------:R-:W4:Y:S02]  /*2d220*/  LDL.LU R21, [R1+0x44] ;  /* 0x0000440001157983 */ /* 0x000f240000300800 */
[----:B------:R-:W4:Y:S02]  /*2d230*/  LDL.LU R22, [R1+0x48] ;  /* 0x0000480001167983 */ /* 0x000f240000300800 */
[----:B------:R-:W4:Y:S02]  /*2d240*/  LDL.LU R23, [R1+0x4c] ;  /* 0x00004c0001177983 */ /* 0x000f240000300800 */
[C---:B----4-:R-:W-:Y:S11]  /*2d250*/  HMMA.16816.F32 R4, R20.reuse, R14, R4 ;  /* 0x0000000e1404723c */ /* 0x050ff60000001804 */
[----:B------:R-:W-:Y:S11]  /*2d260*/  @!UPT UIADD3 URZ, URZ, URZ, URZ ;  /* 0x0000003f3f3ff290 */ /* 0x000ff6000fffe03f */
[----:B------:R-:W-:Y:S02]  /*2d270*/  @!UPT UIADD3 URZ, URZ, URZ, URZ ;  /* 0x0000003f3f3ff290 */ /* 0x000fe4000fffe03f */
[----:B------:R-:W-:Y:S01]  /*2d280*/  IMAD.MOV.U32 R16, RZ, RZ, R7 ;  /* 0x000000ffff107224 */ /* 0x000fe200078e0007 */
[----:B------:R-:W-:Y:S01]  /*2d290*/  MOV R17, R6 ;  /* 0x0000000600117202 */ /* 0x000fe20000000f00 */
[----:B------:R-:W-:Y:S03]  /*2d2a0*/  STL.64 [R1+0x170], R4 ;  /* 0x0001700401007387 */ /* 0x000fe60000100a00 */
[----:B------:R-:W-:Y:S02]  /*2d2b0*/  STL [R1+0x46f8], R16 ;  /* 0x0046f81001007387 */ /* 0x000fe40000100800 */
[----:B---3--:R-:W0:Y:S01]  /*2d2c0*/  LDSM.16.MT88.4 R4, [R3+0x12000] ;  /* 0x012000000304783b */ /* 0x008e220000004200 */
[----:B------:R-:W-:Y:S03]  /*2d2d0*/  STL [R1+0x46f4], R17 ;  /* 0x0046f41101007387 */ /* 0x000fe60000100800 */
[----:B-1----:R-:W-:Y:S02]  /*2d2e0*/  STL.64 [R1+0x4738], R26 ;  /* 0x0047381a01007387 */ /* 0x002fe40000100a00 */
[----:B------:R1:W-:Y:S02]  /*2d2f0*/  STL.64 [R1+0x4730], R24 ;  /* 0x0047301801007387 */ /* 0x0003e40000100a00 */
[----:B-1----:R-:W3:Y:S01]  /*2d300*/  LDL.LU R24, [R1+0xb0] ;  /* 0x0000b00001187983 */ /* 0x002ee20000300800 */
[----:B------:R-:W3:Y:S02]  /*2d310*/  LDL.LU R25, [R1+0xb4] ;  /* 0x0000b40001197983 */ /* 0x000ee40000300800 */
[----:B------:R-:W4:Y:S02]  /*2d320*/  LDL.LU R26, [R1+0xb8] ;  /* 0x0000b800011a7983 */ /* 0x000f240000300800 */
[----:B------:R-:W4:Y:S01]  /*2d330*/  LDL.LU R27, [R1+0xbc] ;  /* 0x0000bc00011b7983 */ /* 0x000f220000300800 */
[----:B0-----:R-:W-:Y:S01]  /*2d340*/  MOV R12, R4 ;  /* 0x00000004000c7202 */ /* 0x001fe20000000f00 */
[----:B------:R-:W-:Y:S01]  /*2d350*/  IMAD.MOV.U32 R13, RZ, RZ, R5 ;  /* 0x000000ffff0d7224 */ /* 0x000fe200078e0005 */
[----:B----4-:R-:W-:Y:S01]  /*2d360*/  STL.64 [R1+0x47f8], R26 ;  /* 0x0047f81a01007387 */ /* 0x010fe20000100a00 */
[----:B---3--:R0:W-:Y:S03]  /*2d370*/  STL.64 [R1+0x47f0], R24 ;  /* 0x0047f01801007387 */ /* 0x0081e60000100a00 */
[----:B0-----:R-:W3:Y:S01]  /*2d380*/  LDL.LU R24, [R1+0xa0] ;  /* 0x0000a00001187983 */ /* 0x001ee20000300800 */
[----:B------:R-:W3:Y:S02]  /*2d390*/  LDL.LU R25, [R1+0xa4] ;  /* 0x0000a40001197983 */ /* 0x000ee40000300800 */
[----:B------:R-:W3:Y:S02]  /*2d3a0*/  LDL.LU R26, [R1+0xa8] ;  /* 0x0000a800011a7983 */ /* 0x000ee40000300800 */
[----:B------:R-:W3:Y:S01]  /*2d3b0*/  LDL.LU R27, [R1+0xac] ;  /* 0x0000ac00011b7983 */ /* 0x000ee20000300800 */
[----:B------:R-:W-:Y:S01]  /*2d3c0*/  STL [R1+0x4700], R0 ;  /* 0x0047000001007387 */ /* 0x000fe20000100800 */
[----:B------:R-:W-:Y:S02]  /*2d3d0*/  STL.64 [R1+0x58], R6 ;  /* 0x0000580601007387 */ /* 0x000fe40000100a00 */
[----:B--2---:R-:W0:Y:S02]  /*2d3e0*/  LDSM.16.M88.4 R4, [R11+0x20200] ;  /* 0x020200000b04783b */ /* 0x004e240000000200 */
[----:B------:R-:W1:Y:S04]  /*2d3f0*/  LDSM.16.M88.4 R8, [R11+0x30200] ;  /* 0x030200000b08783b */ /* 0x000e680000000200 */
[----:B0-----:R-:W-:Y:S01]  /*2d400*/  STL [R1+0x460c], R6 ;  /* 0x00460c0601007387 */ /* 0x001fe20000100800 */
[----:B------:R-:W-:Y:S02]  /*2d410*/  STL [R1+0x4608], R7 ;  /* 0x0046080701007387 */ /* 0x000fe40000100800 */
[----:B------:R0:W-:Y:S02]  /*2d420*/  STL.64 [R1+0x47c0], R4 ;  /* 0x0047c00401007387 */ /* 0x0001e40000100a00 */
[----:B0-----:R-:W2:Y:S01]  /*2d430*/  LDL.LU R4, [R1+0xe0] ;  /* 0x0000e00001047983 */ /* 0x001ea20000300800 */
[----:B------:R-:W2:Y:S02]  /*2d440*/  LDL.LU R5, [R1+0xe4] ;  /* 0x0000e40001057983 */ /* 0x000ea40000300800 */
[----:B------:R-:W2:Y:S02]  /*2d450*/  LDL.LU R6, [R1+0xe8] ;  /* 0x0000e80001067983 */ /* 0x000ea40000300800 */
[----:B------:R-:W2:Y:S01]  /*2d460*/  LDL.LU R7, [R1+0xec] ;  /* 0x0000ec0001077983 */ /* 0x000ea20000300800 */
[----:B---3--:R-:W-:Y:S01]  /*2d470*/  HMMA.16816.F32 R20, R20, R18, R24 ;  /* 0x000000121414723c */ /* 0x008fe20000001818 */
[----:B------:R-:W3:Y:S01]  /*2d480*/  LDL.LU.64 R26, [R1+0x47f8] ;  /* 0x0047f800011a7983 */ /* 0x000ee20000300a00 */
[----:B------:R-:W3:Y:S11]  /*2d490*/  LDL.LU.64 R24, [R1+0x47f0] ;  /* 0x0047f00001187983 */ /* 0x000ef60000300a00 */
[----:B------:R-:W-:Y:S10]  /*2d4a0*/  @!UPT UIADD3 URZ, URZ, URZ, URZ ;  /* 0x0000003f3f3ff290 */ /* 0x000ff4000fffe03f */
[----:B------:R-:W-:Y:S01]  /*2d4b0*/  STL.64 [R1+0x100], R20 ;  /* 0x0001001401007387 */ /* 0x000fe20000100a00 */
[----:B------:R0:W-:Y:S03]  /*2d4c0*/  STL.64 [R1+0x108], R22 ;  /* 0x0001081601007387 */ /* 0x0001e60000100a00 */
[----:B0-----:R-:W2:Y:S01]  /*2d4d0*/  LDL.LU.64 R22, [R1+0x47e8] ;  /* 0x0047e80001167983 */ /* 0x001ea20000300a00 */
[----:B------:R-:W2:Y:S02]  /*2d4e0*/  LDL.LU.64 R20, [R1+0x47e0] ;  /* 0x0047e00001147983 */ /* 0x000ea40000300a00 */
[----:B-1----:R-:W-:Y:S02]  /*2d4f0*/  STL [R1+0x4604], R10 ;  /* 0x0046040a01007387 */ /* 0x002fe40000100800 */
[----:B------:R-:W-:Y:S01]  /*2d500*/  STL [R1+0x4600], R11 ;  /* 0x0046000b01007387 */ /* 0x000fe20000100800 */
[----:B------:R3:W-:Y:S01]  /*2d510*/  STL.64 [R1+0x47c8], R8 ;  /* 0x0047c80801007387 */ /* 0x0007e20000100a00 */
[C---:B--2---:R-:W-:Y:S08]  /*2d520*/  HMMA.16816.F32 R4, R20.reuse, R14, R4 ;  /* 0x0000000e1404723c */ /* 0x044ff00000001804 */
[----:B---3--:R-:W-:Y:S11]  /*2d530*/  HMMA.16816.F32 R8, R20, R18, R24 ;  /* 0x000000121408723c */ /* 0x008ff60000001818 */
[----:B------:R-:W-:Y:S04]  /*2d540*/  @!UPT UIADD3 URZ, URZ, URZ, URZ ;  /* 0x0000003f3f3ff290 */ /* 0x000fe8000fffe03f */
[----:B------:R-:W-:Y:S01]  /*2d550*/  STL.64 [R1+0x1a0], R4 ;  /* 0x0001a00401007387 */ /* 0x000fe20000100a00 */
[----:B------:R-:W-:Y:S07]  /*2d560*/  STL.64 [R1+0x1a8], R6 ;  /* 0x0001a80601007387 */ /* 0x000fee0000100a00 */
[----:B------:R-:W-:Y:S02]  /*2d570*/  STL.64 [R1+0x110], R8 ;  /* 0x0001100801007387 */ /* 0x000fe40000100a00 */
[----:B------:R-:W-:Y:S01]  /*2d580*/  STL.64 [R1+0x118], R10 ;  /* 0x0001180a01007387 */ /* 0x000fe20000100a00 */
[----:B------:R-:W2:Y:S01]  /*2d590*/  LDL.LU R24, [R1+0x130] ;  /* 0x0001300001187983 */ /* 0x000ea20000300800 */
[----:B------:R-:W2:Y:S02]  /*2d5a0*/  LDL.LU R25, [R1+0x134] ;  /* 0x0001340001197983 */ /* 0x000ea40000300800 */
[----:B------:R-:W3:Y:S02]  /*2d5b0*/  LDL.LU R26, [R1+0x138] ;  /* 0x00013800011a7983 */ /* 0x000ee40000300800 */
[----:B------:R-:W3:Y:S01]  /*2d5c0*/  LDL.LU R27, [R1+0x13c] ;  /* 0x00013c00011b7983 */ /* 0x000ee20000300800 */
[----:B------:R-:W4:Y:S01]  /*2d5d0*/  LDL.LU R20, [R1] ;  /* 0x0000000001147983 */ /* 0x000f220000300800 */
[----:B------:R-:W4:Y:S02]  /*2d5e0*/  LDL.LU R21, [R1+0x4] ;  /* 0x0000040001157983 */ /* 0x000f240000300800 */
[----:B------:R-:W2:Y:S02]  /*2d5f0*/  LDL.LU R22, [R1+0x8] ;  /* 0x0000080001167983 */ /* 0x000ea40000300800 */
[----:B------:R-:W2:Y:S01]  /*2d600*/  LDL.LU R23, [R1+0xc] ;  /* 0x00000c0001177983 */ /* 0x000ea20000300800 */
[----:B------:R-:W0:Y:S04]  /*2d610*/  LDSM.16.MT88.4 R4, [R3+0x12080] ;  /* 0x012080000304783b */ /* 0x000e280000004200 */
[----:B--2---:R-:W-:Y:S01]  /*2d620*/  STL.64 [R1+0x4788], R22 ;  /* 0x0047881601007387 */ /* 0x004fe20000100a00 */
[----:B----4-:R-:W-:Y:S02]  /*2d630*/  STL.64 [R1+0x4780], R20 ;  /* 0x0047801401007387 */ /* 0x010fe40000100a00 */
[----:B---3--:R-:W-:Y:S02]  /*2d640*/  STL.64 [R1+0x4748], R26 ;  /* 0x0047481a01007387 */ /* 0x008fe40000100a00 */
[----:B------:R1:W-:Y:S02]  /*2d650*/  STL.64 [R1+0x4740], R24 ;  /* 0x0047401801007387 */ /* 0x0003e40000100a00 */
[----:B-1----:R-:W2:Y:S01]  /*2d660*/  LDL.LU R24, [R1+0x160] ;  /* 0x0001600001187983 */ /* 0x002ea20000300800 */
[----:B------:R-:W2:Y:S02]  /*2d670*/  LDL.LU R25, [R1+0x164] ;  /* 0x0001640001197983 */ /* 0x000ea40000300800 */
[----:B------:R-:W3:Y:S02]  /*2d680*/  LDL.LU R26, [R1+0x168] ;  /* 0x00016800011a7983 */ /* 0x000ee40000300800 */
[----:B------:R-:W3:Y:S01]  /*2d690*/  LDL.LU R27, [R1+0x16c] ;  /* 0x00016c00011b7983 */ /* 0x000ee20000300800 */
[----:B0-----:R-:W-:Y:S01]  /*2d6a0*/  MOV R0, R4 ;  /* 0x0000000400007202 */ /* 0x001fe20000000f00 */
[----:B------:R-:W-:Y:S01]  /*2d6b0*/  IMAD.MOV.U32 R2, RZ, RZ, R5 ;  /* 0x000000ffff027224 */ /* 0x000fe200078e0005 */
[----:B------:R-:W-:Y:S01]  /*2d6c0*/  MOV R16, R6 ;  /* 0x0000000600107202 */ /* 0x000fe20000000f00 */
[----:B------:R-:W-:Y:S01]  /*2d6d0*/  IMAD.MOV.U32 R17, RZ, RZ, R7 ;  /* 0x000000ffff117224 */ /* 0x000fe200078e0007 */
[----:B------:R-:W-:Y:S01]  /*2d6e0*/  MOV R21, R28 ;  /* 0x0000001c00157202 */ /* 0x000fe20000000f00 */
        /* <DEDUP_REMOVED lines=10> */
[----:B------:R-:W2:Y:S01]  /*2d790*/  LDL.LU R4, [R1+0x90] ;  /* 0x0000900001047983 */ /* 0x000ea20000300800 */
[----:B------:R-:W2:Y:S02]  /*2d7a0*/  LDL.LU R5, [R1+0x94] ;  /* 0x0000940001057983 */ /* 0x000ea40000300800 */
[----:B------:R-:W2:Y:S02]  /*2d7b0*/  LDL.LU R6, [R1+0x98] ;  /* 0x0000980001067983 */ /* 0x000ea40000300800 */
[----:B------:R-:W2:Y:S01]  /*2d7c0*/  LDL.LU R7, [R1+0x9c] ;  /* 0x00009c0001077983 */ /* 0x000ea20000300800 */
[----:B------:R-:W2:Y:S01]  /*2d7d0*/  LDL.LU R20, [R1+0x10] ;  /* 0x0000100001147983 */ /* 0x000ea20000300800 */
[----:B------:R-:W2:Y:S02]  /*2d7e0*/  LDL.LU R28, [R1+0x47dc] ;  /* 0x0047dc00011c7983 */ /* 0x000ea40000300800 */
[----:B------:R-:W2:Y:S02]  /*2d7f0*/  LDL.LU R22, [R1+0x18] ;  /* 0x0000180001167983 */ /* 0x000ea40000300800 */
[----:B------:R-:W-:-:S02]  /*2d800*/  IMAD.MOV.U32 R23, RZ, RZ, R29 ;  /* 0x000000ffff177224 */ /* 0x000fc400078e001d */
[----:B------:R-:W3:Y:S04]  /*2d810*/  LDL.LU R29, [R1+0x47d8] ;  /* 0x0047d800011d7983 */ /* 0x000ee80000300800 */
[----:B--2---:R0:W-:Y:S01]  /*2d820*/  STL.64 [R1+0x47b8], R22 ;  /* 0x0047b81601007387 */ /* 0x0041e20000100a00 */
[----:B------:R1:W-:Y:S01]  /*2d830*/  STL.64 [R1+0x47b0], R20 ;  /* 0x0047b01401007387 */ /* 0x0003e20000100a00 */
[----:B0-----:R-:W-:Y:S02]  /*2d840*/  MOV R22, R28 ;  /* 0x0000001c00167202 */ /* 0x001fe40000000f00 */
[----:B-1----:R-:W4:Y:S01]  /*2d850*/  LDL.LU R20, [R1+0x20] ;  /* 0x0000200001147983 */ /* 0x002f220000300800 */
[----:B------:R-:W4:Y:S02]  /*2d860*/  LDL.LU R21, [R1+0x24] ;  /* 0x0000240001157983 */ /* 0x000f240000300800 */
[----:B------:R-:W2:Y:S02]  /*2d870*/  LDL.LU R28, [R1+0x47d4] ;  /* 0x0047d400011c7983 */ /* 0x000ea40000300800 */
[----:B------:R-:W4:Y:S01]  /*2d880*/  LDL.LU R23, [R1+0x2c] ;  /* 0x00002c0001177983 */ /* 0x000f220000300800 */
[----:B---3--:R-:W-:Y:S01]  /*2d890*/  STL.64 [R1+0x4778], R26 ;  /* 0x0047781a01007387 */ /* 0x008fe20000100a00 */
[----:B------:R0:W-:Y:S03]  /*2d8a0*/  STL.64 [R1+0x4770], R24 ;  /* 0x0047701801007387 */ /* 0x0001e60000100a00 */
[----:B0-----:R-:W3:Y:S01]  /*2d8b0*/  LDL.LU R24, [R1+0x180] ;  /* 0x0001800001187983 */ /* 0x001ee20000300800 */
[----:B------:R-:W3:Y:S02]  /*2d8c0*/  LDL.LU R25, [R1+0x184] ;  /* 0x0001840001197983 */ /* 0x000ee40000300800 */
[----:B------:R-:W3:Y:S02]  /*2d8d0*/  LDL.LU R26, [R1+0x188] ;  /* 0x00018800011a7983 */ /* 0x000ee40000300800 */
[----:B--2---:R-:W-:-:S02]  /*2d8e0*/  IMAD.MOV.U32 R27, RZ, RZ, R28 ;  /* 0x000000ffff1b7224 */ /* 0x004fc400078e001c */
[----:B------:R-:W2:Y:S04]  /*2d8f0*/  LDL.LU R28, [R1+0x47d0] ;  /* 0x0047d000011c7983 */ /* 0x000ea80000300800 */
[----:B---3--:R-:W-:Y:S01]  /*2d900*/  STL.64 [R1+0x4798], R26 ;  /* 0x0047981a01007387 */ /* 0x008fe20000100a00 */
[----:B------:R0:W-:Y:S03]  /*2d910*/  STL.64 [R1+0x4790], R24 ;  /* 0x0047901801007387 */ /* 0x0001e60000100a00 */
[----:B0-----:R-:W3:Y:S01]  /*2d920*/  LDL.LU R24, [R1+0x190] ;  /* 0x0001900001187983 */ /* 0x001ee20000300800 */
[----:B------:R-:W3:Y:S02]  /*2d930*/  LDL.LU R25, [R1+0x194] ;  /* 0x0001940001197983 */ /* 0x000ee40000300800 */
[----:B------:R-:W2:Y:S02]  /*2d940*/  LDL.LU R26, [R1+0x198] ;  /* 0x00019800011a7983 */ /* 0x000ea40000300800 */
[----:B------:R-:W2:Y:S01]  /*2d950*/  LDL.LU R27, [R1+0x19c] ;  /* 0x00019c00011b7983 */ /* 0x000ea20000300800 */
[C---:B----4-:R-:W-:Y:S08]  /*2d960*/  HMMA.16816.F32 R8, R20.reuse, R14, R8 ;  /* 0x0000000e1408723c */ /* 0x050ff00000001808 */
[----:B------:R-:W-:Y:S01]  /*2d970*/  HMMA.16816.F32 R20, R20, R18, R4 ;  /* 0x000000121414723c */ /* 0x000fe20000001804 */
[----:B--2---:R-:W-:Y:S01]  /*2d980*/  STL.64 [R1+0x47a8], R26 ;  /* 0x0047a81a01007387 */ /* 0x004fe20000100a00 */
[----:B---3--:R0:W-:Y:S03]  /*2d990*/  STL.64 [R1+0x47a0], R24 ;  /* 0x0047a01801007387 */ /* 0x0081e60000100a00 */
[----:B0-----:R-:W2:Y:S01]  /*2d9a0*/  LDL.LU R24, [R1+0x1c0] ;  /* 0x0001c00001187983 */ /* 0x001ea20000300800 */
[----:B------:R-:W2:Y:S02]  /*2d9b0*/  LDL.LU R25, [R1+0x1c4] ;  /* 0x0001c40001197983 */ /* 0x000ea40000300800 */
[----:B------:R-:W2:Y:S02]  /*2d9c0*/  LDL.LU R26, [R1+0x1c8] ;  /* 0x0001c800011a7983 */ /* 0x000ea40000300800 */
[----:B------:R0:W-:Y:S05]  /*2d9d0*/  STL [R1+0x46e8], R3 ;  /* 0x0046e80301007387 */ /* 0x0001ea0000100800 */
[----:B------:R1:W-:Y:S01]  /*2d9e0*/  STL.64 [R1+0x1b0], R8 ;  /* 0x0001b00801007387 */ /* 0x0003e20000100a00 */
[----:B------:R-:W-:Y:S01]  /*2d9f0*/  STL.64 [R1+0x1b8], R10 ;  /* 0x0001b80a01007387 */ /* 0x000fe20000100a00 */
[----:B------:R-:W-:-:S07]  /*2da00*/  MOV R27, R28 ;  /* 0x0000001c001b7202 */ /* 0x000fce0000000f00 */
[----:B------:R-:W-:Y:S02]  /*2da10*/  MOV R28, R23 ;  /* 0x00000017001c7202 */ /* 0x000fe40000000f00 */
[----:B0-----:R-:W-:Y:S01]  /*2da20*/  IMAD.MOV.U32 R3, RZ, RZ, R22 ;  /* 0x000000ffff037224 */ /* 0x001fe200078e0016 */
[----:B-1----:R-:W3:Y:S01]  /*2da30*/  LDL.LU.64 R8, [R1+0x47c8] ;  /* 0x0047c80001087983 */ /* 0x002ee20000300a00 */
[----:B------:R-:W4:Y:S02]  /*2da40*/  LDL.LU.64 R4, [R1+0x47c0] ;  /* 0x0047c00001047983 */ /* 0x000f240000300a00 */
[----:B------:R-:W-:Y:S02]  /*2da50*/  STL.64 [R1+0xe0], R20 ;  /* 0x0000e01401007387 */ /* 0x000fe40000100a00 */
[----:B------:R-:W0:Y:S04]  /*2da60*/  LDSM.16.MT88.4 R20, [R29+0x12000] ;  /* 0x012000001d14783b */ /* 0x000e280000004200 */
[----:B------:R-:W-:Y:S01]  /*2da70*/  STL [R1+0x46f0], R28 ;  /* 0x0046f01c01007387 */ /* 0x000fe20000100800 */
[----:B------:R-:W-:Y:S02]  /*2da80*/  STL [R1+0x46ec], R3 ;  /* 0x0046ec0301007387 */ /* 0x000fe40000100800 */
[----:B0-----:R-:W-:Y:S01]  /*2da90*/  IMAD.MOV.U32 R7, RZ, RZ, R22 ;  /* 0x000000ffff077224 */ /* 0x001fe200078e0016 */
[----:B------:R-:W-:Y:S01]  /*2daa0*/  MOV R6, R23 ;  /* 0x0000001700067202 */ /* 0x000fe20000000f00 */
[----:B------:R-:W-:Y:S01]  /*2dab0*/  IMAD.MOV.U32 R11, RZ, RZ, R20 ;  /* 0x000000ffff0b7224 */ /* 0x000fe200078e0014 */
[----:B------:R-:W-:Y:S01]  /*2dac0*/  MOV R10, R21 ;  /* 0x00000015000a7202 */ /* 0x000fe20000000f00 */
[----:B------:R-:W2:Y:S01]  /*2dad0*/  LDL.LU.64 R22, [R1+0x47b8] ;  /* 0x0047b80001167983 */ /* 0x000ea20000300a00 */
[----:B------:R-:W2:Y:S02]  /*2dae0*/  LDL.LU.64 R20, [R1+0x47b0] ;  /* 0x0047b00001147983 */ /* 0x000ea40000300a00 */
[----:B------:R-:W-:Y:S01]  /*2daf0*/  STL.64 [R1+0x4720], R6 ;  /* 0x0047200601007387 */ /* 0x000fe20000100a00 */
[----:B----4-:R0:W-:Y:S04]  /*2db00*/  STL.64 [R1+0x4718], R4 ;  /* 0x0047180401007387 */ /* 0x0101e80000100a00 */
[----:B0-----:R-:W4:Y:S01]  /*2db10*/  LDL.LU R4, [R1+0x120] ;  /* 0x0001200001047983 */ /* 0x001f220000300800 */
[----:B------:R-:W4:Y:S02]  /*2db20*/  LDL.LU R5, [R1+0x124] ;  /* 0x0001240001057983 */ /* 0x000f240000300800 */
[----:B------:R-:W4:Y:S02]  /*2db30*/  LDL.LU R6, [R1+0x128] ;  /* 0x0001280001067983 */ /* 0x000f240000300800 */
[----:B------:R-:W4:Y:S01]  /*2db40*/  LDL.LU R7, [R1+0x12c] ;  /* 0x00012c0001077983 */ /* 0x000f220000300800 */
[----:B------:R-:W-:Y:S01]  /*2db50*/  STL.64 [R1+0x4710], R10 ;  /* 0x0047100a01007387 */ /* 0x000fe20000100a00 */
[----:B---3--:R0:W-:Y:S03]  /*2db60*/  STL.64 [R1+0x4708], R8 ;  /* 0x0047080801007387 */ /* 0x0081e60000100a00 */
[----:B0-----:R-:W3:Y:S01]  /*2db70*/  LDL.LU R8, [R1+0x60] ;  /* 0x0000600001087983 */ /* 0x001ee20000300800 */
[----:B------:R-:W3:Y:S02]  /*2db80*/  LDL.LU R9, [R1+0x64] ;  /* 0x0000640001097983 */ /* 0x000ee40000300800 */
[----:B------:R-:W3:Y:S02]  /*2db90*/  LDL.LU R10, [R1+0x68] ;  /* 0x00006800010a7983 */ /* 0x000ee40000300800 */
[----:B------:R-:W3:Y:S01]  /*2dba0*/  LDL.LU R11, [R1+0x6c] ;  /* 0x00006c00010b7983 */ /* 0x000ee20000300800 */
[C---:B--2---:R-:W-:Y:S11]  /*2dbb0*/  HMMA.16816.F32 R24, R20.reuse, R14, R24 ;  /* 0x0000000e1418723c */ /* 0x044ff60000001818 */
[----:B------:R-:W-:Y:S11]  /*2dbc0*/  @!UPT UIADD3 URZ, URZ, URZ, URZ ;  /* 0x0000003f3f3ff290 */ /* 0x000ff6000fffe03f */
[----:B------:R-:W-:Y:S01]  /*2dbd0*/  @!UPT UIADD3 URZ, URZ, URZ, URZ ;  /* 0x0000003f3f3ff290 */ /* 0x000fe2000fffe03f */
[----:B------:R0:W-:Y:S01]  /*2dbe0*/  STL.64 [R1+0xf0], R24 ;  /* 0x0000f01801007387 */ /* 0x0001e20000100a00 */
[----:B------:R-:W-:Y:S01]  /*2dbf0*/  IMAD.MOV.U32 R28, RZ, RZ, R26 ;  /* 0x000000ffff1c7224 */ /* 0x000fe200078e001a */
[----:B------:R-:W-:Y:S02]  /*2dc00*/  MOV R3, R27 ;  /* 0x0000001b00037202 */ /* 0x000fe40000000f00 */
[----:B------:R-:W2:Y:S04]  /*2dc10*/  LDL.LU.64 R26, [R1+0x47a8] ;  /* 0x0047a800011a7983 */ /* 0x000ea80000300a00 */
[----:B0-----:R-:W2:Y:S02]  /*2dc20*/  LDL.LU.64 R24, [R1+0x47a0] ;  /* 0x0047a00001187983 */ /* 0x001ea40000300a00 */
[----:B--2---:R-:W-:Y:S02]  /*2dc30*/  HMMA.16816.F32 R20, R20, R18, R24 ;  /* 0x000000121414723c */ /* 0x004fe40000001818 */
[----:B------:R-:W2:Y:S01]  /*2dc40*/  LDL.LU.64 R26, [R1+0x4798] ;  /* 0x00479800011a7983 */ /* 0x000ea20000300a00 */
[----:B------:R-:W2:Y:S11]  /*2dc50*/  LDL.LU.64 R24, [R1+0x4790] ;  /* 0x0047900001187983 */ /* 0x000eb60000300a00 */
[----:B------:R-:W-:Y:S09]  /*2dc60*/  @!UPT UIADD3 URZ, URZ, URZ, URZ ;  /* 0x0000003f3f3ff290 */ /* 0x000ff2000fffe03f */
        /* <DEDUP_REMOVED lines=27> */
[----:B------:R-:W4:Y:S01]  /*2de20*/  LDL.LU.64 R26, [R1+0x4738] ;  /* 0x00473800011a7983 */ /* 0x000f220000300a00 */
[----:B------:R-:W4:Y:S11]  /*2de30*/  LDL.LU.64 R24, [R1+0x4730] ;  /* 0x0047300001187983 */ /* 0x000f360000300a00 */
[----:B------:R-:W-:Y:S10]  /*2de40*/  @!UPT UIADD3 URZ, URZ, URZ, URZ ;  /* 0x0000003f3f3ff290 */ /* 0x000ff4000fffe03f */
[----:B------:R0:W-:Y:S01]  /*2de50*/  STL.64 [R1+0x90], R20 ;  /* 0x0000901401007387 */ /* 0x0001e20000100a00 */
[----:B------:R1:W-:Y:S02]  /*2de60*/  STL.64 [R1+0x98], R22 ;  /* 0x0000981601007387 */ /* 0x0003e40000100a00 */
[----:B0-----:R-:W-:Y:S01]  /*2de70*/  IMAD.MOV.U32 R20, RZ, RZ, R12 ;  /* 0x000000ffff147224 */ /* 0x001fe200078e000c */
[----:B------:R-:W-:Y:S01]  /*2de80*/  MOV R21, R13 ;  /* 0x0000000d00157202 */ /* 0x000fe20000000f00 */
[----:B------:R-:W2:Y:S01]  /*2de90*/  LDL.LU R12, [R1+0x472c] ;  /* 0x00472c00010c7983 */ /* 0x000ea20000300800 */
[----:B------:R-:W2:Y:S02]  /*2dea0*/  LDL.LU R13, [R1+0x4728] ;  /* 0x00472800010d7983 */ /* 0x000ea40000300800 */
[----:B-1----:R-:W2:Y:S02]  /*2deb0*/  LDL.LU R22, [R1+0x58] ;  /* 0x0000580001167983 */ /* 0x002ea40000300800 */
[----:B------:R-:W2:Y:S01]  /*2dec0*/  LDL.LU R23, [R1+0x5c] ;  /* 0x00005c0001177983 */ /* 0x000ea20000300800 */
[C---:B----4-:R-:W-:Y:S11]  /*2ded0*/  HMMA.16816.F32 R4, R24.reuse, R14, R4 ;  /* 0x0000000e1804723c */ /* 0x050ff60000001804 */
[----:B------:R-:W-:Y:S11]  /*2dee0*/  @!UPT UIADD3 URZ, URZ, URZ, URZ ;  /* 0x0000003f3f3ff290 */ /* 0x000ff6000fffe03f */
[----:B------:R-:W-:Y:S01]  /*2def0*/  @!UPT UIADD3 URZ, URZ, URZ, URZ ;  /* 0x0000003f3f3ff290 */ /* 0x000fe2000fffe03f */
[----:B------:R-:W-:Y:S01]  /*2df00*/  STL.64 [R1+0x80], R4 ;  /* 0x0000800401007387 */ /* 0x000fe20000100a00 */
[----:B------:R0:W-:Y:S03]  /*2df10*/  STL.64 [R1+0x88], R6 ;  /* 0x0000880601007387 */ /* 0x0001e60000100a00 */
[----:B0-----:R-:W4:Y:S01]  /*2df20*/  LDL.LU.64 R6, [R1+0x4720] ;  /* 0x0047200001067983 */ /* 0x001f220000300a00 */
[----:B------:R-:W2:Y:S02]  /*2df30*/  LDL.LU.64 R4, [R1+0x4718] ;  /* 0x0047180001047983 */ /* 0x000ea40000300a00 */
[----:B------:R-:W2:Y:S02]  /*2df40*/  LDL.LU R14, [R1+0x78] ;  /* 0x00007800010e7983 */ /* 0x000ea40000300800 */
[----:B------:R-:W2:Y:S01]  /*2df50*/  LDL.LU R15, [R1+0x7c] ;  /* 0x00007c00010f7983 */ /* 0x000ea20000300800 */
[----:B---3--:R-:W-:Y:S01]  /*2df60*/  HMMA.16816.F32 R24, R24, R18, R8 ;  /* 0x000000121818723c */ /* 0x008fe20000001808 */
[----:B------:R-:W3:Y:S01]  /*2df70*/  LDL.LU.64 R10, [R1+0x4710] ;  /* 0x00471000010a7983 */ /* 0x000ee20000300a00 */
[----:B------:R-:W3:Y:S11]  /*2df80*/  LDL.LU.64 R8, [R1+0x4708] ;  /* 0x0047080001087983 */ /* 0x000ef60000300a00 */
[----:B------:R-:W-:Y:S10]  /*2df90*/  @!UPT UIADD3 URZ, URZ, URZ, URZ ;  /* 0x0000003f3f3ff290 */ /* 0x000ff4000fffe03f */
[----:B------:R0:W-:Y:S01]  /*2dfa0*/  STL.64 [R1+0x60], R24 ;  /* 0x0000601801007387 */ /* 0x0001e20000100a00 */
[----:B------:R1:W-:Y:S02]  /*2dfb0*/  STL.64 [R1+0x68], R26 ;  /* 0x0000681a01007387 */ /* 0x0003e40000100a00 */
[----:B0-----:R-:W-:Y:S01]  /*2dfc0*/  IMAD.MOV.U32 R24, RZ, RZ, R0 ;  /* 0x000000ffff187224 */ /* 0x001fe200078e0000 */
[----:B------:R-:W-:Y:S01]  /*2dfd0*/  MOV R25, R2 ;  /* 0x0000000200197202 */ /* 0x000fe20000000f00 */
[----:B------:R-:W3:Y:S01]  /*2dfe0*/  LDL.LU R0, [R1+0x4700] ;  /* 0x0047000001007983 */ /* 0x000ee20000300800 */
[----:B------:R-:W3:Y:S02]  /*2dff0*/  LDL.LU R2, [R1+0x46fc] ;  /* 0x0046fc0001027983 */ /* 0x000ee40000300800 */
[----:B-1----:R-:W-:Y:S01]  /*2e000*/  IMAD.MOV.U32 R26, RZ, RZ, R16 ;  /* 0x000000ffff1a7224 */ /* 0x002fe200078e0010 */
[----:B------:R-:W-:Y:S01]  /*2e010*/  MOV R27, R17 ;  /* 0x00000011001b7202 */ /* 0x000fe20000000f00 */
[----:B------:R-:W3:Y:S01]  /*2e020*/  LDL.LU R16, [R1+0x46f8] ;  /* 0x0046f80001107983 */ /* 0x000ee20000300800 */
[----:B------:R-:W3:Y:S01]  /*2e030*/  LDL.LU R17, [R1+0x46f4] ;  /* 0x0046f40001117983 */ /* 0x000ee20000300800 */
[----:B--2---:R-:W-:Y:S11]  /*2e040*/  HMMA.16816.F32 R12, R20, R4, R12 ;  /* 0x00000004140c723c */ /* 0x004ff6000000180c */
[----:B------:R-:W-:Y:S11]  /*2e050*/  @!UPT UIADD3 URZ, URZ, URZ, URZ ;  /* 0x0000003f3f3ff290 */ /* 0x000ff6000fffe03f */
[----:B------:R-:W-:Y:S01]  /*2e060*/  @!UPT UIADD3 URZ, URZ, URZ, URZ ;  /* 0x0000003f3f3ff290 */ /* 0x000fe2000fffe03f */
[----:B------:R-:W-:Y:S01]  /*2e070*/  STL.64 [R1+0x70], R12 ;  /* 0x0000700c01007387 */ /* 0x000fe20000100a00 */
[----:B------:R-:W-:Y:S02]  /*2e080*/  STL.64 [R1+0x78], R14 ;  /* 0x0000780e01007387 */ /* 0x000fe40000100a00 */
[----:B------:R-:W0:Y:S04]  /*2e090*/  LDSM.16.MT88.4 R12, [R29+0x12080] ;  /* 0x012080001d0c783b */ /* 0x000e280000004200 */
[----:B------:R-:W-:Y:S01]  /*2e0a0*/  STL [R1+0x4650], R29 ;  /* 0x0046501d01007387 */ /* 0x000fe20000100800 */
[----:B0-----:R-:W-:Y:S01]  /*2e0b0*/  STL.64 [R1], R12 ;  /* 0x0000000c01007387 */ /* 0x001fe20000100a00 */
[----:B------:R-:W-:Y:S02]  /*2e0c0*/  STL.64 [R1+0x8], R14 ;  /* 0x0000080e01007387 */ /* 0x000fe40000100a00 */
[----:B---3--:R-:W0:Y:S02]  /*2e0d0*/  LDSM.16.MT88.4 R12, [R2+0x12000] ;  /* 0x01200000020c783b */ /* 0x008e240000004200 */
[----:B0-----:R0:W-:Y:S02]  /*2e0e0*/  STL.64 [R1+0x46a0], R14 ;  /* 0x0046a00e01007387 */ /* 0x0011e40000100a00 */
[----:B0-----:R-:W-:Y:S01]  /*2e0f0*/  IMAD.MOV.U32 R14, RZ, RZ, R17 ;  /* 0x000000ffff0e7224 */ /* 0x001fe200078e0011 */
[----:B------:R-:W-:-:S02]  /*2e100*/  MOV R15, R16 ;  /* 0x00000010000f7202 */ /* 0x000fc40000000f00 */
[----:B------:R-:W0:Y:S04]  /*2e110*/  LDSM.16.MT88.4 R16, [R2+0x12080] ;  /* 0x012080000210783b */ /* 0x000e280000004200 */
[----:B------:R1:W-:Y:S04]  /*2e120*/  STL.64 [R1+0x4698], R12 ;  /* 0x0046980c01007387 */ /* 0x0003e80000100a00 */
[----:B-1----:R-:W2:Y:S01]  /*2e130*/  LDL.LU R12, [R1+0x170] ;  /* 0x00017000010c7983 */ /* 0x002ea20000300800 */
[----:B------:R-:W2:Y:S03]  /*2e140*/  LDL.LU R13, [R1+0x174] ;  /* 0x00017400010d7983 */ /* 0x000ea60000300800 */
[----:B0-----:R0:W-:Y:S01]  /*2e150*/  STL [R1+0x4684], R16 ;  /* 0x0046841001007387 */ /* 0x0011e20000100800 */
[----:B------:R1:W-:Y:S02]  /*2e160*/  STL [R1+0x4680], R17 ;  /* 0x0046801101007387 */ /* 0x0003e40000100800 */
[----:B------:R4:W-:Y:S02]  /*2e170*/  STL [R1+0x467c], R18 ;  /* 0x00467c1201007387 */ /* 0x0009e40000100800 */
[----:B------:R3:W-:Y:S02]  /*2e180*/  STL [R1+0x4678], R19 ;  /* 0x0046781301007387 */ /* 0x0007e40000100800 */
[----:B0-----:R-:W-:Y:S01]  /*2e190*/  IMAD.MOV.U32 R16, RZ, RZ, R11 ;  /* 0x000000ffff107224 */ /* 0x001fe200078e000b */
[----:B-1----:R-:W-:Y:S01]  /*2e1a0*/  MOV R17, R10 ;  /* 0x0000000a00117202 */ /* 0x002fe20000000f00 */
[----:B----4-:R-:W-:Y:S01]  /*2e1b0*/  IMAD.MOV.U32 R18, RZ, RZ, R7 ;  /* 0x000000ffff127224 */ /* 0x010fe200078e0007 */
[----:B---3--:R-:W-:-:S05]  /*2e1c0*/  MOV R19, R6 ;  /* 0x0000000600137202 */ /* 0x008fca0000000f00 */
[----:B------:R-:W-:Y:S01]  /*2e1d0*/  STL.64 [R1+0x46e0], R18 ;  /* 0x0046e01201007387 */ /* 0x000fe20000100a00 */
[----:B------:R0:W-:Y:S03]  /*2e1e0*/  STL.64 [R1+0x46d8], R16 ;  /* 0x0046d81001007387 */ /* 0x0001e60000100a00 */
[----:B0-----:R-:W3:Y:S01]  /*2e1f0*/  LDL.LU R16, [R1+0x140] ;  /* 0x0001400001107983 */ /* 0x001ee20000300800 */
[----:B------:R-:W3:Y:S02]  /*2e200*/  LDL.LU R17, [R1+0x144] ;  /* 0x0001440001117983 */ /* 0x000ee40000300800 */
[----:B------:R-:W3:Y:S02]  /*2e210*/  LDL.LU R18, [R1+0x148] ;  /* 0x0001480001127983 */ /* 0x000ee40000300800 */
[----:B------:R-:W3:Y:S01]  /*2e220*/  LDL.LU R19, [R1+0x14c] ;  /* 0x00014c0001137983 */ /* 0x000ee20000300800 */
[----:B------:R-:W-:Y:S01]  /*2e230*/  STL [R1+0x4654], R2 ;  /* 0x0046540201007387 */ /* 0x000fe20000100800 */
[----:B---3--:R-:W-:Y:S03]  /*2e240*/  HMMA.16816.F32 R20, R20, R8, R16 ;  /* 0x000000081414723c */ /* 0x008fe60000001810 */
[----:B------:R-:W3:Y:S01]  /*2e250*/  LDL.LU R16, [R1+0x100] ;  /* 0x0001000001107983 */ /* 0x000ee20000300800 */
[----:B------:R-:W3:Y:S02]  /*2e260*/  LDL.LU R17, [R1+0x104] ;  /* 0x0001040001117983 */ /* 0x000ee40000300800 */
[----:B------:R-:W3:Y:S02]  /*2e270*/  LDL.LU R18, [R1+0x108] ;  /* 0x0001080001127983 */ /* 0x000ee40000300800 */
[----:B------:R-:W3:Y:S11]  /*2e280*/  LDL.LU R19, [R1+0x10c] ;  /* 0x00010c0001137983 */ /* 0x000ef60000300800 */
[----:B------:R-:W-:Y:S05]  /*2e290*/  @!UPT UIADD3 URZ, URZ, URZ, URZ ;  /* 0x0000003f3f3ff290 */ /* 0x000fea000fffe03f */
[----:B------:R-:W-:Y:S01]  /*2e2a0*/  IMAD.MOV.U32 R6, RZ, RZ, R20 ;  /* 0x000000ffff067224 */ /* 0x000fe200078e0014 */
[----:B------:R-:W-:Y:S01]  /*2e2b0*/  MOV R7, R21 ;  /* 0x0000001500077202 */ /* 0x000fe20000000f00 */
[----:B------:R-:W-:Y:S01]  /*2e2c0*/  IMAD.MOV.U32 R10, RZ, RZ, R22 ;  /* 0x000000ffff0a7224 */ /* 0x000fe200078e0016 */
[----:B------:R-:W-:Y:S02]  /*2e2d0*/  MOV R11, R23 ;  /* 0x00000017000b7202 */ /* 0x000fe40000000f00 */
[----:B------:R-:W0:Y:S04]  /*2e2e0*/  LDSM.16.MT88.4 R20, [R0+0x12000] ;  /* 0x012000000014783b */ /* 0x000e280000004200 */
[----:B0-----:R-:W-:Y:S01]  /*2e2f0*/  STL.64 [R1+0x4660], R22 ;  /* 0x0046601601007387 */ /* 0x001fe20000100a00 */
[----:B------:R0:W-:Y:S03]  /*2e300*/  STL.64 [R1+0x4658], R20 ;  /* 0x0046581401007387 */ /* 0x0001e60000100a00 */
[----:B0-----:R-:W4:Y:S01]  /*2e310*/  LDL.LU R20, [R1+0xf0] ;  /* 0x0000f00001147983 */ /* 0x001f220000300800 */
[----:B------:R-:W4:Y:S01]  /*2e320*/  LDL.LU R21, [R1+0xf4] ;  /* 0x0000f40001157983 */ /* 0x000f220000300800 */
[----:B--2---:R-:W-:Y:S01]  /*2e330*/  HMMA.16816.F32 R12, R24, R4, R12 ;  /* 0x00000004180c723c */ /* 0x004fe2000000180c */
[----:B------:R-:W-:Y:S01]  /*2e340*/  IMAD.MOV.U32 R22, RZ, RZ, R28 ;  /* 0x000000ffff167224 */ /* 0x000fe200078e001c */
[----:B------:R-:W-:Y:S01]  /*2e350*/  MOV R23, R3 ;  /* 0x0000000300177202 */ /* 0x000fe20000000f00 */
[----:B------:R-:W2:Y:S01]  /*2e360*/  LDL.LU R28, [R1+0x46f0] ;  /* 0x0046f000011c7983 */ /* 0x000ea20000300800 */
[----:B------:R-:W2:Y:S03]  /*2e370*/  LDL.LU R3, [R1+0x46ec] ;  /* 0x0046ec0001037983 */ /* 0x000ea60000300800 */
[----:B------:R-:W-:Y:S04]  /*2e380*/  STL.64 [R1+0x46b0], R22 ;  /* 0x0046b01601007387 */ /* 0x000fe80000100a00 */
[----:B----4-:R0:W-:Y:S11]  /*2e390*/  STL.64 [R1+0x46a8], R20 ;  /* 0x0046a81401007387 */ /* 0x0101f60000100a00 */
[----:B------:R-:W-:Y:S01]  /*2e3a0*/  @!UPT UIADD3 URZ, URZ, URZ, URZ ;  /* 0x0000003f3f3ff290 */ /* 0x000fe2000fffe03f */
[----:B------:R-:W-:Y:S01]  /*2e3b0*/  STL.64 [R1+0x120], R12 ;  /* 0x0001200c01007387 */ /* 0x000fe20000100a00 */
[----:B0-----:R-:W4:Y:S01]  /*2e3c0*/  LDL.LU R20, [R1+0x1b0] ;  /* 0x0001b00001147983 */ /* 0x001f220000300800 */
[----:B------:R-:W4:Y:S02]  /*2e3d0*/  LDL.LU R21, [R1+0x1b4] ;  /* 0x0001b40001157983 */ /* 0x000f240000300800 */
[----:B------:R-:W2:Y:S02]  /*2e3e0*/  LDL.LU R22, [R1+0x1b8] ;  /* 0x0001b80001167983 */ /* 0x000ea40000300800 */
[----:B------:R-:W2:Y:S02]  /*2e3f0*/  LDL.LU R23, [R1+0x1bc] ;  /* 0x0001bc0001177983 */ /* 0x000ea40000300800 */
[----:B--2---:R-:W-:Y:S01]  /*2e400*/  STL.64 [R1+0x46c0], R22 ;  /* 0x0046c01601007387 */ /* 0x004fe20000100a00 */
[----:B----4-:R0:W-:Y:S03]  /*2e410*/  STL.64 [R1+0x46b8], R20 ;  /* 0x0046b81401007387 */ /* 0x0101e60000100a00 */
[----:B0-----:R-:W2:Y:S01]  /*2e420*/  LDL.LU R20, [R1+0x110] ;  /* 0x0001100001147983 */ /* 0x001ea20000300800 */
[----:B------:R-:W2:Y:S02]  /*2e430*/  LDL.LU R21, [R1+0x114] ;  /* 0x0001140001157983 */ /* 0x000ea40000300800 */
[----:B------:R-:W4:Y:S02]  /*2e440*/  LDL.LU R22, [R1+0x118] ;  /* 0x0001180001167983 */ /* 0x000f240000300800 */
[----:B------:R-:W4:Y:S02]  /*2e450*/  LDL.LU R23, [R1+0x11c] ;  /* 0x00011c0001177983 */ /* 0x000f240000300800 */
[----:B------:R-:W-:-:S02]  /*2e460*/  IMAD.MOV.U32 R2, RZ, RZ, R14 ;  /* 0x000000ffff027224 */ /* 0x000fc400078e000e */
[----:B------:R-:W-:Y:S01]  /*2e470*/  IMAD.MOV.U32 R14, RZ, RZ, R3 ;  /* 0x000000ffff0e7224 */ /* 0x000fe200078e0003 */
[----:B---3--:R-:W-:Y:S01]  /*2e480*/  HMMA.16816.F32 R24, R24, R8, R16 ;  /* 0x000000081818723c */ /* 0x008fe20000001810 */
[----:B----4-:R-:W-:Y:S01]  /*2e490*/  STL.64 [R1+0x46d0], R22 ;  /* 0x0046d01601007387 */ /* 0x010fe20000100a00 */
[----:B--2---:R0:W-:Y:S03]  /*2e4a0*/  STL.64 [R1+0x46c8], R20 ;  /* 0x0046c81401007387 */ /* 0x0041e60000100a00 */
[----:B0-----:R-:W2:Y:S01]  /*2e4b0*/  LDL.LU R20, [R1+0x1a0] ;  /* 0x0001a00001147983 */ /* 0x001ea20000300800 */
[----:B------:R-:W2:Y:S02]  /*2e4c0*/  LDL.LU R21, [R1+0x1a4] ;  /* 0x0001a40001157983 */ /* 0x000ea40000300800 */
[----:B------:R-:W2:Y:S02]  /*2e4d0*/  LDL.LU R22, [R1+0x1a8] ;  /* 0x0001a80001167983 */ /* 0x000ea40000300800 */
[----:B------:R-:W2:Y:S01]  /*2e4e0*/  LDL.LU R23, [R1+0x1ac] ;  /* 0x0001ac0001177983 */ /* 0x000ea20000300800 */
[----:B------:R-:W3:Y:S01]  /*2e4f0*/  LDL.LU R12, [R1+0xe0] ;  /* 0x0000e000010c7983 */ /* 0x000ee20000300800 */
[----:B------:R-:W3:Y:S02]  /*2e500*/  LDL.LU R13, [R1+0xe4] ;  /* 0x0000e400010d7983 */ /* 0x000ee40000300800 */
[----:B------:R-:W4:Y:S02]  /*2e510*/  LDL.LU R3, [R1+0x46e8] ;  /* 0x0046e80001037983 */ /* 0x000f240000300800 */
[----:B------:R-:W2:Y:S01]  /*2e520*/  LDL.LU.64 R18, [R1+0x46e0] ;  /* 0x0046e00001127983 */ /* 0x000ea20000300a00 */
[----:B------:R-:W2:Y:S06]  /*2e530*/  LDL.LU.64 R16, [R1+0x46d8] ;  /* 0x0046d80001107983 */ /* 0x000eac0000300a00 */
[----:B------:R-:W-:Y:S02]  /*2e540*/  STL.64 [R1+0x140], R24 ;  /* 0x0001401801007387 */ /* 0x000fe40000100a00 */
[----:B------:R-:W-:Y:S02]  /*2e550*/  STL.64 [R1+0x148], R26 ;  /* 0x0001481a01007387 */ /* 0x000fe40000100a00 */
[----:B------:R-:W0:Y:S01]  /*2e560*/  LDSM.16.MT88.4 R24, [R0+0x12080] ;  /* 0x012080000018783b */ /* 0x000e220000004200 */
[----:B------:R-:W-:Y:S01]  /*2e570*/  MOV R29, R15 ;  /* 0x0000000f001d7202 */ /* 0x000fe20000000f00 */
[----:B------:R-:W-:-:S02]  /*2e580*/  MOV R15, R28 ;  /* 0x0000001c000f7202 */ /* 0x000fc40000000f00 */
[----:B0-----:R-:W-:Y:S01]  /*2e590*/  STL.64 [R1+0x4628], R26 ;  /* 0x0046281a01007387 */ /* 0x001fe20000100a00 */
[----:B------:R-:W-:Y:S01]  /*2e5a0*/  STL.64 [R1+0x4620], R24 ;  /* 0x0046201801007387 */ /* 0x000fe20000100a00 */
[C---:B--2---:R-:W-:Y:S11]  /*2e5b0*/  HMMA.16816.F32 R20, R16.reuse, R4, R20 ;  /* 0x000000041014723c */ /* 0x044ff60000001814 */
[----:B------:R-:W-:Y:S11]  /*2e5c0*/  @!UPT UIADD3 URZ, URZ, URZ, URZ ;  /* 0x0000003f3f3ff290 */ /* 0x000ff6000fffe03f */
[----:B------:R-:W-:Y:S01]  /*2e5d0*/  @!UPT UIADD3 URZ, URZ, URZ, URZ ;  /* 0x0000003f3f3ff290 */ /* 0x000fe2000fffe03f */
[----:B------:R-:W-:Y:S01]  /*2e5e0*/  STL.64 [R1+0x180], R20 ;  /* 0x0001801401007387 */ /* 0x000fe20000100a00 */
[----:B------:R-:W-:Y:S02]  /*2e5f0*/  STL [R1+0x188], R22 ;  /* 0x0001881601007387 */ /* 0x000fe40000100800 */
[----:B------:R-:W-:Y:S02]  /*2e600*/  IMAD.MOV.U32 R28, RZ, RZ, R23 ;  /* 0x000000ffff1c7224 */ /* 0x000fe400078e0017 */
[----:B----4-:R-:W0:Y:S02]  /*2e610*/  LDSM.16.MT88.4 R20, [R3+0x13000] ;  /* 0x013000000314783b */ /* 0x010e240000004200 */
[----:B0-----:R-:W-:Y:S01]  /*2e620*/  MOV R25, R22 ;  /* 0x0000001600197202 */ /* 0x001fe20000000f00 */
[----:B------:R-:W-:Y:S01]  /*2e630*/  IMAD.MOV.U32 R24, RZ, RZ, R23 ;  /* 0x000000ffff187224 */ /* 0x000fe200078e0017 */
[----:B------:R-:W-:Y:S01]  /*2e640*/  MOV R27, R20 ;  /* 0x00000014001b7202 */ /* 0x000fe20000000f00 */
[----:B------:R-:W-:Y:S01]  /*2e650*/  IMAD.MOV.U32 R26, RZ, RZ, R21 ;  /* 0x000000ffff1a7224 */ /* 0x000fe200078e0015 */
[----:B------:R-:W2:Y:S01]  /*2e660*/  LDL.LU.64 R22, [R1+0x46d0] ;  /* 0x0046d00001167983 */ /* 0x000ea20000300a00 */
[----:B------:R-:W2:Y:S03]  /*2e670*/  LDL.LU.64 R20, [R1+0x46c8] ;  /* 0x0046c80001147983 */ /* 0x000ea60000300a00 */
[----:B------:R-:W-:Y:S01]  /*2e680*/  STL.64 [R1+0x4638], R26 ;  /* 0x0046381a01007387 */ /* 0x000fe20000100a00 */
[----:B------:R0:W-:Y:S03]  /*2e690*/  STL.64 [R1+0x4630], R24 ;  /* 0x0046301801007387 */ /* 0x0001e60000100a00 */
[----:B0-----:R-:W4:Y:S01]  /*2e6a0*/  LDL.LU R24, [R1] ;  /* 0x0000000001187983 */ /* 0x001f220000300800 */
[----:B------:R-:W4:Y:S02]  /*2e6b0*/  LDL.LU R25, [R1+0x4] ;  /* 0x0000040001197983 */ /* 0x000f240000300800 */
[----:B------:R-:W4:Y:S02]  /*2e6c0*/  LDL.LU R26, [R1+0x8] ;  /* 0x00000800011a7983 */ /* 0x000f240000300800 */
[----:B------:R-:W4:Y:S01]  /*2e6d0*/  LDL.LU R27, [R1+0xc] ;  /* 0x00000c00011b7983 */ /* 0x000f220000300800 */
[----:B--2---:R-:W-:Y:S01]  /*2e6e0*/  HMMA.16816.F32 R16, R16, R8, R20 ;  /* 0x000000081010723c */ /* 0x004fe20000001814 */
[----:B------:R-:W0:Y:S11]  /*2e6f0*/  LDSM.16.MT88.4 R20, [R3+0x13080] ;  /* 0x013080000314783b */ /* 0x000e360000004200 */
[----:B------:R-:W-:Y:S11]  /*2e700*/  @!UPT UIADD3 URZ, URZ, URZ, URZ ;  /* 0x0000003f3f3ff290 */ /* 0x000ff6000fffe03f */
[----:B------:R-:W-:Y:S01]  /*2e710*/  STL.64 [R1+0x160], R16 ;  /* 0x0001601001007387 */ /* 0x000fe20000100a00 */
[----:B------:R0:W-:Y:S02]  /*2e720*/  STL.64 [R1+0x168], R18 ;  /* 0x0001681201007387 */ /* 0x0001e40000100a00 */
[----:B0-----:R-:W-:Y:S01]  /*2e730*/  MOV R18, R22 ;  /* 0x0000001600127202 */ /* 0x001fe20000000f00 */
[----:B------:R-:W-:Y:S01]  /*2e740*/  IMAD.MOV.U32 R19, RZ, RZ, R23 ;  /* 0x000000ffff137224 */ /* 0x000fe200078e0017 */
[----:B------:R-:W-:Y:S01]  /*2e750*/  MOV R16, R20 ;  /* 0x0000001400107202 */ /* 0x000fe20000000f00 */
[----:B------:R-:W-:Y:S01]  /*2e760*/  IMAD.MOV.U32 R17, RZ, RZ, R21 ;  /* 0x000000ffff117224 */ /* 0x000fe200078e0015 */
[----:B------:R-:W4:Y:S01]  /*2e770*/  LDL.LU.64 R22, [R1+0x46c0] ;  /* 0x0046c00001167983 */ /* 0x000f220000300a00 */
[----:B------:R-:W4:Y:S02]  /*2e780*/  LDL.LU.64 R20, [R1+0x46b8] ;  /* 0x0046b80001147983 */ /* 0x000f240000300a00 */
[----:B------:R-:W-:Y:S01]  /*2e790*/  STL.64 [R1+0x4690], R18 ;  /* 0x0046901201007387 */ /* 0x000fe20000100a00 */
[----:B------:R0:W-:Y:S04]  /*2e7a0*/  STL.64 [R1+0x4688], R16 ;  /* 0x0046881001007387 */ /* 0x0001e80000100a00 */
[----:B0-----:R-:W2:Y:S01]  /*2e7b0*/  LDL.LU R16, [R1+0xd0] ;  /* 0x0000d00001107983 */ /* 0x001ea20000300800 */
[----:B------:R-:W2:Y:S02]  /*2e7c0*/  LDL.LU R17, [R1+0xd4] ;  /* 0x0000d40001117983 */ /* 0x000ea40000300800 */
[----:B------:R-:W2:Y:S02]  /*2e7d0*/  LDL.LU R18, [R1+0xd8] ;  /* 0x0000d80001127983 */ /* 0x000ea40000300800 */
[----:B------:R-:W2:Y:S01]  /*2e7e0*/  LDL.LU R19, [R1+0xdc] ;  /* 0x0000dc0001137983 */ /* 0x000ea20000300800 */
[C---:B----4-:R-:W-:Y:S08]  /*2e7f0*/  HMMA.16816.F32 R20, R24.reuse, R4, R20 ;  /* 0x000000041814723c */ /* 0x050ff00000001814 */
[----:B---3--:R-:W-:Y:S11]  /*2e800*/  HMMA.16816.F32 R24, R24, R8, R12 ;  /* 0x000000081818723c */ /* 0x008ff6000000180c */
[----:B------:R-:W-:Y:S04]  /*2e810*/  @!UPT UIADD3 URZ, URZ, URZ, URZ ;  /* 0x0000003f3f3ff290 */ /* 0x000fe8000fffe03f */
[----:B------:R-:W-:Y:S01]  /*2e820*/  STL.64 [R1+0x170], R20 ;  /* 0x0001701401007387 */ /* 0x000fe20000100a00 */
[----:B------:R0:W-:Y:S03]  /*2e830*/  STL.64 [R1+0x178], R22 ;  /* 0x0001781601007387 */ /* 0x0001e60000100a00 */
[----:B0-----:R-:W3:Y:S01]  /*2e840*/  LDL.LU.64 R22, [R1+0x46b0] ;  /* 0x0046b00001167983 */ /* 0x001ee20000300a00 */
[----:B------:R-:W3:Y:S02]  /*2e850*/  LDL.LU.64 R20, [R1+0x46a8] ;  /* 0x0046a80001147983 */ /* 0x000ee40000300a00 */
[----:B------:R-:W3:Y:S02]  /*2e860*/  LDL.LU.64 R14, [R1+0x46a0] ;  /* 0x0046a000010e7983 */ /* 0x000ee40000300a00 */
[----:B------:R-:W3:Y:S01]  /*2e870*/  LDL.LU.64 R12, [R1+0x4698] ;  /* 0x00469800010c7983 */ /* 0x000ee20000300a00 */
[----:B------:R0:W-:Y:S01]  /*2e880*/  STL.64 [R1+0x130], R24 ;  /* 0x0001301801007387 */ /* 0x0001e20000100a00 */
[----:B------:R1:W-:Y:S03]  /*2e890*/  STL.64 [R1+0x138], R26 ;  /* 0x0001381a01007387 */ /* 0x0003e60000100a00 */
[----:B0-----:R-:W4:Y:S01]  /*2e8a0*/  LDL.LU R24, [R1+0x90] ;  /* 0x0000900001187983 */ /* 0x001f220000300800 */
[C---:B---3--:R-:W-:Y:S11]  /*2e8b0*/  HMMA.16816.F32 R20, R12.reuse, R4, R20 ;  /* 0x000000040c14723c */ /* 0x048ff60000001814 */
[----:B------:R-:W-:Y:S11]  /*2e8c0*/  @!UPT UIADD3 URZ, URZ, URZ, URZ ;  /* 0x0000003f3f3ff290 */ /* 0x000ff6000fffe03f */
[----:B------:R-:W-:Y:S01]  /*2e8d0*/  @!UPT UIADD3 URZ, URZ, URZ, URZ ;  /* 0x0000003f3f3ff290 */ /* 0x000fe2000fffe03f */
[----:B------:R0:W-:Y:S01]  /*2e8e0*/  STL.64 [R1+0x150], R20 ;  /* 0x0001501401007387 */ /* 0x0001e20000100a00 */
[----:B------:R3:W-:Y:S02]  /*2e8f0*/  STL.64 [R1+0x158], R22 ;  /* 0x0001581601007387 */ /* 0x0007e40000100a00 */
[----:B------:R-:W4:Y:S02]  /*2e900*/  LDL.LU R25, [R1+0x94] ;  /* 0x0000940001197983 */ /* 0x000f240000300800 */
[----:B-1----:R-:W4:Y:S01]  /*2e910*/  LDL.LU R26, [R1+0x98] ;  /* 0x00009800011a7983 */ /* 0x002f220000300800 */
[----:B------:R-:W4:Y:S04]  /*2e920*/  LDL.LU R27, [R1+0x9c] ;  /* 0x00009c00011b7983 */ /* 0x000f280000300800 */
[----:B0-----:R-:W4:Y:S01]  /*2e930*/  LDL.LU R20, [R1+0xa0] ;  /* 0x0000a00001147983 */ /* 0x001f220000300800 */
[----:B------:R-:W4:Y:S02]  /*2e940*/  LDL.LU R21, [R1+0xa4] ;  /* 0x0000a40001157983 */ /* 0x000f240000300800 */
[----:B---3--:R-:W3:Y:S02]  /*2e950*/  LDL.LU R22, [R1+0xa8] ;  /* 0x0000a80001167983 */ /* 0x008ee40000300800 */
[----:B------:R-:W3:Y:S01]  /*2e960*/  LDL.LU R23, [R1+0xac] ;  /* 0x0000ac0001177983 */ /* 0x000ee20000300800 */
[----:B--2---:R-:W-:Y:S01]  /*2e970*/  HMMA.16816.F32 R12, R12, R8, R16 ;  /* 0x000000080c0c723c */ /* 0x004fe20000001810 */
[----:B---3--:R-:W-:Y:S01]  /*2e980*/  STL.64 [R1+0x4670], R22 ;  /* 0x0046701601007387 */ /* 0x008fe20000100a00 */
[----:B----4-:R0:W-:Y:S03]  /*2e990*/  STL.64 [R1+0x4668], R20 ;  /* 0x0046681401007387 */ /* 0x0101e60000100a00 */
        /* <DEDUP_REMOVED lines=10> */
[----:B------:R-:W4:Y:S01]  /*2ea40*/  LDL.LU.64 R18, [R1+0x4690] ;  /* 0x0046900001127983 */ /* 0x000f220000300a00 */
[----:B------:R-:W2:Y:S02]  /*2ea50*/  LDL.LU.64 R16, [R1+0x4688] ;  /* 0x0046880001107983 */ /* 0x000ea40000300a00 */
[----:B------:R-:W-:Y:S02]  /*2ea60*/  STL.64 [R1+0x100], R12 ;  /* 0x0001000c01007387 */ /* 0x000fe40000100a00 */
[----:B------:R4:W-:Y:S02]  /*2ea70*/  STL.64 [R1+0x108], R14 ;  /* 0x0001080e01007387 */ /* 0x0009e40000100a00 */
[----:B----4-:R-:W-:-:S02]  /*2ea80*/  MOV R14, R18 ;  /* 0x00000012000e7202 */ /* 0x010fc40000000f00 */
[----:B--2---:R-:W-:Y:S01]  /*2ea90*/  MOV R12, R16 ;  /* 0x00000010000c7202 */ /* 0x004fe20000000f00 */
[----:B------:R-:W-:Y:S01]  /*2eaa0*/  IMAD.MOV.U32 R15, RZ, RZ, R19 ;  /* 0x000000ffff0f7224 */ /* 0x000fe200078e0013 */
[----:B------:R-:W2:Y:S01]  /*2eab0*/  LDL.LU R16, [R1+0x4684] ;  /* 0x0046840001107983 */ /* 0x000ea20000300800 */
[----:B------:R-:W-:Y:S02]  /*2eac0*/  IMAD.MOV.U32 R13, RZ, RZ, R17 ;  /* 0x000000ffff0d7224 */ /* 0x000fe400078e0011 */
[----:B------:R-:W2:Y:S02]  /*2ead0*/  LDL.LU R17, [R1+0x4680] ;  /* 0x0046800001117983 */ /* 0x000ea40000300800 */
[----:B------:R-:W2:Y:S01]  /*2eae0*/  LDL.LU R18, [R1+0x467c] ;  /* 0x00467c0001127983 */ /* 0x000ea20000300800 */
[----:B------:R-:W2:Y:S01]  /*2eaf0*/  LDL.LU R19, [R1+0x4678] ;  /* 0x0046780001137983 */ /* 0x000ea20000300800 */
[----:B------:R-:W-:Y:S02]  /*2eb00*/  STL.64 [R1+0x45e8], R14 ;  /* 0x0045e80e01007387 */ /* 0x000fe40000100a00 */
[----:B------:R0:W-:Y:S02]  /*2eb10*/  STL.64 [R1+0x45e0], R12 ;  /* 0x0045e00c01007387 */ /* 0x0001e40000100a00 */
        /* <DEDUP_REMOVED lines=9> */
[----:B------:R-:W4:Y:S01]  /*2ebb0*/  LDL.LU R15, [R1+0x6c] ;  /* 0x00006c00010f7983 */ /* 0x000f220000300800 */
[C---:B------:R-:W-:Y:S01]  /*2ebc0*/  HMMA.16816.F32 R20, R16.reuse, R4, R20 ;  /* 0x000000041014723c */ /* 0x040fe20000001814 */
[----:B----4-:R-:W-:Y:S01]  /*2ebd0*/  STL.64 [R1+0x4618], R14 ;  /* 0x0046180e01007387 */ /* 0x010fe20000100a00 */
[----:B--2---:R0:W-:Y:S03]  /*2ebe0*/  STL.64 [R1+0x4610], R12 ;  /* 0x0046100c01007387 */ /* 0x0041e60000100a00 */
[----:B0-----:R-:W2:Y:S01]  /*2ebf0*/  LDL.LU R12, [R1+0x80] ;  /* 0x00008000010c7983 */ /* 0x001ea20000300800 */
[----:B------:R-:W2:Y:S02]  /*2ec00*/  LDL.LU R13, [R1+0x84] ;  /* 0x00008400010d7983 */ /* 0x000ea40000300800 */
[----:B------:R-:W2:Y:S02]  /*2ec10*/  LDL.LU R14, [R1+0x88] ;  /* 0x00008800010e7983 */ /* 0x000ea40000300800 */
[----:B------:R-:W2:Y:S11]  /*2ec20*/  LDL.LU R15, [R1+0x8c] ;  /* 0x00008c00010f7983 */ /* 0x000eb60000300800 */
[----:B------:R-:W-:Y:S02]  /*2ec30*/  @!UPT UIADD3 URZ, URZ, URZ, URZ ;  /* 0x0000003f3f3ff290 */ /* 0x000fe4000fffe03f */
[----:B------:R-:W-:Y:S01]  /*2ec40*/  STL.64 [R1+0xf0], R20 ;  /* 0x0000f01401007387 */ /* 0x000fe20000100a00 */
[----:B------:R0:W-:Y:S03]  /*2ec50*/  STL.64 [R1+0xf8], R22 ;  /* 0x0000f81601007387 */ /* 0x0001e60000100a00 */
[----:B0-----:R-:W4:Y:S01]  /*2ec60*/  LDL.LU.64 R22, [R1+0x4670] ;  /* 0x0046700001167983 */ /* 0x001f220000300a00 */
[----:B------:R-:W4:Y:S02]  /*2ec70*/  LDL.LU.64 R20, [R1+0x4668] ;  /* 0x0046680001147983 */ /* 0x000f240000300a00 */
[----:B----4-:R-:W-:Y:S01]  /*2ec80*/  HMMA.16816.F32 R16, R16, R8, R20 ;  /* 0x000000081010723c */ /* 0x010fe20000001814 */
[----:B------:R-:W3:Y:S01]  /*2ec90*/  LDL.LU.64 R22, [R1+0x4660] ;  /* 0x0046600001167983 */ /* 0x000ee20000300a00 */
[----:B------:R-:W3:Y:S11]  /*2eca0*/  LDL.LU.64 R20, [R1+0x4658] ;  /* 0x0046580001147983 */ /* 0x000ef60000300a00 */
[----:B------:R-:W-:Y:S10]  /*2ecb0*/  @!UPT UIADD3 URZ, URZ, URZ, URZ ;  /* 0x0000003f3f3ff290 */ /* 0x000ff4000fffe03f */
[----:B------:R0:W-:Y:S01]  /*2ecc0*/  STL.64 [R1+0xe0], R16 ;  /* 0x0000e01001007387 */ /* 0x0001e20000100a00 */
[----:B------:R1:W-:Y:S03]  /*2ecd0*/  STL.64 [R1+0xe8], R18 ;  /* 0x0000e81201007387 */ /* 0x0003e60000100a00 */
[----:B0-----:R-:W4:Y:S01]  /*2ece0*/  LDL.LU R16, [R1+0x120] ;  /* 0x0001200001107983 */ /* 0x001f220000300800 */
[----:B------:R-:W4:Y:S01]  /*2ecf0*/  LDL.LU R17, [R1+0x124] ;  /* 0x0001240001117983 */ /* 0x000f220000300800 */
[----:B-1----:R-:W-:Y:S01]  /*2ed00*/  MOV R18, R2 ;  /* 0x0000000200127202 */ /* 0x002fe20000000f00 */
[----:B------:R-:W-:Y:S01]  /*2ed10*/  IMAD.MOV.U32 R19, RZ, RZ, R29 ;  /* 0x000000ffff137224 */ /* 0x000fe200078e001d */
[----:B------:R-:W2:Y:S01]  /*2ed20*/  LDL.LU R2, [R1+0x4654] ;  /* 0x0046540001027983 */ /* 0x000ea20000300800 */
        /* <DEDUP_REMOVED lines=9> */
[----:B------:R-:W3:Y:S01]  /*2edc0*/  LDL.LU.64 R26, [R1+0x4638] ;  /* 0x00463800011a7983 */ /* 0x000ee20000300a00 */
[----:B------:R-:W2:Y:S11]  /*2edd0*/  LDL.LU.64 R24, [R1+0x4630] ;  /* 0x0046300001187983 */ /* 0x000eb60000300a00 */
[----:B------:R-:W-:Y:S10]  /*2ede0*/  @!UPT UIADD3 URZ, URZ, URZ, URZ ;  /* 0x0000003f3f3ff290 */ /* 0x000ff4000fffe03f */
[----:B------:R3:W-:Y:S01]  /*2edf0*/  STL.64 [R1+0xa0], R20 ;  /* 0x0000a01401007387 */ /* 0x0007e20000100a00 */
[----:B------:R2:W-:Y:S01]  /*2ee00*/  STL.64 [R1+0xa8], R22 ;  /* 0x0000a81601007387 */ /* 0x0005e20000100a00 */
[----:B---3--:R-:W-:Y:S01]  /*2ee10*/  MOV R20, R27 ;  /* 0x0000001b00147202 */ /* 0x008fe20000000f00 */
[----:B------:R-:W-:Y:S01]  /*2ee20*/  IMAD.MOV.U32 R21, RZ, RZ, R26 ;  /* 0x000000ffff157224 */ /* 0x000fe200078e001a */
[----:B--2---:R-:W-:Y:S01]  /*2ee30*/  MOV R22, R25 ;  /* 0x0000001900167202 */ /* 0x004fe20000000f00 */
[----:B------:R-:W-:Y:S02]  /*2ee40*/  IMAD.MOV.U32 R23, RZ, RZ, R24 ;  /* 0x000000ffff177224 */ /* 0x000fe400078e0018 */
        /* <DEDUP_REMOVED lines=13> */
[----:B------:R-:W-:-:S02]  /*2ef20*/  MOV R24, R6 ;  /* 0x0000000600187202 */ /* 0x000fc40000000f00 */
[----:B------:R-:W2:Y:S11]  /*2ef30*/  LDL.LU R6, [R1+0x460c] ;  /* 0x00460c0001067983 */ /* 0x000eb60000300800 */
[----:B------:R-:W-:Y:S03]  /*2ef40*/  @!UPT UIADD3 URZ, URZ, URZ, URZ ;  /* 0x0000003f3f3ff290 */ /* 0x000fe6000fffe03f */
[----:B------:R-:W-:Y:S01]  /*2ef50*/  STL.64 [R1+0x80], R12 ;  /* 0x0000800c01007387 */ /* 0x000fe20000100a00 */
[----:B------:R-:W-:Y:S02]  /*2ef60*/  STL.64 [R1+0x88], R14 ;  /* 0x0000880e01007387 */ /* 0x000fe40000100a00 */
[----:B------:R-:W0:Y:S04]  /*2ef70*/  LDSM.16.MT88.4 R12, [R29+0x13080] ;  /* 0x013080001d0c783b */ /* 0x000e280000004200 */
[----:B------:R-:W-:Y:S01]  /*2ef80*/  IMAD.MOV.U32 R25, RZ, RZ, R7 ;  /* 0x000000ffff197224 */ /* 0x000fe200078e0007 */
[----:B------:R-:W-:Y:S01]  /*2ef90*/  MOV R26, R10 ;  /* 0x0000000a001a7202 */ /* 0x000fe20000000f00 */
[----:B------:R-:W2:Y:S01]  /*2efa0*/  LDL.LU R7, [R1+0x4608] ;  /* 0x0046080001077983 */ /* 0x000ea20000300800 */
[----:B------:R-:W3:Y:S02]  /*2efb0*/  LDL.LU R10, [R1+0x4604] ;  /* 0x00460400010a7983 */ /* 0x000ee40000300800 */
[----:B------:R-:W-:-:S02]  /*2efc0*/  IMAD.MOV.U32 R27, RZ, RZ, R11 ;  /* 0x000000ffff1b7224 */ /* 0x000fc400078e000b */
[----:B------:R-:W3:Y:S04]  /*2efd0*/  LDL.LU R11, [R1+0x4600] ;  /* 0x00460000010b7983 */ /* 0x000ee80000300800 */
[----:B0-----:R-:W-:Y:S01]  /*2efe0*/  STL.64 [R1+0x20], R12 ;  /* 0x0000200c01007387 */ /* 0x001fe20000100a00 */
[----:B------:R0:W-:Y:S03]  /*2eff0*/  STL.64 [R1+0x28], R14 ;  /* 0x0000280e01007387 */ /* 0x0001e60000100a00 */
[----:B0-----:R-:W2:Y:S01]  /*2f000*/  LDL.LU.64 R14, [R1+0x45f8] ;  /* 0x0045f800010e7983 */ /* 0x001ea20000300a00 */
[----:B------:R-:W2:Y:S02]  /*2f010*/  LDL.LU.64 R12, [R1+0x45f0] ;  /* 0x0045f000010c7983 */ /* 0x000ea40000300a00 */
[----:B------:R-:W-:Y:S01]  /*2f020*/  STL [R1+0x45d8], R29 ;  /* 0x0045d81d01007387 */ /* 0x000fe20000100800 */
[C---:B---3--:R-:W-:Y:S08]  /*2f030*/  HMMA.16816.F32 R24, R20.reuse, R10, R24 ;  /* 0x0000000a1418723c */ /* 0x048ff00000001818 */
[----:B--2---:R-:W-:Y:S01]  /*2f040*/  HMMA.16816.F32 R12, R20, R6, R12 ;  /* 0x00000006140c723c */ /* 0x004fe2000000180c */
[----:B------:R-:W0:Y:S11]  /*2f050*/  LDSM.16.MT88.4 R20, [R2+0x13000] ;  /* 0x013000000214783b */ /* 0x000e360000004200 */
[----:B------:R-:W-:Y:S11]  /*2f060*/  @!UPT UIADD3 URZ, URZ, URZ, URZ ;  /* 0x0000003f3f3ff290 */ /* 0x000ff6000fffe03f */
[----:B------:R1:W-:Y:S01]  /*2f070*/  STL.64 [R1+0x68], R14 ;  /* 0x0000680e01007387 */ /* 0x0003e20000100a00 */
[----:B------:R-:W-:Y:S01]  /*2f080*/  MOV R4, R12 ;  /* 0x0000000c00047202 */ /* 0x000fe20000000f00 */
[----:B------:R-:W-:Y:S02]  /*2f090*/  IMAD.MOV.U32 R5, RZ, RZ, R13 ;  /* 0x000000ffff057224 */ /* 0x000fe400078e000d */
[----:B-1----:R-:W4:Y:S01]  /*2f0a0*/  LDL.LU.64 R14, [R1+0x45e8] ;  /* 0x0045e800010e7983 */ /* 0x002f220000300a00 */
[----:B------:R-:W4:Y:S02]  /*2f0b0*/  LDL.LU.64 R12, [R1+0x45e0] ;  /* 0x0045e000010c7983 */ /* 0x000f240000300a00 */
        /* <DEDUP_REMOVED lines=15> */
[----:B0-----:R-:W2:Y:S01]  /*2f1b0*/  LDL.LU R20, [R1+0x180] ;  /* 0x0001800001147983 */ /* 0x001ea20000300800 */
[----:B------:R-:W2:Y:S02]  /*2f1c0*/  LDL.LU R21, [R1+0x184] ;  /* 0x0001840001157983 */ /* 0x000ea40000300800 */
[----:B------:R-:W2:Y:S02]  /*2f1d0*/  LDL.LU R22, [R1+0x188] ;  /* 0x0001880001167983 */ /* 0x000ea40000300800 */
[----:B------:R-:W-:-:S02]  /*2f1e0*/  IMAD.MOV.U32 R23, RZ, RZ, R28 ;  /* 0x000000ffff177224 */ /* 0x000fc400078e001c */
[----:B------:R-:W3:Y:S01]  /*2f1f0*/  LDL.LU R28, [R1+0x45dc] ;  /* 0x0045dc00011c7983 */ /* 0x000ee20000300800 */
[----:B----4-:R-:W-:Y:S11]  /*2f200*/  HMMA.16816.F32 R16, R12, R6, R16 ;  /* 0x000000060c10723c */ /* 0x010ff60000001810 */
[----:B------:R-:W-:Y:S11]  /*2f210*/  @!UPT UIADD3 URZ, URZ, URZ, URZ ;  /* 0x0000003f3f3ff290 */ /* 0x000ff6000fffe03f */
[----:B------:R-:W-:Y:S01]  /*2f220*/  @!UPT UIADD3 URZ, URZ, URZ, URZ ;  /* 0x0000003f3f3ff290 */ /* 0x000fe2000fffe03f */
[----:B------:R-:W-:Y:S01]  /*2f230*/  STL.64 [R1+0xc0], R16 ;  /* 0x0000c01001007387 */ /* 0x000fe20000100a00 */
[----:B------:R-:W-:Y:S01]  /*2f240*/  MOV R9, R18 ;  /* 0x0000001200097202 */ /* 0x000fe20000000f00 */
[----:B------:R-:W-:Y:S02]  /*2f250*/  IMAD.MOV.U32 R8, RZ, RZ, R19 ;  /* 0x000000ffff087224 */ /* 0x000fe400078e0013 */
[----:B------:R-:W0:Y:S04]  /*2f260*/  LDSM.16.MT88.4 R16, [R3+0x14000] ;  /* 0x014000000310783b */ /* 0x000e280000004200 */
[----:B------:R-:W-:Y:S01]  /*2f270*/  STL [R1+0x44dc], R8 ;  /* 0x0044dc0801007387 */ /* 0x000fe20000100800 */
[----:B------:R-:W-:Y:S02]  /*2f280*/  STL [R1+0x44d4], R9 ;  /* 0x0044d40901007387 */ /* 0x000fe40000100800 */
[----:B-1----:R-:W-:Y:S02]  /*2f290*/  STL.64 [R1+0x4518], R26 ;  /* 0x0045181a01007387 */ /* 0x002fe40000100a00 */
[----:B------:R1:W-:Y:S02]  /*2f2a0*/  STL.64 [R1+0x4510], R24 ;  /* 0x0045101801007387 */ /* 0x0003e40000100a00 */
[----:B-1----:R-:W2:Y:S01]  /*2f2b0*/  LDL.LU.64 R24, [R1+0x30] ;  /* 0x0000300001187983 */ /* 0x002ea20000300a00 */
[----:B------:R-:W2:Y:S02]  /*2f2c0*/  LDL.LU.64 R26, [R1+0x38] ;  /* 0x00003800011a7983 */ /* 0x000ea40000300a00 */
[----:B------:R-:W-:Y:S01]  /*2f2d0*/  STL [R1+0x44d0], R0 ;  /* 0x0044d00001007387 */ /* 0x000fe20000100800 */
[----:B0-----:R-:W-:Y:S01]  /*2f2e0*/  MOV R4, R16 ;  /* 0x0000001000047202 */ /* 0x001fe20000000f00 */
[----:B------:R-:W-:Y:S01]  /*2f2f0*/  STL.64 [R1+0x48], R18 ;  /* 0x0000481201007387 */ /* 0x000fe20000100a00 */
[----:B------:R-:W-:-:S02]  /*2f300*/  IMAD.MOV.U32 R5, RZ, RZ, R17 ;  /* 0x000000ffff057224 */ /* 0x000fc400078e0011 */
[----:B---3--:R-:W0:Y:S02]  /*2f310*/  LDSM.16.M88.4 R16, [R28+0x20280] ;  /* 0x020280001c10783b */ /* 0x008e240000000200 */
[----:B0-----:R0:W-:Y:S02]  /*2f320*/  STL [R1+0x44e4], R16 ;  /* 0x0044e41001007387 */ /* 0x0011e40000100800 */
[----:B------:R1:W-:Y:S02]  /*2f330*/  STL [R1+0x44e0], R17 ;  /* 0x0044e01101007387 */ /* 0x0003e40000100800 */
[----:B------:R3:W-:Y:S02]  /*2f340*/  STL [R1+0x43c0], R18 ;  /* 0x0043c01201007387 */ /* 0x0007e40000100800 */
[----:B------:R4:W-:Y:S01]  /*2f350*/  STL [R1+0x43bc], R19 ;  /* 0x0043bc1301007387 */ /* 0x0009e20000100800 */
[----:B0-----:R-:W2:Y:S01]  /*2f360*/  LDL.LU R16, [R1+0x140] ;  /* 0x0001400001107983 */ /* 0x001ea20000300800 */
[----:B-1----:R-:W2:Y:S02]  /*2f370*/  LDL.LU R17, [R1+0x144] ;  /* 0x0001440001117983 */ /* 0x002ea40000300800 */
[----:B---3--:R-:W3:Y:S02]  /*2f380*/  LDL.LU R18, [R1+0x148] ;  /* 0x0001480001127983 */ /* 0x008ee40000300800 */
[----:B----4-:R-:W3:Y:S01]  /*2f390*/  LDL.LU R19, [R1+0x14c] ;  /* 0x00014c0001137983 */ /* 0x010ee20000300800 */
[----:B--2---:R-:W-:Y:S01]  /*2f3a0*/  HMMA.16816.F32 R20, R24, R6, R20 ;  /* 0x000000061814723c */ /* 0x004fe20000001814 */
[----:B------:R-:W-:Y:S01]  /*2f3b0*/  MOV R8, R26 ;  /* 0x0000001a00087202 */ /* 0x000fe20000000f00 */
[----:B------:R-:W-:-:S06]  /*2f3c0*/  IMAD.MOV.U32 R2, RZ, RZ, R27 ;  /* 0x000000ffff027224 */ /* 0x000fcc00078e001b */
[----:B---3--:R-:W-:Y:S11]  /*2f3d0*/  HMMA.16816.F32 R12, R12, R10, R16 ;  /* 0x0000000a0c0c723c */ /* 0x008ff60000001810 */
[----:B------:R-:W-:Y:S11]  /*2f3e0*/  @!UPT UIADD3 URZ, URZ, URZ, URZ ;  /* 0x0000003f3f3ff290 */ /* 0x000ff6000fffe03f */
[----:B------:R-:W-:Y:S01]  /*2f3f0*/  @!UPT UIADD3 URZ, URZ, URZ, URZ ;  /* 0x0000003f3f3ff290 */ /* 0x000fe2000fffe03f */
[----:B------:R-:W-:Y:S01]  /*2f400*/  STL.64 [R1+0xb0], R12 ;  /* 0x0000b00c01007387 */ /* 0x000fe20000100a00 */
[----:B------:R-:W-:Y:S01]  /*2f410*/  MOV R19, R14 ;  /* 0x0000000e00137202 */ /* 0x000fe20000000f00 */
[----:B------:R-:W-:Y:S02]  /*2f420*/  IMAD.MOV.U32 R18, RZ, RZ, R15 ;  /* 0x000000ffff127224 */ /* 0x000fe400078e000f */
[----:B------:R-:W0:Y:S04]  /*2f430*/  LDSM.16.M88.4 R12, [R28+0x30280] ;  /* 0x030280001c0c783b */ /* 0x000e280000000200 */
[----:B------:R-:W-:Y:S01]  /*2f440*/  STL.64 [R1+0x45d0], R18 ;  /* 0x0045d01201007387 */ /* 0x000fe20000100a00 */
[----:B------:R-:W-:Y:S01]  /*2f450*/  MOV R17, R24 ;  /* 0x0000001800117202 */ /* 0x000fe20000000f00 */
[----:B------:R-:W-:Y:S01]  /*2f460*/  IMAD.MOV.U32 R16, RZ, RZ, R25 ;  /* 0x000000ffff107224 */ /* 0x000fe200078e0019 */
[----:B------:R-:W-:Y:S01]  /*2f470*/  MOV R9, R20 ;  /* 0x0000001400097202 */ /* 0x000fe20000000f00 */
[----:B------:R-:W-:Y:S01]  /*2f480*/  IMAD.MOV.U32 R0, RZ, RZ, R21 ;  /* 0x000000ffff007224 */ /* 0x000fe200078e0015 */
[----:B0-----:R-:W-:Y:S01]  /*2f490*/  STL [R1+0x43c4], R14 ;  /* 0x0043c40e01007387 */ /* 0x001fe20000100800 */
[----:B------:R0:W-:Y:S02]  /*2f4a0*/  STL [R1+0x43b8], R15 ;  /* 0x0043b80f01007387 */ /* 0x0001e40000100800 */
[----:B------:R-:W-:Y:S02]  /*2f4b0*/  STL [R1+0x4128], R28 ;  /* 0x0041281c01007387 */ /* 0x000fe40000100800 */
[----:B------:R-:W-:Y:S01]  /*2f4c0*/  STL.64 [R1+0x45c8], R6 ;  /* 0x0045c80601007387 */ /* 0x000fe20000100a00 */
[----:B------:R-:W-:Y:S01]  /*2f4d0*/  STL.64 [R1+0x45c0], R4 ;  /* 0x0045c00401007387 */ /* 0x000fe20000100a00 */
[----:B------:R-:W2:Y:S02]  /*2f4e0*/  LDL.LU R24, [R1+0xa0] ;  /* 0x0000a00001187983 */ /* 0x000ea40000300800 */
[----:B------:R-:W2:Y:S02]  /*2f4f0*/  LDL.LU R25, [R1+0xa4] ;  /* 0x0000a40001197983 */ /* 0x000ea40000300800 */
[----:B------:R-:W3:Y:S01]  /*2f500*/  LDL.LU R26, [R1+0xa8] ;  /* 0x0000a800011a7983 */ /* 0x000ee20000300800 */
[----:B------:R-:W3:Y:S01]  /*2f510*/  LDL.LU R27, [R1+0xac] ;  /* 0x0000ac00011b7983 */ /* 0x000ee20000300800 */
[----:B------:R-:W4:Y:S02]  /*2f520*/  LDL.LU R20, [R1] ;  /* 0x0000000001147983 */ /* 0x000f240000300800 */
[----:B------:R-:W4:Y:S01]  /*2f530*/  LDL.LU R21, [R1+0x4] ;  /* 0x0000040001157983 */ /* 0x000f220000300800 */
[----:B0-----:R-:W-:Y:S01]  /*2f540*/  MOV R15, R22 ;  /* 0x00000016000f7202 */ /* 0x001fe20000000f00 */
[----:B------:R-:W-:Y:S01]  /*2f550*/  IMAD.MOV.U32 R14, RZ, RZ, R23 ;  /* 0x000000ffff0e7224 */ /* 0x000fe200078e0017 */
        /* <DEDUP_REMOVED lines=18> */
[----:B------:R-:W2:Y:S01]  /*2f680*/  LDL.LU R22, [R1+0x18] ;  /* 0x0000180001167983 */ /* 0x000ea20000300800 */
[----:B------:R-:W-:-:S02]  /*2f690*/  MOV R23, R29 ;  /* 0x0000001d00177202 */ /* 0x000fc40000000f00 */
        /* <DEDUP_REMOVED lines=37> */
[----:B------:R-:W-:Y:S01]  /*2f8f0*/  IMAD.MOV.U32 R6, RZ, RZ, R8 ;  /* 0x000000ffff067224 */ /* 0x000fe200078e0008 */
        /* <DEDUP_REMOVED lines=11> */
[----:B------:R-:W2:Y:S02]  /*2f9b0*/  LDL.LU R14, [R1+0x88] ;  /* 0x00008800010e7983 */ /* 0x000ea40000300800 */
[----:B------:R-:W2:Y:S01]  /*2f9c0*/  LDL.LU R15, [R1+0x8c] ;  /* 0x00008c00010f7983 */ /* 0x000ea20000300800 */
[----:B----4-:R-:W-:Y:S01]  /*2f9d0*/  HMMA.16816.F32 R4, R4, R10, R16 ;  /* 0x0000000a0404723c */ /* 0x010fe20000001810 */
[----:B--2---:R-:W-:Y:S01]  /*2f9e0*/  STL.64 [R1+0x4500], R14 ;  /* 0x0045000e01007387 */ /* 0x004fe20000100a00 */
[----:B---3--:R0:W-:Y:S03]  /*2f9f0*/  STL.64 [R1+0x44f8], R12 ;  /* 0x0044f80c01007387 */ /* 0x0081e60000100a00 */
[----:B0-----:R-:W2:Y:S01]  /*2fa00*/  LDL.LU R12, [R1+0x90] ;  /* 0x00009000010c7983 */ /* 0x001ea20000300800 */
[----:B------:R-:W2:Y:S02]  /*2fa10*/  LDL.LU R13, [R1+0x94] ;  /* 0x00009400010d7983 */ /* 0x000ea40000300800 */
[----:B------:R-:W2:Y:S02]  /*2fa20*/  LDL.LU R14, [R1+0x98] ;  /* 0x00009800010e7983 */ /* 0x000ea40000300800 */
[----:B------:R-:W2:Y:S01]  /*2fa30*/  LDL.LU R15, [R1+0x9c] ;  /* 0x00009c00010f7983 */ /* 0x000ea20000300800 */
[----:B------:R-:W3:Y:S11]  /*2fa40*/  LDL.LU.64 R18, [R1+0x45d0] ;  /* 0x0045d00001127983 */ /* 0x000ef60000300a00 */
[----:B------:R-:W-:Y:S01]  /*2fa50*/  @!UPT UIADD3 URZ, URZ, URZ, URZ ;  /* 0x0000003f3f3ff290 */ /* 0x000fe2000fffe03f */
[----:B------:R-:W-:Y:S02]  /*2fa60*/  STL.64 [R1+0x160], R4 ;  /* 0x0001600401007387 */ /* 0x000fe40000100a00 */
[----:B------:R-:W-:Y:S02]  /*2fa70*/  STL.64 [R1+0x168], R6 ;  /* 0x0001680601007387 */ /* 0x000fe40000100a00 */
[----:B------:R-:W0:Y:S02]  /*2fa80*/  LDSM.16.MT88.4 R4, [R3+0x14080] ;  /* 0x014080000304783b */ /* 0x000e240000004200 */
[----:B0-----:R-:W-:Y:S01]  /*2fa90*/  IMAD.MOV.U32 R8, RZ, RZ, R6 ;  /* 0x000000ffff087224 */ /* 0x001fe200078e0006 */
[----:B------:R-:W-:Y:S02]  /*2faa0*/  MOV R2, R7 ;  /* 0x0000000700027202 */ /* 0x000fe40000000f00 */
[----:B------:R-:W4:Y:S01]  /*2fab0*/  LDL.LU.64 R6, [R1+0x45c8] ;  /* 0x0045c80001067983 */ /* 0x000f220000300a00 */
[----:B------:R-:W-:Y:S01]  /*2fac0*/  IMAD.MOV.U32 R16, RZ, RZ, R4 ;  /* 0x000000ffff107224 */ /* 0x000fe200078e0004 */
[----:B------:R-:W-:-:S02]  /*2fad0*/  MOV R17, R5 ;  /* 0x0000000500117202 */ /* 0x000fc40000000f00 */
[----:B------:R-:W2:Y:S01]  /*2fae0*/  LDL.LU.64 R4, [R1+0x45c0] ;  /* 0x0045c00001047983 */ /* 0x000ea20000300a00 */
        /* <DEDUP_REMOVED lines=13> */
[----:B------:R-:W-:Y:S02]  /*2fbc0*/  STL [R1+0x178], R22 ;  /* 0x0001781601007387 */ /* 0x000fe40000100800 */
[----:B------:R-:W-:Y:S02]  /*2fbd0*/  IMAD.MOV.U32 R3, RZ, RZ, R23 ;  /* 0x000000ffff037224 */ /* 0x000fe400078e0017 */
[----:B------:R-:W0:Y:S04]  /*2fbe0*/  LDSM.16.MT88.4 R20, [R29+0x14000] ;  /* 0x014000001d14783b */ /* 0x000e280000004200 */
[----:B------:R-:W-:Y:S04]  /*2fbf0*/  STL [R1+0x44a4], R3 ;  /* 0x0044a40301007387 */ /* 0x000fe80000100800 */
[----:B0-----:R-:W-:Y:S01]  /*2fc00*/  STL.64 [R1+0x50], R20 ;  /* 0x0000501401007387 */ /* 0x001fe20000100a00 */
[----:B------:R0:W-:Y:S03]  /*2fc10*/  STL.64 [R1+0x58], R22 ;  /* 0x0000581601007387 */ /* 0x0001e60000100a00 */
[----:B0-----:R-:W4:Y:S01]  /*2fc20*/  LDL.LU.64 R22, [R1+0x4598] ;  /* 0x0045980001167983 */ /* 0x001f220000300a00 */
[----:B------:R-:W4:Y:S02]  /*2fc30*/  LDL.LU.64 R20, [R1+0x4590] ;  /* 0x0045900001147983 */ /* 0x000f240000300a00 */
        /* <DEDUP_REMOVED lines=43> */
[----:B------:R2:W-:Y:S01]  /*2fef0*/  STL.64 [R1+0xf0], R20 ;  /* 0x0000f01401007387 */ /* 0x0005e20000100a00 */
[----:B------:R0:W-:Y:S02]  /*2ff00*/  STL.64 [R1+0xf8], R22 ;  /* 0x0000f81601007387 */ /* 0x0001e40000100a00 */
[----:B--2---:R-:W-:Y:S01]  /*2ff10*/  IMAD.MOV.U32 R20, RZ, RZ, R4 ;  /* 0x000000ffff147224 */ /* 0x004fe200078e0004 */
[----:B------:R-:W-:Y:S01]  /*2ff20*/  MOV R21, R5 ;  /* 0x0000000500157202 */ /* 0x000fe20000000f00 */
[----:B------:R-:W2:Y:S01]  /*2ff30*/  LDL.LU R4, [R1+0x450c] ;  /* 0x00450c0001047983 */ /* 0x000ea20000300800 */
[----:B------:R-:W2:Y:S02]  /*2ff40*/  LDL.LU R5, [R1+0x4508] ;  /* 0x0045080001057983 */ /* 0x000ea40000300800 */
[----:B0-----:R-:W2:Y:S02]  /*2ff50*/  LDL.LU R22, [R1+0x48] ;  /* 0x0000480001167983 */ /* 0x001ea40000300800 */
[----:B------:R-:W2:Y:S01]  /*2ff60*/  LDL.LU R23, [R1+0x4c] ;  /* 0x00004c0001177983 */ /* 0x000ea20000300800 */
[C---:B----4-:R-:W-:Y:S11]  /*2ff70*/  HMMA.16816.F32 R12, R24.reuse, R6, R12 ;  /* 0x00000006180c723c */ /* 0x050ff6000000180c */
[----:B------:R-:W-:Y:S11]  /*2ff80*/  @!UPT UIADD3 URZ, URZ, URZ, URZ ;  /* 0x0000003f3f3ff290 */ /* 0x000ff6000fffe03f */
[----:B------:R-:W-:Y:S01]  /*2ff90*/  @!UPT UIADD3 URZ, URZ, URZ, URZ ;  /* 0x0000003f3f3ff290 */ /* 0x000fe2000fffe03f */
[----:B------:R-:W-:Y:S01]  /*2ffa0*/  STL.64 [R1+0xe0], R12 ;  /* 0x0000e00c01007387 */ /* 0x000fe20000100a00 */
[----:B------:R0:W-:Y:S03]  /*2ffb0*/  STL.64 [R1+0xe8], R14 ;  /* 0x0000e80e01007387 */ /* 0x0001e60000100a00 */
[----:B0-----:R-:W4:Y:S01]  /*2ffc0*/  LDL.LU.64 R14, [R1+0x4500] ;  /* 0x00450000010e7983 */ /* 0x001f220000300a00 */
[----:B------:R-:W4:Y:S02]  /*2ffd0*/  LDL.LU.64 R12, [R1+0x44f8] ;  /* 0x0044f800010c7983 */ /* 0x000f240000300a00 */
[----:B------:R-:W2:Y:S02]  /*2ffe0*/  LDL.LU R6, [R1+0x68] ;  /* 0x0000680001067983 */ /* 0x000ea40000300800 */
[----:B------:R-:W2:Y:S01]  /*2fff0*/  LDL.LU R7, [R1+0x6c] ;  /* 0x00006c0001077983 */ /* 0x000ea20000300800 */
[----:B----4-:R-:W-:Y:S01]  /*30000*/  HMMA.16816.F32 R24, R24, R10, R12 ;  /* 0x0000000a1818723c */ /* 0x010fe2000000180c */
[----:B------:R-:W4:Y:S01]  /*30010*/  LDL.LU.64 R14, [R1+0x44f0] ;  /* 0x0044f000010e7983 */ /* 0x000f220000300a00 */
[----:B------:R-:W2:Y:S11]  /*30020*/  LDL.LU.64 R12, [R1+0x44e8] ;  /* 0x0044e800010c7983 */ /* 0x000eb60000300a00 */
[----:B------:R-:W-:Y:S10]  /*30030*/  @!UPT UIADD3 URZ, URZ, URZ, URZ ;  /* 0x0000003f3f3ff290 */ /* 0x000ff4000fffe03f */
[----:B------:R0:W-:Y:S01]  /*30040*/  STL.64 [R1+0x10], R24 ;  /* 0x0000101801007387 */ /* 0x0001e20000100a00 */
[----:B------:R1:W-:Y:S01]  /*30050*/  STL [R1+0x18], R26 ;  /* 0x0000181a01007387 */ /* 0x0003e20000100800 */
[----:B0-----:R-:W-:Y:S01]  /*30060*/  MOV R24, R16 ;  /* 0x0000001000187202 */ /* 0x001fe20000000f00 */
[----:B------:R-:W-:Y:S01]  /*30070*/  IMAD.MOV.U32 R25, RZ, RZ, R17 ;  /* 0x000000ffff197224 */ /* 0x000fe200078e0011 */
[----:B------:R-:W2:Y:S01]  /*30080*/  LDL.LU R16, [R1+0x44e4] ;  /* 0x0044e40001107983 */ /* 0x000ea20000300800 */
[----:B------:R-:W2:Y:S02]  /*30090*/  LDL.LU R17, [R1+0x44e0] ;  /* 0x0044e00001117983 */ /* 0x000ea40000300800 */
[----:B------:R-:W-:Y:S01]  /*300a0*/  IMAD.MOV.U32 R28, RZ, RZ, R27 ;  /* 0x000000ffff1c7224 */ /* 0x000fe200078e001b */
[----:B-1----:R-:W-:Y:S01]  /*300b0*/  MOV R26, R8 ;  /* 0x00000008001a7202 */ /* 0x002fe20000000f00 */
[----:B------:R-:W-:Y:S01]  /*300c0*/  IMAD.MOV.U32 R27, RZ, RZ, R2 ;  /* 0x000000ffff1b7224 */ /* 0x000fe200078e0002 */
[----:B------:R-:W3:Y:S01]  /*300d0*/  LDL.LU R8, [R1+0x44dc] ;  /* 0x0044dc0001087983 */ /* 0x000ee20000300800 */
[----:B------:R-:W3:Y:S03]  /*300e0*/  LDL.LU R2, [R1+0x44d8] ;  /* 0x0044d80001027983 */ /* 0x000ee60000300800 */
[----:B------:R-:W-:Y:S01]  /*300f0*/  STL.64 [R1+0x44c8], R26 ;  /* 0x0044c81a01007387 */ /* 0x000fe20000100a00 */
[----:B------:R0:W-:Y:S03]  /*30100*/  STL.64 [R1+0x44c0], R24 ;  /* 0x0044c01801007387 */ /* 0x0001e60000100a00 */
[----:B0-----:R-:W3:Y:S01]  /*30110*/  LDL.LU R24, [R1+0x70] ;  /* 0x0000700001187983 */ /* 0x001ee20000300800 */
[----:B------:R-:W3:Y:S02]  /*30120*/  LDL.LU R25, [R1+0x74] ;  /* 0x0000740001197983 */ /* 0x000ee40000300800 */
[----:B------:R-:W3:Y:S02]  /*30130*/  LDL.LU R26, [R1+0x78] ;  /* 0x00007800011a7983 */ /* 0x000ee40000300800 */
[----:B------:R-:W3:Y:S01]  /*30140*/  LDL.LU R27, [R1+0x7c] ;  /* 0x00007c00011b7983 */ /* 0x000ee20000300800 */
[----:B------:R-:W-:Y:S01]  /*30150*/  STL [R1+0x43e0], R28 ;  /* 0x0043e01c01007387 */ /* 0x000fe20000100800 */
[----:B--2---:R-:W-:Y:S11]  /*30160*/  HMMA.16816.F32 R4, R20, R16, R4 ;  /* 0x000000101404723c */ /* 0x004ff60000001804 */
[----:B------:R-:W-:Y:S11]  /*30170*/  @!UPT UIADD3 URZ, URZ, URZ, URZ ;  /* 0x0000003f3f3ff290 */ /* 0x000ff6000fffe03f */
[----:B------:R-:W-:Y:S01]  /*30180*/  @!UPT UIADD3 URZ, URZ, URZ, URZ ;  /* 0x0000003f3f3ff290 */ /* 0x000fe2000fffe03f */
[----:B------:R-:W-:Y:S01]  /*30190*/  STL.64 [R1+0xa0], R4 ;  /* 0x0000a00401007387 */ /* 0x000fe20000100a00 */
[----:B------:R-:W-:Y:S02]  /*301a0*/  STL.64 [R1+0xa8], R6 ;  /* 0x0000a80601007387 */ /* 0x000fe40000100a00 */
[----:B------:R-:W0:Y:S02]  /*301b0*/  LDSM.16.MT88.4 R4, [R29+0x14080] ;  /* 0x014080001d04783b */ /* 0x000e240000004200 */
[----:B0-----:R-:W-:Y:S01]  /*301c0*/  MOV R3, R6 ;  /* 0x0000000600037202 */ /* 0x001fe20000000f00 */
[----:B------:R-:W-:Y:S01]  /*301d0*/  STL.64 [R1], R4 ;  /* 0x0000000401007387 */ /* 0x000fe20000100a00 */
[----:B------:R-:W-:Y:S02]  /*301e0*/  IMAD.MOV.U32 R28, RZ, RZ, R7 ;  /* 0x000000ffff1c7224 */ /* 0x000fe400078e0007 */
[----:B---3--:R-:W0:Y:S02]  /*301f0*/  LDSM.16.MT88.4 R4, [R2+0x14000] ;  /* 0x014000000204783b */ /* 0x008e240000004200 */
[----:B0-----:R-:W-:Y:S02]  /*30200*/  STL.64 [R1+0x4448], R6 ;  /* 0x0044480601007387 */ /* 0x001fe40000100a00 */
[----:B------:R0:W-:Y:S02]  /*30210*/  STL.64 [R1+0x4440], R4 ;  /* 0x0044400401007387 */ /* 0x0001e40000100a00 */
[----:B0-----:R-:W-:-:S02]  /*30220*/  MOV R4, R9 ;  /* 0x0000000900047202 */ /* 0x001fc40000000f00 */
[----:B------:R-:W2:Y:S01]  /*30230*/  LDL.LU R9, [R1+0x44d4] ;  /* 0x0044d40001097983 */ /* 0x000ea20000300800 */
[----:B----4-:R-:W-:Y:S01]  /*30240*/  MOV R6, R15 ;  /* 0x0000000f00067202 */ /* 0x010fe20000000f00 */
[----:B------:R-:W-:Y:S02]  /*30250*/  IMAD.MOV.U32 R7, RZ, RZ, R14 ;  /* 0x000000ffff077224 */ /* 0x000fe400078e000e */
[----:B------:R-:W-:Y:S02]  /*30260*/  IMAD.MOV.U32 R5, RZ, RZ, R0 ;  /* 0x000000ffff057224 */ /* 0x000fe400078e0000 */
[----:B------:R-:W3:Y:S01]  /*30270*/  LDL.LU R0, [R1+0x44d0] ;  /* 0x0044d00001007983 */ /* 0x000ee20000300800 */
[----:B------:R0:W-:Y:S02]  /*30280*/  STL.64 [R1+0x44b8], R6 ;  /* 0x0044b80601007387 */ /* 0x0001e40000100a00 */
[----:B0-----:R-:W-:Y:S01]  /*30290*/  IMAD.MOV.U32 R7, RZ, RZ, R8 ;  /* 0x000000ffff077224 */ /* 0x001fe200078e0008 */
[----:B------:R0:W-:Y:S01]  /*302a0*/  STL.64 [R1+0x44b0], R4 ;  /* 0x0044b00401007387 */ /* 0x0001e20000100a00 */
[----:B------:R-:W-:Y:S03]  /*302b0*/  HMMA.16816.F32 R20, R20, R12, R24 ;  /* 0x0000000c1414723c */ /* 0x000fe60000001818 */
[----:B0-----:R-:W4:Y:S01]  /*302c0*/  LDL.LU R4, [R1+0xc0] ;  /* 0x0000c00001047983 */ /* 0x001f220000300800 */
[----:B------:R-:W4:Y:S01]  /*302d0*/  LDL.LU R5, [R1+0xc4] ;  /* 0x0000c40001057983 */ /* 0x000f220000300800 */
[----:B--2---:R-:W-:-:S02]  /*302e0*/  MOV R6, R9 ;  /* 0x0000000900067202 */ /* 0x004fc40000000f00 */
[----:B------:R-:W0:Y:S04]  /*302f0*/  LDSM.16.MT88.4 R8, [R2+0x14080] ;  /* 0x014080000208783b */ /* 0x000e280000004200 */
[----:B0-----:R-:W-:Y:S01]  /*30300*/  STL.64 [R1+0x4428], R10 ;  /* 0x0044280a01007387 */ /* 0x001fe20000100a00 */
[----:B------:R0:W-:Y:S03]  /*30310*/  STL.64 [R1+0x4420], R8 ;  /* 0x0044200801007387 */ /* 0x0001e60000100a00 */
[----:B0-----:R-:W2:Y:S01]  /*30320*/  LDL.LU.64 R8, [R1+0x50] ;  /* 0x0000500001087983 */ /* 0x001ea20000300a00 */
[----:B------:R-:W2:Y:S02]  /*30330*/  LDL.LU.64 R10, [R1+0x58] ;  /* 0x00005800010a7983 */ /* 0x000ea40000300a00 */
[----:B------:R-:W-:Y:S02]  /*30340*/  STL [R1+0x43c8], R2 ;  /* 0x0043c80201007387 */ /* 0x000fe40000100800 */
[----:B------:R-:W4:Y:S01]  /*30350*/  LDL.LU.64 R26, [R1+0x44c8] ;  /* 0x0044c800011a7983 */ /* 0x000f220000300a00 */
[----:B------:R-:W4:Y:S02]  /*30360*/  LDL.LU.64 R24, [R1+0x44c0] ;  /* 0x0044c00001187983 */ /* 0x000f240000300a00 */
[----:B------:R-:W-:Y:S02]  /*30370*/  STL.64 [R1+0x80], R20 ;  /* 0x0000801401007387 */ /* 0x000fe40000100a00 */
[----:B------:R-:W-:Y:S02]  /*30380*/  STL.64 [R1+0x88], R22 ;  /* 0x0000881601007387 */ /* 0x000fe40000100a00 */
[----:B---3--:R-:W0:Y:S04]  /*30390*/  LDSM.16.MT88.4 R20, [R0+0x14000] ;  /* 0x014000000014783b */ /* 0x008e280000004200 */
[----:B0-----:R-:W-:Y:S01]  /*303a0*/  STL.64 [R1+0x4408], R22 ;  /* 0x0044081601007387 */ /* 0x001fe20000100a00 */
[----:B------:R0:W-:Y:S03]  /*303b0*/  STL.64 [R1+0x4400], R20 ;  /* 0x0044001401007387 */ /* 0x0001e60000100a00 */
[----:B0-----:R-:W3:Y:S01]  /*303c0*/  LDL.LU R20, [R1+0xb0] ;  /* 0x0000b00001147983 */ /* 0x001ee20000300800 */
[----:B------:R-:W3:Y:S01]  /*303d0*/  LDL.LU R21, [R1+0xb4] ;  /* 0x0000b40001157983 */ /* 0x000ee20000300800 */
[----:B----4-:R-:W-:Y:S11]  /*303e0*/  HMMA.16816.F32 R4, R24, R16, R4 ;  /* 0x000000101804723c */ /* 0x010ff60000001804 */
[----:B------:R-:W-:Y:S11]  /*303f0*/  @!UPT UIADD3 URZ, URZ, URZ, URZ ;  /* 0x0000003f3f3ff290 */ /* 0x000ff6000fffe03f */
[----:B------:R-:W-:Y:S01]  /*30400*/  @!UPT UIADD3 URZ, URZ, URZ, URZ ;  /* 0x0000003f3f3ff290 */ /* 0x000fe2000fffe03f */
[----:B------:R-:W-:Y:S01]  /*30410*/  STL.64 [R1+0x70], R4 ;  /* 0x0000700401007387 */ /* 0x000fe20000100a00 */
[----:B------:R0:W-:Y:S01]  /*30420*/  STL [R1+0x78], R6 ;  /* 0x0000780601007387 */ /* 0x0001e20000100800 */
[----:B------:R-:W-:Y:S02]  /*30430*/  MOV R2, R7 ;  /* 0x0000000700027202 */ /* 0x000fe40000000f00 */
[----:B0-----:R-:W4:Y:S01]  /*30440*/  LDL.LU.64 R6, [R1+0x44b8] ;  /* 0x0044b80001067983 */ /* 0x001f220000300a00 */
[----:B------:R-:W4:Y:S01]  /*30450*/  LDL.LU.64 R4, [R1+0x44b0] ;  /* 0x0044b00001047983 */ /* 0x000f220000300a00 */
[----:B------:R-:W-:Y:S01]  /*30460*/  MOV R22, R19 ;  /* 0x0000001300167202 */ /* 0x000fe20000000f00 */
[----:B------:R-:W-:-:S07]  /*30470*/  IMAD.MOV.U32 R23, RZ, RZ, R18 ;  /* 0x000000ffff177224 */ /* 0x000fce00078e0012 */
[----:B---3--:R-:W-:Y:S01]  /*30480*/  HMMA.16816.F32 R20, R24, R12, R20 ;  /* 0x0000000c1814723c */ /* 0x008fe20000001814 */
[----:B------:R-:W0:Y:S04]  /*30490*/  LDSM.16.MT88.4 R24, [R0+0x14080] ;  /* 0x014080000018783b */ /* 0x000e280000004200 */
[----:B------:R-:W-:Y:S11]  /*304a0*/  STL [R1+0x43cc], R2 ;  /* 0x0043cc0201007387 */ /* 0x000ff60000100800 */
[----:B------:R-:W-:Y:S08]  /*304b0*/  @!UPT UIADD3 URZ, URZ, URZ, URZ ;  /* 0x0000003f3f3ff290 */ /* 0x000ff0000fffe03f */
[----:B------:R-:W-:Y:S01]  /*304c0*/  IMAD.MOV.U32 R19, RZ, RZ, R22 ;  /* 0x000000ffff137224 */ /* 0x000fe200078e0016 */
[----:B------:R-:W-:Y:S01]  /*304d0*/  MOV R18, R21 ;  /* 0x0000001500127202 */ /* 0x000fe20000000f00 */
[----:B------:R-:W-:-:S03]  /*304e0*/  IMAD.MOV.U32 R14, RZ, RZ, R20 ;  /* 0x000000ffff0e7224 */ /* 0x000fc600078e0014 */
[----:B------:R2:W-:Y:S01]  /*304f0*/  STL [R1+0x43ec], R19 ;  /* 0x0043ec1301007387 */ /* 0x0005e20000100800 */
[----:B------:R1:W-:Y:S02]  /*30500*/  STL [R1+0x43e8], R18 ;  /* 0x0043e81201007387 */ /* 0x0003e40000100800 */
[----:B------:R3:W-:Y:S01]  /*30510*/  STL [R1+0x43e4], R14 ;  /* 0x0043e40e01007387 */ /* 0x0007e20000100800 */
[----:B------:R-:W-:Y:S01]  /*30520*/  MOV R15, R23 ;  /* 0x00000017000f7202 */ /* 0x000fe20000000f00 */
[----:B0-----:R-:W-:Y:S01]  /*30530*/  STL.64 [R1+0x43d8], R26 ;  /* 0x0043d81a01007387 */ /* 0x001fe20000100a00 */
[----:B------:R0:W-:Y:S01]  /*30540*/  STL.64 [R1+0x43d0], R24 ;  /* 0x0043d01801007387 */ /* 0x0001e20000100a00 */
[----:B--2---:R-:W-:Y:S01]  /*30550*/  MOV R19, R9 ;  /* 0x0000000900137202 */ /* 0x004fe20000000f00 */
[----:B-1----:R-:W-:Y:S01]  /*30560*/  IMAD.MOV.U32 R18, RZ, RZ, R10 ;  /* 0x000000ffff127224 */ /* 0x002fe200078e000a */
[----:B---3--:R-:W-:Y:S01]  /*30570*/  MOV R14, R11 ;  /* 0x0000000b000e7202 */ /* 0x008fe20000000f00 */
[----:B0-----:R-:W-:Y:S01]  /*30580*/  IMAD.MOV.U32 R24, RZ, RZ, R8 ;  /* 0x000000ffff187224 */ /* 0x001fe200078e0008 */
[----:B----4-:R-:W-:Y:S11]  /*30590*/  HMMA.16816.F32 R4, R8, R16, R4 ;  /* 0x000000100804723c */ /* 0x010ff60000001804 */
[----:B------:R-:W-:Y:S11]  /*305a0*/  @!UPT UIADD3 URZ, URZ, URZ, URZ ;  /* 0x0000003f3f3ff290 */ /* 0x000ff6000fffe03f */
[----:B------:R-:W-:Y:S01]  /*305b0*/  @!UPT UIADD3 URZ, URZ, URZ, URZ ;  /* 0x0000003f3f3ff290 */ /* 0x000fe2000fffe03f */
[----:B------:R0:W-:Y:S01]  /*305c0*/  STL.64 [R1+0x90], R4 ;  /* 0x0000900401007387 */ /* 0x0001e20000100a00 */
[----:B------:R1:W-:Y:S02]  /*305d0*/  STL [R1+0x9c], R7 ;  /* 0x00009c0701007387 */ /* 0x0003e40000100800 */
[----:B------:R-:W2:Y:S02]  /*305e0*/  LDL.LU R20, [R1+0x120] ;  /* 0x0001200001147983 */ /* 0x000ea40000300800 */
[----:B------:R-:W2:Y:S01]  /*305f0*/  LDL.LU R21, [R1+0x124] ;  /* 0x0001240001157983 */ /* 0x000ea20000300800 */
[----:B------:R-:W3:Y:S01]  /*30600*/  LDL.LU R22, [R1+0x128] ;  /* 0x0001280001167983 */ /* 0x000ee20000300800 */
[----:B------:R-:W3:Y:S02]  /*30610*/  LDL.LU R23, [R1+0x12c] ;  /* 0x00012c0001177983 */ /* 0x000ee40000300800 */
[----:B------:R-:W4:Y:S02]  /*30620*/  LDL.LU R8, [R1+0x140] ;  /* 0x0001400001087983 */ /* 0x000f240000300800 */
[----:B------:R-:W4:Y:S01]  /*30630*/  LDL.LU R9, [R1+0x144] ;  /* 0x0001440001097983 */ /* 0x000f220000300800 */
[----:B------:R-:W2:Y:S01]  /*30640*/  LDL.LU R10, [R1+0x148] ;  /* 0x00014800010a7983 */ /* 0x000ea20000300800 */
[----:B------:R-:W2:Y:S03]  /*30650*/  LDL.LU R11, [R1+0x14c] ;  /* 0x00014c00010b7983 */ /* 0x000ea60000300800 */
[----:B0-----:R-:W2:Y:S01]  /*30660*/  LDL.LU R4, [R1] ;  /* 0x0000000001047983 */ /* 0x001ea20000300800 */
[----:B------:R-:W2:Y:S02]  /*30670*/  LDL.LU R5, [R1+0x4] ;  /* 0x0000040001057983 */ /* 0x000ea40000300800 */
[----:B------:R-:W-:Y:S01]  /*30680*/  IMAD.MOV.U32 R2, RZ, RZ, R6 ;  /* 0x000000ffff027224 */ /* 0x000fe200078e0006 */
[----:B------:R-:W-:-:S02]  /*30690*/  MOV R6, R3 ;  /* 0x0000000300067202 */ /* 0x000fc40000000f00 */
[----:B------:R-:W3:Y:S01]  /*306a0*/  LDL.LU R3, [R1+0x44a8] ;  /* 0x0044a80001037983 */ /* 0x000ee20000300800 */
[----:B-1----:R-:W-:-:S05]  /*306b0*/  IMAD.MOV.U32 R7, RZ, RZ, R28 ;  /* 0x000000ffff077224 */ /* 0x002fca00078e001c */
[----:B------:R-:W-:Y:S04]  /*306c0*/  STL.64 [R1+0x4478], R6 ;  /* 0x0044780601007387 */ /* 0x000fe80000100a00 */
[----:B--2---:R-:W-:Y:S01]  /*306d0*/  STL.64 [R1+0x4470], R4 ;  /* 0x0044700401007387 */ /* 0x004fe20000100a00 */
[----:B------:R-:W-:Y:S02]  /*306e0*/  STL.64 [R1+0x4438], R10 ;  /* 0x0044380a01007387 */ /* 0x000fe40000100a00 */
[----:B----4-:R0:W-:Y:S02]  /*306f0*/  STL.64 [R1+0x4430], R8 ;  /* 0x0044300801007387 */ /* 0x0101e40000100a00 */
        /* <DEDUP_REMOVED lines=8> */
[----:B------:R-:W-:-:S03]  /*30780*/  MOV R5, R19 ;  /* 0x0000001300057202 */ /* 0x000fc60000000f00 */
[----:B------:R-:W-:Y:S02]  /*30790*/  STL.64 [R1+0x4498], R6 ;  /* 0x0044980601007387 */ /* 0x000fe40000100a00 */
[----:B------:R-:W-:Y:S02]  /*307a0*/  STL.64 [R1+0x4490], R4 ;  /* 0x0044900401007387 */ /* 0x000fe40000100a00 */
[----:B----4-:R-:W-:Y:S01]  /*307b0*/  STL.64 [R1+0x4458], R10 ;  /* 0x0044580a01007387 */ /* 0x010fe20000100a00 */
[----:B--2---:R0:W-:Y:S03]  /*307c0*/  STL.64 [R1+0x4450], R8 ;  /* 0x0044500801007387 */ /* 0x0041e60000100a00 */
[----:B0-----:R-:W2:Y:S01]  /*307d0*/  LDL.LU R8, [R1+0x170] ;  /* 0x0001700001087983 */ /* 0x001ea20000300800 */
[----:B------:R-:W2:Y:S02]  /*307e0*/  LDL.LU R9, [R1+0x174] ;  /* 0x0001740001097983 */ /* 0x000ea40000300800 */
[----:B------:R-:W4:Y:S02]  /*307f0*/  LDL.LU R10, [R1+0x178] ;  /* 0x00017800010a7983 */ /* 0x000f240000300800 */
[----:B---3--:R-:W-:-:S02]  /*30800*/  IMAD.MOV.U32 R11, RZ, RZ, R3 ;  /* 0x000000ffff0b7224 */ /* 0x008fc400078e0003 */
[----:B------:R-:W3:Y:S04]  /*30810*/  LDL.LU R3, [R1+0x44a0] ;  /* 0x0044a00001037983 */ /* 0x000ee80000300800 */
[----:B----4-:R-:W-:Y:S01]  /*30820*/  STL.64 [R1+0x4468], R10 ;  /* 0x0044680a01007387 */ /* 0x010fe20000100a00 */
[----:B--2---:R0:W-:Y:S03]  /*30830*/  STL.64 [R1+0x4460], R8 ;  /* 0x0044600801007387 */ /* 0x0041e60000100a00 */
[----:B---3--:R-:W1:Y:S04]  /*30840*/  LDSM.16.MT88.4 R4, [R3+0x15000] ;  /* 0x015000000304783b */ /* 0x008e680000004200 */
[----:B0-----:R-:W2:Y:S01]  /*30850*/  LDL.LU R8, [R1+0x180] ;  /* 0x0001800001087983 */ /* 0x001ea20000300800 */
[----:B------:R-:W2:Y:S02]  /*30860*/  LDL.LU R9, [R1+0x184] ;  /* 0x0001840001097983 */ /* 0x000ea40000300800 */
[----:B------:R-:W3:Y:S02]  /*30870*/  LDL.LU R10, [R1+0x188] ;  /* 0x00018800010a7983 */ /* 0x000ee40000300800 */
[----:B------:R-:W3:Y:S01]  /*30880*/  LDL.LU R11, [R1+0x18c] ;  /* 0x00018c00010b7983 */ /* 0x000ee20000300800 */
[----:B-1----:R-:W-:Y:S01]  /*30890*/  MOV R27, R4 ;  /* 0x00000004001b7202 */ /* 0x002fe20000000f00 */
[----:B------:R-:W-:Y:S01]  /*308a0*/  IMAD.MOV.U32 R26, RZ, RZ, R5 ;  /* 0x000000ffff1a7224 */ /* 0x000fe200078e0005 */
[----:B------:R-:W-:Y:S01]  /*308b0*/  MOV R25, R6 ;  /* 0x0000000600197202 */ /* 0x000fe20000000f00 */
[----:B------:R-:W-:-:S02]  /*308c0*/  IMAD.MOV.U32 R24, RZ, RZ, R7 ;  /* 0x000000ffff187224 */ /* 0x000fc400078e0007 */
[----:B------:R-:W0:Y:S02]  /*308d0*/  LDSM.16.MT88.4 R4, [R3+0x15080] ;  /* 0x015080000304783b */ /* 0x000e240000004200 */
[----:B0-----:R-:W-:Y:S01]  /*308e0*/  MOV R14, R6 ;  /* 0x00000006000e7202 */ /* 0x001fe20000000f00 */
[----:B------:R-:W-:Y:S01]  /*308f0*/  IMAD.MOV.U32 R28, RZ, RZ, R7 ;  /* 0x000000ffff1c7224 */ /* 0x000fe200078e0007 */
[----:B------:R-:W-:Y:S01]  /*30900*/  MOV R19, R4 ;  /* 0x0000000400137202 */ /* 0x000fe20000000f00 */
[----:B------:R-:W-:Y:S01]  /*30910*/  IMAD.MOV.U32 R18, RZ, RZ, R5 ;  /* 0x000000ffff127224 */ /* 0x000fe200078e0005 */
        /* <DEDUP_REMOVED lines=20> */
[----:B------:R-:W-:Y:S01]  /*30a60*/  STL [R1+0x4360], R3 ;  /* 0x0043600301007387 */ /* 0x000fe20000100800 */
        /* <DEDUP_REMOVED lines=53> */
[----:B------:R-:W4:Y:S01]  /*30dc0*/  LDL.LU.64 R22, [R1+0x4408] ;  /* 0x0044080001167983 */ /* 0x000f220000300a00 */
[----:B------:R-:W4:Y:S11]  /*30dd0*/  LDL.LU.64 R20, [R1+0x4400] ;  /* 0x0044000001147983 */ /* 0x000f360000300a00 */
[----:B------:R-:W-:Y:S10]  /*30de0*/  @!UPT UIADD3 URZ, URZ, URZ, URZ ;  /* 0x0000003f3f3ff290 */ /* 0x000ff4000fffe03f */
[----:B------:R0:W-:Y:S01]  /*30df0*/  STL.64 [R1+0x170], R8 ;  /* 0x0001700801007387 */ /* 0x0001e20000100a00 */
[----:B------:R1:W-:Y:S03]  /*30e00*/  STL.64 [R1+0x178], R10 ;  /* 0x0001780a01007387 */ /* 0x0003e60000100a00 */
[----:B0-----:R-:W3:Y:S01]  /*30e10*/  LDL.LU R8, [R1+0xe0] ;  /* 0x0000e00001087983 */ /* 0x001ee20000300800 */
[----:B------:R-:W3:Y:S02]  /*30e20*/  LDL.LU R9, [R1+0xe4] ;  /* 0x0000e40001097983 */ /* 0x000ee40000300800 */
[----:B-1----:R-:W3:Y:S02]  /*30e30*/  LDL.LU R10, [R1+0xe8] ;  /* 0x0000e800010a7983 */ /* 0x002ee40000300800 */
[----:B------:R-:W3:Y:S01]  /*30e40*/  LDL.LU R11, [R1+0xec] ;  /* 0x0000ec00010b7983 */ /* 0x000ee20000300800 */
[C---:B----4-:R-:W-:Y:S11]  /*30e50*/  HMMA.16816.F32 R24, R20.reuse, R16, R24 ;  /* 0x000000101418723c */ /* 0x050ff60000001818 */
[----:B------:R-:W-:Y:S11]  /*30e60*/  @!UPT UIADD3 URZ, URZ, URZ, URZ ;  /* 0x0000003f3f3ff290 */ /* 0x000ff6000fffe03f */
[----:B------:R-:W-:Y:S01]  /*30e70*/  @!UPT UIADD3 URZ, URZ, URZ, URZ ;  /* 0x0000003f3f3ff290 */ /* 0x000fe2000fffe03f */
[----:B------:R-:W-:Y:S01]  /*30e80*/  STL.64 [R1+0x180], R24 ;  /* 0x0001801801007387 */ /* 0x000fe20000100a00 */
[----:B------:R0:W-:Y:S03]  /*30e90*/  STL.64 [R1+0x188], R26 ;  /* 0x0001881a01007387 */ /* 0x0001e60000100a00 */
[----:B0-----:R-:W4:Y:S01]  /*30ea0*/  LDL.LU.64 R26, [R1+0x43f8] ;  /* 0x0043f800011a7983 */ /* 0x001f220000300a00 */
[----:B------:R-:W3:Y:S01]  /*30eb0*/  LDL.LU.64 R24, [R1+0x43f0] ;  /* 0x0043f00001187983 */ /* 0x000ee20000300a00 */
[----:B--2---:R-:W-:Y:S07]  /*30ec0*/  HMMA.16816.F32 R4, R20, R12, R4 ;  /* 0x0000000c1404723c */ /* 0x004fee0000001804 */
[----:B------:R-:W-:-:S02]  /*30ed0*/  IMAD.MOV.U32 R20, RZ, RZ, R19 ;  /* 0x000000ffff147224 */ /* 0x000fc400078e0013 */
[----:B------:R-:W-:Y:S01]  /*30ee0*/  IMAD.MOV.U32 R22, RZ, RZ, R14 ;  /* 0x000000ffff167224 */ /* 0x000fe200078e000e */
[----:B------:R-:W2:Y:S01]  /*30ef0*/  LDL.LU R19, [R1+0x43ec] ;  /* 0x0043ec0001137983 */ /* 0x000ea20000300800 */
[----:B------:R-:W-:Y:S02]  /*30f00*/  MOV R23, R28 ;  /* 0x0000001c00177202 */ /* 0x000fe40000000f00 */
[----:B------:R-:W-:-:S10]  /*30f10*/  MOV R21, R18 ;  /* 0x0000001200157202 */ /* 0x000fd40000000f00 */
[----:B------:R-:W-:Y:S01]  /*30f20*/  STL.64 [R1+0x140], R4 ;  /* 0x0001400401007387 */ /* 0x000fe20000100a00 */
[----:B------:R-:W-:Y:S02]  /*30f30*/  STL.64 [R1+0x148], R6 ;  /* 0x0001480601007387 */ /* 0x000fe40000100a00 */
[----:B------:R-:W2:Y:S02]  /*30f40*/  LDL.LU R18, [R1+0x43e8] ;  /* 0x0043e80001127983 */ /* 0x000ea40000300800 */
[----:B------:R-:W2:Y:S01]  /*30f50*/  LDL.LU R14, [R1+0x43e4] ;  /* 0x0043e400010e7983 */ /* 0x000ea20000300800 */
[----:B------:R-:W2:Y:S01]  /*30f60*/  LDL.LU R28, [R1+0x43e0] ;  /* 0x0043e000011c7983 */ /* 0x000ea20000300800 */
[----:B------:R-:W-:Y:S02]  /*30f70*/  STL.64 [R1+0x4380], R22 ;  /* 0x0043801601007387 */ /* 0x000fe40000100a00 */
[----:B------:R4:W-:Y:S02]  /*30f80*/  STL.64 [R1+0x4378], R20 ;  /* 0x0043781401007387 */ /* 0x0009e40000100a00 */
[----:B----4-:R-:W-:Y:S01]  /*30f90*/  IMAD.MOV.U32 R20, RZ, RZ, R27 ;  /* 0x000000ffff147224 */ /* 0x010fe200078e001b */
[----:B------:R-:W-:Y:S01]  /*30fa0*/  MOV R21, R26 ;  /* 0x0000001a00157202 */ /* 0x000fe20000000f00 */
[----:B---3--:R-:W-:Y:S01]  /*30fb0*/  IMAD.MOV.U32 R22, RZ, RZ, R25 ;  /* 0x000000ffff167224 */ /* 0x008fe200078e0019 */
[----:B------:R-:W-:-:S02]  /*30fc0*/  MOV R23, R24 ;  /* 0x0000001800177202 */ /* 0x000fc40000000f00 */
[----:B------:R-:W0:Y:S04]  /*30fd0*/  LDSM.16.MT88.4 R24, [R29+0x15080] ;  /* 0x015080001d18783b */ /* 0x000e280000004200 */
[----:B------:R-:W-:Y:S01]  /*30fe0*/  STL.64 [R1+0x43b0], R22 ;  /* 0x0043b01601007387 */ /* 0x000fe20000100a00 */
[----:B------:R1:W-:Y:S03]  /*30ff0*/  STL.64 [R1+0x43a8], R20 ;  /* 0x0043a81401007387 */ /* 0x0003e60000100a00 */
[----:B-1----:R-:W3:Y:S01]  /*31000*/  LDL.LU R20, [R1+0x10] ;  /* 0x0000100001147983 */ /* 0x002ee20000300800 */
[----:B------:R-:W3:Y:S02]  /*31010*/  LDL.LU R21, [R1+0x14] ;  /* 0x0000140001157983 */ /* 0x000ee40000300800 */
[----:B------:R-:W3:Y:S01]  /*31020*/  LDL.LU R22, [R1+0x18] ;  /* 0x0000180001167983 */ /* 0x000ee20000300800 */
[----:B0-----:R-:W-:Y:S01]  /*31030*/  MOV R5, R26 ;  /* 0x0000001a00057202 */ /* 0x001fe20000000f00 */
[----:B------:R-:W-:Y:S01]  /*31040*/  IMAD.MOV.U32 R4, RZ, RZ, R27 ;  /* 0x000000ffff047224 */ /* 0x000fe200078e001b */
[----:B------:R-:W-:Y:S01]  /*31050*/  MOV R3, R24 ;  /* 0x0000001800037202 */ /* 0x000fe20000000f00 */
[----:B------:R-:W-:Y:S01]  /*31060*/  IMAD.MOV.U32 R6, RZ, RZ, R25 ;  /* 0x000000ffff067224 */ /* 0x000fe200078e0019 */
[----:B------:R-:W4:Y:S01]  /*31070*/  LDL.LU.64 R26, [R1+0x43d8] ;  /* 0x0043d800011a7983 */ /* 0x000f220000300a00 */
[----:B------:R-:W4:Y:S02]  /*31080*/  LDL.LU.64 R24, [R1+0x43d0] ;  /* 0x0043d00001187983 */ /* 0x000f240000300a00 */
[----:B------:R-:W-:Y:S02]  /*31090*/  STL [R1+0x4338], R29 ;  /* 0x0043381d01007387 */ /* 0x000fe40000100800 */
[----:B--2---:R-:W-:Y:S01]  /*310a0*/  IMAD.MOV.U32 R23, RZ, RZ, R28 ;  /* 0x000000ffff177224 */ /* 0x004fe200078e001c */
[----:B----4-:R-:W-:Y:S11]  /*310b0*/  HMMA.16816.F32 R8, R24, R16, R8 ;  /* 0x000000101808723c */ /* 0x010ff60000001808 */
[----:B------:R-:W-:Y:S11]  /*310c0*/  @!UPT UIADD3 URZ, URZ, URZ, URZ ;  /* 0x0000003f3f3ff290 */ /* 0x000ff6000fffe03f */
[----:B------:R-:W-:Y:S01]  /*310d0*/  @!UPT UIADD3 URZ, URZ, URZ, URZ ;  /* 0x0000003f3f3ff290 */ /* 0x000fe2000fffe03f */
[----:B------:R-:W-:Y:S01]  /*310e0*/  STL.64 [R1+0x130], R8 ;  /* 0x0001300801007387 */ /* 0x000fe20000100a00 */
[----:B------:R0:W-:Y:S01]  /*310f0*/  STL [R1+0x138], R10 ;  /* 0x0001380a01007387 */ /* 0x0001e20000100800 */
[----:B------:R-:W-:Y:S01]  /*31100*/  MOV R28, R11 ;  /* 0x0000000b001c7202 */ /* 0x000fe20000000f00 */
[----:B0-----:R-:W-:Y:S01]  /*31110*/  IMAD.MOV.U32 R10, RZ, RZ, R2 ;  /* 0x000000ffff0a7224 */ /* 0x001fe200078e0002 */
[----:B------:R-:W2:Y:S01]  /*31120*/  LDL.LU R8, [R1+0x90] ;  /* 0x0000900001087983 */ /* 0x000ea20000300800 */
[----:B------:R-:W2:Y:S02]  /*31130*/  LDL.LU R9, [R1+0x94] ;  /* 0x0000940001097983 */ /* 0x000ea40000300800 */
[----:B------:R-:W4:Y:S02]  /*31140*/  LDL.LU R2, [R1+0x43cc] ;  /* 0x0043cc0001027983 */ /* 0x000f240000300800 */
[----:B------:R-:W2:Y:S02]  /*31150*/  LDL.LU R11, [R1+0x9c] ;  /* 0x00009c00010b7983 */ /* 0x000ea40000300800 */
[----:B--2---:R-:W-:Y:S01]  /*31160*/  STL.64 [R1+0x4370], R10 ;  /* 0x0043700a01007387 */ /* 0x004fe20000100a00 */
[----:B------:R0:W-:Y:S03]  /*31170*/  STL.64 [R1+0x4368], R8 ;  /* 0x0043680801007387 */ /* 0x0001e60000100a00 */
[----:B0-----:R-:W2:Y:S01]  /*31180*/  LDL.LU R8, [R1+0x70] ;  /* 0x0000700001087983 */ /* 0x001ea20000300800 */
[----:B------:R-:W2:Y:S02]  /*31190*/  LDL.LU R9, [R1+0x74] ;  /* 0x0000740001097983 */ /* 0x000ea40000300800 */
[----:B------:R-:W2:Y:S01]  /*311a0*/  LDL.LU R10, [R1+0x78] ;  /* 0x00007800010a7983 */ /* 0x000ea20000300800 */
[----:B----4-:R-:W-:-:S02]  /*311b0*/  MOV R11, R2 ;  /* 0x00000002000b7202 */ /* 0x010fc40000000f00 */
[----:B------:R-:W4:Y:S01]  /*311c0*/  LDL.LU R2, [R1+0x43c8] ;  /* 0x0043c80001027983 */ /* 0x000f220000300800 */
[----:B---3--:R-:W-:Y:S03]  /*311d0*/  HMMA.16816.F32 R20, R24, R12, R20 ;  /* 0x0000000c1814723c */ /* 0x008fe60000001814 */
[----:B--2---:R-:W-:Y:S01]  /*311e0*/  STL.64 [R1+0x4390], R10 ;  /* 0x0043900a01007387 */ /* 0x004fe20000100a00 */
[----:B------:R0:W-:Y:S03]  /*311f0*/  STL.64 [R1+0x4388], R8 ;  /* 0x0043880801007387 */ /* 0x0001e60000100a00 */
[----:B0-----:R-:W2:Y:S01]  /*31200*/  LDL.LU R8, [R1+0x80] ;  /* 0x0000800001087983 */ /* 0x001ea20000300800 */
[----:B------:R-:W2:Y:S02]  /*31210*/  LDL.LU R9, [R1+0x84] ;  /* 0x0000840001097983 */ /* 0x000ea40000300800 */
[----:B------:R-:W3:Y:S02]  /*31220*/  LDL.LU R10, [R1+0x88] ;  /* 0x00008800010a7983 */ /* 0x000ee40000300800 */
[----:B------:R-:W3:Y:S02]  /*31230*/  LDL.LU R11, [R1+0x8c] ;  /* 0x00008c00010b7983 */ /* 0x000ee40000300800 */
        /* <DEDUP_REMOVED lines=10> */
[----:B------:R-:W-:Y:S01]  /*312e0*/  STL [R1+0x433c], R28 ;  /* 0x00433c1c01007387 */ /* 0x000fe20000100800 */
[----:B------:R-:W3:Y:S02]  /*312f0*/  LDL.LU R14, [R1+0x43c4] ;  /* 0x0043c400010e7983 */ /* 0x000ee40000300800 */
[----:B------:R-:W-:Y:S02]  /*31300*/  STL.64 [R1+0x120], R20 ;  /* 0x0001201401007387 */ /* 0x000fe40000100a00 */
[----:B------:R-:W-:Y:S02]  /*31310*/  STL.64 [R1+0x128], R22 ;  /* 0x0001281601007387 */ /* 0x000fe40000100a00 */
[----:B----4-:R-:W0:Y:S04]  /*31320*/  LDSM.16.MT88.4 R20, [R2+0x15000] ;  /* 0x015000000214783b */ /* 0x010e280000004200 */
[----:B------:R-:W2:Y:S01]  /*31330*/  LDL.LU R18, [R1+0x43c0] ;  /* 0x0043c00001127983 */ /* 0x000ea20000300800 */
[----:B------:R-:W2:Y:S02]  /*31340*/  LDL.LU R19, [R1+0x43bc] ;  /* 0x0043bc0001137983 */ /* 0x000ea40000300800 */
[----:B------:R-:W3:Y:S02]  /*31350*/  LDL.LU R15, [R1+0x43b8] ;  /* 0x0043b800010f7983 */ /* 0x000ee40000300800 */
[----:B------:R-:W4:Y:S02]  /*31360*/  LDL R7, [R1+0x13f0] ;  /* 0x0013f00001077983 */ /* 0x000f240000100800 */
[----:B0-----:R-:W-:Y:S01]  /*31370*/  IMAD.MOV.U32 R28, RZ, RZ, R22 ;  /* 0x000000ffff1c7224 */ /* 0x001fe200078e0016 */
[----:B------:R0:W-:Y:S01]  /*31380*/  STL.64 [R1+0x10], R20 ;  /* 0x0000101401007387 */ /* 0x0001e20000100a00 */
[----:B------:R-:W-:-:S02]  /*31390*/  MOV R29, R23 ;  /* 0x00000017001d7202 */ /* 0x000fc40000000f00 */
[----:B------:R-:W2:Y:S01]  /*313a0*/  LDL.LU.64 R22, [R1+0x43b0] ;  /* 0x0043b00001167983 */ /* 0x000ea20000300a00 */
[----:B0-----:R-:W2:Y:S02]  /*313b0*/  LDL.LU.64 R20, [R1+0x43a8] ;  /* 0x0043a80001147983 */ /* 0x001ea40000300a00 */
[----:B------:R-:W-:Y:S02]  /*313c0*/  STL [R1+0x4344], R29 ;  /* 0x0043441d01007387 */ /* 0x000fe40000100800 */
[----:B------:R-:W-:Y:S01]  /*313d0*/  STL [R1+0x4340], R28 ;  /* 0x0043401c01007387 */ /* 0x000fe20000100800 */
[C---:B--2---:R-:W-:Y:S11]  /*313e0*/  HMMA.16816.F32 R8, R20.reuse, R18, R8 ;  /* 0x000000121408723c */ /* 0x044ff60000001808 */
[----:B------:R-:W-:Y:S11]  /*313f0*/  @!UPT UIADD3 URZ, URZ, URZ, URZ ;  /* 0x0000003f3f3ff290 */ /* 0x000ff6000fffe03f */
[----:B------:R-:W-:Y:S01]  /*31400*/  @!UPT UIADD3 URZ, URZ, URZ, URZ ;  /* 0x0000003f3f3ff290 */ /* 0x000fe2000fffe03f */
[----:B------:R0:W-:Y:S01]  /*31410*/  STL.64 [R1+0x118], R10 ;  /* 0x0001180a01007387 */ /* 0x0001e20000100a00 */
[----:B------:R-:W-:Y:S01]  /*31420*/  IMAD.MOV.U32 R12, RZ, RZ, R8 ;  /* 0x000000ffff0c7224 */ /* 0x000fe200078e0008 */
[----:B------:R-:W-:Y:S02]  /*31430*/  MOV R13, R9 ;  /* 0x00000009000d7202 */ /* 0x000fe40000000f00 */
[----:B0-----:R-:W3:Y:S01]  /*31440*/  LDL.LU.64 R10, [R1+0x43a0] ;  /* 0x0043a000010a7983 */ /* 0x001ee20000300a00 */
[----:B------:R-:W3:Y:S02]  /*31450*/  LDL.LU.64 R8, [R1+0x4398] ;  /* 0x0043980001087983 */ /* 0x000ee40000300a00 */
[----:B---3--:R-:W-:Y:S01]  /*31460*/  HMMA.16816.F32 R20, R20, R14, R8 ;  /* 0x0000000e1414723c */ /* 0x008fe20000001808 */
[----:B------:R-:W2:Y:S01]  /*31470*/  LDL.LU.64 R10, [R1+0x4390] ;  /* 0x00439000010a7983 */ /* 0x000ea20000300a00 */
[----:B------:R-:W2:Y:S11]  /*31480*/  LDL.LU.64 R8, [R1+0x4388] ;  /* 0x0043880001087983 */ /* 0x000eb60000300a00 */
[----:B------:R-:W-:Y:S10]  /*31490*/  @!UPT UIADD3 URZ, URZ, URZ, URZ ;  /* 0x0000003f3f3ff290 */ /* 0x000ff4000fffe03f */
[----:B------:R-:W-:Y:S01]  /*314a0*/  STL.64 [R1+0x80], R20 ;  /* 0x0000801401007387 */ /* 0x000fe20000100a00 */
[----:B------:R0:W-:Y:S03]  /*314b0*/  STL.64 [R1+0x88], R22 ;  /* 0x0000881601007387 */ /* 0x0001e60000100a00 */
[----:B0-----:R-:W2:Y:S01]  /*314c0*/  LDL.LU.64 R22, [R1+0x4380] ;  /* 0x0043800001167983 */ /* 0x001ea20000300a00 */
[----:B------:R-:W2:Y:S02]  /*314d0*/  LDL.LU.64 R20, [R1+0x4378] ;  /* 0x0043780001147983 */ /* 0x000ea40000300a00 */
[C---:B--2---:R-:W-:Y:S08]  /*314e0*/  HMMA.16816.F32 R8, R20.reuse, R18, R8 ;  /* 0x000000121408723c */ /* 0x044ff00000001808 */
[----:B------:R-:W-:Y:S01]  /*314f0*/  HMMA.16816.F32 R24, R20, R14, R24 ;  /* 0x0000000e1418723c */ /* 0x000fe20000001818 */
[----:B------:R-:W0:Y:S11]  /*31500*/  LDSM.16.MT88.4 R20, [R2+0x15080] ;  /* 0x015080000214783b */ /* 0x000e360000004200 */
[----:B------:R-:W-:Y:S03]  /*31510*/  @!UPT UIADD3 URZ, URZ, URZ, URZ ;  /* 0x0000003f3f3ff290 */ /* 0x000fe6000fffe03f */
[----:B------:R-:W-:Y:S01]  /*31520*/  STL.64 [R1+0x1a0], R8 ;  /* 0x0001a00801007387 */ /* 0x000fe20000100a00 */
[----:B------:R1:W-:Y:S03]  /*31530*/  STL.64 [R1+0x1a8], R10 ;  /* 0x0001a80a01007387 */ /* 0x0003e60000100a00 */
[----:B-1----:R-:W2:Y:S01]  /*31540*/  LDL.LU.64 R10, [R1+0x4370] ;  /* 0x00437000010a7983 */ /* 0x002ea20000300a00 */
[----:B------:R-:W2:Y:S03]  /*31550*/  LDL.LU.64 R8, [R1+0x4368] ;  /* 0x0043680001087983 */ /* 0x000ea60000300a00 */
[----:B------:R-:W-:Y:S02]  /*31560*/  STL.64 [R1+0x150], R24 ;  /* 0x0001501801007387 */ /* 0x000fe40000100a00 */
[----:B------:R-:W-:Y:S02]  /*31570*/  STL.64 [R1+0x158], R26 ;  /* 0x0001581a01007387 */ /* 0x000fe40000100a00 */
[----:B------:R-:W-:Y:S04]  /*31580*/  LDSM.16.MT88.4 R24, [R0+0x15080] ;  /* 0x015080000018783b */ /* 0x000fe80000004200 */
[----:B0-----:R-:W-:Y:S01]  /*31590*/  STL.64 [R1], R20 ;  /* 0x0000001401007387 */ /* 0x001fe20000100a00 */
[----:B------:R-:W-:Y:S01]  /*315a0*/  IMAD.MOV.U32 R29, RZ, RZ, R22 ;  /* 0x000000ffff1d7224 */ /* 0x000fe200078e0016 */
[----:B------:R-:W-:-:S02]  /*315b0*/  MOV R28, R23 ;  /* 0x00000017001c7202 */ /* 0x000fc40000000f00 */
[----:B------:R-:W0:Y:S04]  /*315c0*/  LDSM.16.MT88.4 R20, [R0+0x15000] ;  /* 0x015000000014783b */ /* 0x000e280000004200 */
[----:B0-----:R-:W-:Y:S01]  /*315d0*/  STL.64 [R1+0x42e0], R22 ;  /* 0x0042e01601007387 */ /* 0x001fe20000100a00 */
[----:B------:R0:W-:Y:S02]  /*315e0*/  STL.64 [R1+0x42d8], R20 ;  /* 0x0042d81401007387 */ /* 0x0001e40000100a00 */
[----:B0-----:R-:W-:Y:S02]  /*315f0*/  IMAD.MOV.U32 R20, RZ, RZ, R3 ;  /* 0x000000ffff147224 */ /* 0x001fe400078e0003 */
[----:B------:R-:W3:Y:S01]  /*31600*/  LDL.LU R3, [R1+0x4364] ;  /* 0x0043640001037983 */ /* 0x000ee20000300800 */
[----:B------:R-:W-:Y:S01]  /*31610*/  IMAD.MOV.U32 R22, RZ, RZ, R5 ;  /* 0x000000ffff167224 */ /* 0x000fe200078e0005 */
[----:B------:R-:W-:-:S02]  /*31620*/  MOV R23, R4 ;  /* 0x0000000400177202 */ /* 0x000fc40000000f00 */
[----:B------:R-:W-:-:S03]  /*31630*/  MOV R21, R6 ;  /* 0x0000000600157202 */ /* 0x000fc60000000f00 */
[----:B------:R-:W-:Y:S02]  /*31640*/  STL.64 [R1+0x4350], R22 ;  /* 0x0043501601007387 */ /* 0x000fe40000100a00 */
[----:B------:R0:W-:Y:S02]  /*31650*/  STL.64 [R1+0x4348], R20 ;  /* 0x0043481401007387 */ /* 0x0001e40000100a00 */
[----:B0-----:R-:W2:Y:S01]  /*31660*/  LDL.LU R20, [R1+0x50] ;  /* 0x0000500001147983 */ /* 0x001ea20000300800 */
[----:B------:R-:W2:Y:S02]  /*31670*/  LDL.LU R21, [R1+0x54] ;  /* 0x0000540001157983 */ /* 0x000ea40000300800 */
[----:B------:R-:W2:Y:S02]  /*31680*/  LDL.LU R22, [R1+0x58] ;  /* 0x0000580001167983 */ /* 0x000ea40000300800 */
[----:B---3--:R-:W-:Y:S02]  /*31690*/  IMAD.MOV.U32 R23, RZ, RZ, R3 ;  /* 0x000000ffff177224 */ /* 0x008fe400078e0003 */
[----:B------:R-:W3:Y:S05]  /*316a0*/  LDL.LU R3, [R1+0x4360] ;  /* 0x0043600001037983 */ /* 0x000eea0000300800 */
[C---:B--2---:R-:W-:Y:S01]  /*316b0*/  HMMA.16816.F32 R8, R20.reuse, R18, R8 ;  /* 0x000000121408723c */ /* 0x044fe20000001808 */
[----:B------:R0:W-:Y:S01]  /*316c0*/  STL.64 [R1+0x4358], R18 ;  /* 0x0043581201007387 */ /* 0x0001e20000100a00 */
[----:B------:R-:W2:Y:S11]  /*316d0*/  LDL.LU R16, [R1+0xc0] ;  /* 0x0000c00001107983 */ /* 0x000eb60000300800 */
[----:B------:R-:W-:Y:S10]  /*316e0*/  @!UPT UIADD3 URZ, URZ, URZ, URZ ;  /* 0x0000003f3f3ff290 */ /* 0x000ff4000fffe03f */
[----:B------:R-:W-:Y:S01]  /*316f0*/  STL.64 [R1+0x1c0], R8 ;  /* 0x0001c00801007387 */ /* 0x000fe20000100a00 */
[----:B------:R-:W-:Y:S02]  /*31700*/  STL.64 [R1+0x1c8], R10 ;  /* 0x0001c80a01007387 */ /* 0x000fe40000100a00 */
[----:B------:R-:W2:Y:S02]  /*31710*/  LDL.LU R17, [R1+0xc4] ;  /* 0x0000c40001117983 */ /* 0x000ea40000300800 */
[----:B0-----:R-:W2:Y:S01]  /*31720*/  LDL.LU R18, [R1+0xc8] ;  /* 0x0000c80001127983 */ /* 0x001ea20000300800 */
[----:B------:R-:W2:Y:S01]  /*31730*/  LDL.LU R19, [R1+0xcc] ;  /* 0x0000cc0001137983 */ /* 0x000ea20000300800 */
[----:B------:R-:W-:Y:S02]  /*31740*/  STL.64 [R1+0x42c0], R26 ;  /* 0x0042c01a01007387 */ /* 0x000fe40000100a00 */
[----:B------:R0:W-:Y:S02]  /*31750*/  STL.64 [R1+0x42b8], R24 ;  /* 0x0042b81801007387 */ /* 0x0001e40000100a00 */
[----:B0-----:R-:W2:Y:S01]  /*31760*/  LDL.LU R24, [R1+0xb0] ;  /* 0x0000b00001187983 */ /* 0x001ea20000300800 */
[----:B------:R-:W2:Y:S02]  /*31770*/  LDL.LU R25, [R1+0xb4] ;  /* 0x0000b40001197983 */ /* 0x000ea40000300800 */
[----:B------:R-:W2:Y:S02]  /*31780*/  LDL.LU R26, [R1+0xb8] ;  /* 0x0000b800011a7983 */ /* 0x000ea40000300800 */
[----:B------:R-:W2:Y:S01]  /*31790*/  LDL.LU R27, [R1+0xbc] ;  /* 0x0000bc00011b7983 */ /* 0x000ea20000300800 */
[----:B------:R-:W-:Y:S04]  /*317a0*/  STL [R1+0x4280], R0 ;  /* 0x0042800001007387 */ /* 0x000fe80000100800 */
[----:B---3--:R-:W0:Y:S04]  /*317b0*/  LDSM.16.MT88.4 R8, [R3+0x16000] ;  /* 0x016000000308783b */ /* 0x008e280000004200 */
[----:B0-----:R-:W-:Y:S01]  /*317c0*/  STL.64 [R1+0x60], R8 ;  /* 0x0000600801007387 */ /* 0x001fe20000100a00 */
[----:B------:R-:W-:Y:S02]  /*317d0*/  STL.64 [R1+0x68], R10 ;  /* 0x0000680a01007387 */ /* 0x000fe40000100a00 */
[----:B----4-:R-:W0:Y:S02]  /*317e0*/  LDSM.16.M88.4 R8, [R7+0x20280] ;  /* 0x020280000708783b */ /* 0x010e240000000200 */
[----:B------:R-:W1:Y:S01]  /*317f0*/  LDSM.16.M88.4 R4, [R7+0x30280] ;  /* 0x030280000704783b */ /* 0x000e620000000200 */
[----:B--2---:R-:W-:Y:S11]  /*31800*/  HMMA.16816.F32 R20, R20, R14, R16 ;  /* 0x0000000e1414723c */ /* 0x004ff60000001810 */
[----:B------:R-:W-:Y:S11]  /*31810*/  @!UPT UIADD3 URZ, URZ, URZ, URZ ;  /* 0x0000003f3f3ff290 */ /* 0x000ff6000fffe03f */
[----:B------:R-:W-:Y:S02]  /*31820*/  @!UPT UIADD3 URZ, URZ, URZ, URZ ;  /* 0x0000003f3f3ff290 */ /* 0x000fe4000fffe03f */
[----:B------:R-:W-:Y:S01]  /*31830*/  IMAD.MOV.U32 R16, RZ, RZ, R23 ;  /* 0x000000ffff107224 */ /* 0x000fe200078e0017 */
[----:B------:R-:W-:Y:S01]  /*31840*/  MOV R17, R22 ;  /* 0x0000001600117202 */ /* 0x000fe20000000f00 */
[----:B0-----:R-:W-:Y:S01]  /*31850*/  STL [R1+0x41a4], R10 ;  /* 0x0041a40a01007387 */ /* 0x001fe20000100800 */
[----:B------:R-:W-:Y:S02]  /*31860*/  STL [R1+0x41a0], R11 ;  /* 0x0041a00b01007387 */ /* 0x000fe40000100800 */
[----:B------:R-:W2:Y:S02]  /*31870*/  LDL.LU.64 R18, [R1+0x4358] ;  /* 0x0043580001127983 */ /* 0x000ea40000300a00 */
[----:B------:R0:W-:Y:S01]  /*31880*/  STL.64 [R1+0x160], R20 ;  /* 0x0001601401007387 */ /* 0x0001e20000100a00 */
[----:B------:R-:W2:Y:S04]  /*31890*/  LDL.LU.64 R22, [R1+0x4350] ;  /* 0x0043500001167983 */ /* 0x000ea80000300a00 */
[----:B0-----:R-:W2:Y:S01]  /*318a0*/  LDL.LU.64 R20, [R1+0x4348] ;  /* 0x0043480001147983 */ /* 0x001ea20000300a00 */
[----:B------:R-:W-:Y:S02]  /*318b0*/  STL [R1+0x427c], R16 ;  /* 0x00427c1001007387 */ /* 0x000fe40000100800 */
[----:B------:R-:W-:Y:S02]  /*318c0*/  STL [R1+0x4278], R17 ;  /* 0x0042781101007387 */ /* 0x000fe40000100800 */
[----:B-1----:R0:W-:Y:S01]  /*318d0*/  STL [R1+0x4288], R4 ;  /* 0x0042880401007387 */ /* 0x0021e20000100800 */
[----:B------:R1:W-:Y:S01]  /*318e0*/  STL [R1+0x4284], R5 ;  /* 0x0042840501007387 */ /* 0x0003e20000100800 */
[----:B------:R3:W-:Y:S02]  /*318f0*/  STL [R1+0x418c], R6 ;  /* 0x00418c0601007387 */ /* 0x0007e40000100800 */
[----:B------:R4:W-:Y:S01]  /*31900*/  STL [R1+0x4188], R7 ;  /* 0x0041880701007387 */ /* 0x0009e20000100800 */
[----:B0-----:R-:W2:Y:S01]  /*31910*/  LDL.LU R4, [R1+0xd0] ;  /* 0x0000d00001047983 */ /* 0x001ea20000300800 */
[----:B-1----:R-:W2:Y:S02]  /*31920*/  LDL.LU R5, [R1+0xd4] ;  /* 0x0000d40001057983 */ /* 0x002ea40000300800 */
[----:B---3--:R-:W2:Y:S02]  /*31930*/  LDL.LU R6, [R1+0xd8] ;  /* 0x0000d80001067983 */ /* 0x008ea40000300800 */
[----:B----4-:R-:W2:Y:S02]  /*31940*/  LDL.LU R7, [R1+0xdc] ;  /* 0x0000dc0001077983 */ /* 0x010ea40000300800 */
[C---:B--2---:R-:W-:Y:S11]  /*31950*/  HMMA.16816.F32 R4, R20.reuse, R18, R4 ;  /* 0x000000121404723c */ /* 0x044ff60000001804 */
[----:B------:R-:W-:Y:S11]  /*31960*/  @!UPT UIADD3 URZ, URZ, URZ, URZ ;  /* 0x0000003f3f3ff290 */ /* 0x000ff6000fffe03f */
[----:B------:R-:W-:Y:S01]  /*31970*/  @!UPT UIADD3 URZ, URZ, URZ, URZ ;  /* 0x0000003f3f3ff290 */ /* 0x000fe2000fffe03f */
[----:B------:R-:W-:Y:S01]  /*31980*/  STL.64 [R1+0x100], R4 ;  /* 0x0001000401007387 */ /* 0x000fe20000100a00 */
[----:B------:R0:W-:Y:S02]  /*31990*/  STL.64 [R1+0x108], R6 ;  /* 0x0001080601007387 */ /* 0x0001e40000100a00 */
[----:B0-----:R-:W-:Y:S11]  /*319a0*/  HMMA.16816.F32 R4, R20, R14, R24 ;  /* 0x0000000e1404723c */ /* 0x001ff60000001818 */
[----:B------:R-:W-:Y:S11]  /*319b0*/  @!UPT UIADD3 URZ, URZ, URZ, URZ ;  /* 0x0000003f3f3ff290 */ /* 0x000ff6000fffe03f */
[----:B------:R-:W-:Y:S01]  /*319c0*/  @!UPT UIADD3 URZ, URZ, URZ, URZ ;  /* 0x0000003f3f3ff290 */ /* 0x000fe2000fffe03f */
[----:B------:R-:W-:Y:S01]  /*319d0*/  STL.64 [R1+0x40], R4 ;  /* 0x0000400401007387 */ /* 0x000fe20000100a00 */
[----:B------:R-:W-:Y:S01]  /*319e0*/  MOV R16, R6 ;  /* 0x0000000600107202 */ /* 0x000fe20000000f00 */
[----:B------:R-:W-:Y:S02]  /*319f0*/  IMAD.MOV.U32 R17, RZ, RZ, R7 ;  /* 0x000000ffff117224 */ /* 0x000fe400078e0007 */
[----:B------:R-:W0:Y:S01]  /*31a00*/  LDSM.16.MT88.4 R4, [R3+0x16080] ;  /* 0x016080000304783b */ /* 0x000e220000004200 */
[----:B------:R-:W-:Y:S02]  /*31a10*/  STL.64 [R1+0x4330], R14 ;  /* 0x0043300e01007387 */ /* 0x000fe40000100a00 */
[----:B------:R-:W-:Y:S02]  /*31a20*/  STL.64 [R1+0x4328], R12 ;  /* 0x0043280c01007387 */ /* 0x000fe40000100a00 */
[----:B------:R-:W-:Y:S01]  /*31a30*/  STL [R1+0x4290], R17 ;  /* 0x0042901101007387 */ /* 0x000fe20000100800 */
[----:B------:R-:W-:Y:S01]  /*31a40*/  STL [R1+0x428c], R16 ;  /* 0x00428c1001007387 */ /* 0x000fe20000100800 */
[----:B------:R-:W-:Y:S01]  /*31a50*/  MOV R22, R29 ;  /* 0x0000001d00167202 */ /* 0x000fe20000000f00 */
[----:B------:R-:W-:-:S02]  /*31a60*/  IMAD.MOV.U32 R23, RZ, RZ, R28 ;  /* 0x000000ffff177224 */ /* 0x000fc400078e001c */
[----:B0-----:R0:W-:Y:S01]  /*31a70*/  STL.64 [R1+0x20], R4 ;  /* 0x0000200401007387 */ /* 0x0011e20000100a00 */
[----:B------:R-:W2:Y:S02]  /*31a80*/  LDL.LU R24, [R1+0x140] ;  /* 0x0001400001187983 */ /* 0x000ea40000300800 */
[----:B------:R-:W2:Y:S02]  /*31a90*/  LDL.LU R25, [R1+0x144] ;  /* 0x0001440001197983 */ /* 0x000ea40000300800 */
[----:B------:R-:W3:Y:S01]  /*31aa0*/  LDL.LU R26, [R1+0x148] ;  /* 0x00014800011a7983 */ /* 0x000ee20000300800 */
[----:B------:R-:W3:Y:S01]  /*31ab0*/  LDL.LU R27, [R1+0x14c] ;  /* 0x00014c00011b7983 */ /* 0x000ee20000300800 */
[----:B------:R-:W4:Y:S02]  /*31ac0*/  LDL.LU R20, [R1] ;  /* 0x0000000001147983 */ /* 0x000f240000300800 */
[----:B------:R-:W4:Y:S02]  /*31ad0*/  LDL.LU R21, [R1+0x4] ;  /* 0x0000040001157983 */ /* 0x000f240000300800 */
[----:B------:R-:W2:Y:S01]  /*31ae0*/  LDL.LU R29, [R1+0x4344] ;  /* 0x00434400011d7983 */ /* 0x000ea20000300800 */
[----:B------:R-:W3:Y:S01]  /*31af0*/  LDL.LU R28, [R1+0x4340] ;  /* 0x00434000011c7983 */ /* 0x000ee20000300800 */
[----:B------:R-:W-:Y:S01]  /*31b00*/  MOV R11, R6 ;  /* 0x00000006000b7202 */ /* 0x000fe20000000f00 */
[----:B------:R-:W-:-:S02]  /*31b10*/  IMAD.MOV.U32 R10, RZ, RZ, R7 ;  /* 0x000000ffff0a7224 */ /* 0x000fc400078e0007 */
[----:B0-----:R-:W3:Y:S01]  /*31b20*/  LDL.LU R4, [R1+0x1b0] ;  /* 0x0001b00001047983 */ /* 0x001ee20000300800 */
[----:B------:R-:W3:Y:S02]  /*31b30*/  LDL.LU R5, [R1+0x1b4] ;  /* 0x0001b40001057983 */ /* 0x000ee40000300800 */
[----:B------:R-:W3:Y:S02]  /*31b40*/  LDL.LU R6, [R1+0x1b8] ;  /* 0x0001b80001067983 */ /* 0x000ee40000300800 */
[----:B------:R-:W3:Y:S01]  /*31b50*/  LDL.LU R7, [R1+0x1bc] ;  /* 0x0001bc0001077983 */ /* 0x000ee20000300800 */
[----:B------:R2:W-:Y:S04]  /*31b60*/  STL.64 [R1+0x4310], R22 ;  /* 0x0043101601007387 */ /* 0x0005e80000100a00 */
[----:B----4-:R0:W-:Y:S01]  /*31b70*/  STL.64 [R1+0x4308], R20 ;  /* 0x0043081401007387 */ /* 0x0101e20000100a00 */
[----:B--2---:R-:W-:Y:S01]  /*31b80*/  IMAD.MOV.U32 R23, RZ, RZ, R29 ;  /* 0x000000ffff177224 */ /* 0x004fe200078e001d */
[----:B---3--:R-:W-:-:S02]  /*31b90*/  MOV R22, R28 ;  /* 0x0000001c00167202 */ /* 0x008fc40000000f00 */
[----:B0-----:R-:W2:Y:S01]  /*31ba0*/  LDL.LU R20, [R1+0x10] ;  /* 0x0000100001147983 */ /* 0x001ea20000300800 */
[----:B------:R-:W2:Y:S02]  /*31bb0*/  LDL.LU R21, [R1+0x14] ;  /* 0x0000140001157983 */ /* 0x000ea40000300800 */
[----:B------:R-:W3:Y:S02]  /*31bc0*/  LDL.LU R28, [R1+0x433c] ;  /* 0x00433c00011c7983 */ /* 0x000ee40000300800 */
[----:B------:R-:W4:Y:S01]  /*31bd0*/  LDL.LU R29, [R1+0x4338] ;  /* 0x00433800011d7983 */ /* 0x000f220000300800 */
[----:B------:R-:W-:Y:S01]  /*31be0*/  STL.64 [R1+0x42d0], R26 ;  /* 0x0042d01a01007387 */ /* 0x000fe20000100a00 */
[----:B------:R0:W-:Y:S03]  /*31bf0*/  STL.64 [R1+0x42c8], R24 ;  /* 0x0042c81801007387 */ /* 0x0001e60000100a00 */
[----:B0-----:R-:W2:Y:S01]  /*31c00*/  LDL.LU R24, [R1+0x180] ;  /* 0x0001800001187983 */ /* 0x001ea20000300800 */
[----:B------:R-:W2:Y:S02]  /*31c10*/  LDL.LU R25, [R1+0x184] ;  /* 0x0001840001197983 */ /* 0x000ea40000300800 */
[----:B------:R-:W2:Y:S02]  /*31c20*/  LDL.LU R26, [R1+0x188] ;  /* 0x00018800011a7983 */ /* 0x000ea40000300800 */
[----:B------:R-:W2:Y:S01]  /*31c30*/  LDL.LU R27, [R1+0x18c] ;  /* 0x00018c00011b7983 */ /* 0x000ea20000300800 */
[----:B----4-:R-:W0:Y:S04]  /*31c40*/  LDSM.16.MT88.4 R12, [R29+0x16000] ;  /* 0x016000001d0c783b */ /* 0x010e280000004200 */
[----:B--2---:R-:W-:Y:S01]  /*31c50*/  STL.64 [R1+0x42f0], R26 ;  /* 0x0042f01a01007387 */ /* 0x004fe20000100a00 */
[----:B------:R1:W-:Y:S03]  /*31c60*/  STL.64 [R1+0x42e8], R24 ;  /* 0x0042e81801007387 */ /* 0x0003e60000100a00 */
[----:B-1----:R-:W2:Y:S01]  /*31c70*/  LDL.LU R24, [R1+0x170] ;  /* 0x0001700001187983 */ /* 0x002ea20000300800 */
[----:B------:R-:W2:Y:S02]  /*31c80*/  LDL.LU R25, [R1+0x174] ;  /* 0x0001740001197983 */ /* 0x000ea40000300800 */
[----:B------:R-:W4:Y:S02]  /*31c90*/  LDL.LU R26, [R1+0x178] ;  /* 0x00017800011a7983 */ /* 0x000f240000300800 */
[----:B------:R-:W4:Y:S01]  /*31ca0*/  LDL.LU R27, [R1+0x17c] ;  /* 0x00017c00011b7983 */ /* 0x000f220000300800 */
[----:B------:R-:W-:Y:S01]  /*31cb0*/  HMMA.16816.F32 R4, R20, R18, R4 ;  /* 0x000000121404723c */ /* 0x000fe20000001804 */
[----:B----4-:R-:W-:Y:S01]  /*31cc0*/  STL.64 [R1+0x4300], R26 ;  /* 0x0043001a01007387 */ /* 0x010fe20000100a00 */
[----:B--2---:R1:W-:Y:S03]  /*31cd0*/  STL.64 [R1+0x42f8], R24 ;  /* 0x0042f81801007387 */ /* 0x0043e60000100a00 */
[----:B-1----:R-:W2:Y:S01]  /*31ce0*/  LDL.LU R24, [R1+0x1d0] ;  /* 0x0001d00001187983 */ /* 0x002ea20000300800 */
[----:B------:R-:W2:Y:S02]  /*31cf0*/  LDL.LU R25, [R1+0x1d4] ;  /* 0x0001d40001197983 */ /* 0x000ea40000300800 */
[----:B------:R-:W4:Y:S02]  /*31d00*/  LDL.LU R26, [R1+0x1d8] ;  /* 0x0001d800011a7983 */ /* 0x000f240000300800 */
[----:B------:R-:W4:Y:S02]  /*31d10*/  LDL.LU R27, [R1+0x1dc] ;  /* 0x0001dc00011b7983 */ /* 0x000f240000300800 */
[----:B0-----:R-:W-:Y:S01]  /*31d20*/  IMAD.MOV.U32 R0, RZ, RZ, R15 ;  /* 0x000000ffff007224 */ /* 0x001fe200078e000f */
[----:B------:R-:W-:Y:S01]  /*31d30*/  MOV R16, R12 ;  /* 0x0000000c00107202 */ /* 0x000fe20000000f00 */
[----:B----4-:R-:W-:Y:S01]  /*31d40*/  STL.64 [R1+0x4320], R26 ;  /* 0x0043201a01007387 */ /* 0x010fe20000100a00 */
[----:B--2---:R0:W-:Y:S03]  /*31d50*/  STL.64 [R1+0x4318], R24 ;  /* 0x0043181801007387 */ /* 0x0041e60000100a00 */
[----:B0-----:R-:W2:Y:S01]  /*31d60*/  LDL.LU R24, [R1+0x190] ;  /* 0x0001900001187983 */ /* 0x001ea20000300800 */
[----:B------:R-:W2:Y:S02]  /*31d70*/  LDL.LU R25, [R1+0x194] ;  /* 0x0001940001197983 */ /* 0x000ea40000300800 */
[----:B------:R-:W2:Y:S02]  /*31d80*/  LDL.LU R26, [R1+0x198] ;  /* 0x00019800011a7983 */ /* 0x000ea40000300800 */
[----:B------:R-:W2:Y:S01]  /*31d90*/  LDL.LU R27, [R1+0x19c] ;  /* 0x00019c00011b7983 */ /* 0x000ea20000300800 */
[----:B------:R-:W-:Y:S01]  /*31da0*/  STL [R1+0x429c], R10 ;  /* 0x00429c0a01007387 */ /* 0x000fe20000100800 */
[----:B------:R-:W-:Y:S02]  /*31db0*/  STL [R1+0x4298], R11 ;  /* 0x0042980b01007387 */ /* 0x000fe40000100800 */
[----:B------:R-:W-:Y:S02]  /*31dc0*/  STL [R1+0x4294], R3 ;  /* 0x0042940301007387 */ /* 0x000fe40000100800 */
[----:B------:R0:W-:Y:S01]  /*31dd0*/  STL.64 [R1+0x1b0], R4 ;  /* 0x0001b00401007387 */ /* 0x0001e20000100a00 */
[----:B------:R-:W-:Y:S01]  /*31de0*/  STL.64 [R1+0x1b8], R6 ;  /* 0x0001b80601007387 */ /* 0x000fe20000100a00 */
[----:B0-----:R-:W-:-:S03]  /*31df0*/  MOV R5, R14 ;  /* 0x0000000e00057202 */ /* 0x001fc60000000f00 */
[----:B------:R-:W2:Y:S01]  /*31e00*/  LDL.LU.64 R14, [R1+0x4330] ;  /* 0x00433000010e7983 */ /* 0x000ea20000300a00 */
[----:B------:R-:W-:Y:S02]  /*31e10*/  IMAD.MOV.U32 R4, RZ, RZ, R13 ;  /* 0x000000ffff047224 */ /* 0x000fe400078e000d */
[----:B------:R-:W4:Y:S03]  /*31e20*/  LDL.LU.64 R12, [R1+0x4328] ;  /* 0x00432800010c7983 */ /* 0x000f260000300a00 */
[----:B------:R0:W-:Y:S04]  /*31e30*/  STL.64 [R1+0x42a0], R4 ;  /* 0x0042a00401007387 */ /* 0x0001e80000100a00 */
[----:B0-----:R-:W3:Y:S01]  /*31e40*/  LDL.LU R4, [R1+0x120] ;  /* 0x0001200001047983 */ /* 0x001ee20000300800 */
[----:B------:R-:W3:Y:S02]  /*31e50*/  LDL.LU R5, [R1+0x124] ;  /* 0x0001240001057983 */ /* 0x000ee40000300800 */
[----:B------:R-:W3:Y:S02]  /*31e60*/  LDL.LU R6, [R1+0x128] ;  /* 0x0001280001067983 */ /* 0x000ee40000300800 */
[----:B------:R-:W3:Y:S01]  /*31e70*/  LDL.LU R7, [R1+0x12c] ;  /* 0x00012c0001077983 */ /* 0x000ee20000300800 */
[----:B--2---:R-:W-:Y:S01]  /*31e80*/  HMMA.16816.F32 R20, R20, R14, R24 ;  /* 0x0000000e1414723c */ /* 0x004fe20000001818 */
[----:B---3--:R-:W-:Y:S01]  /*31e90*/  STL.64 [R1+0x42b0], R6 ;  /* 0x0042b00601007387 */ /* 0x008fe20000100a00 */
[----:B------:R0:W-:Y:S03]  /*31ea0*/  STL.64 [R1+0x42a8], R4 ;  /* 0x0042a80401007387 */ /* 0x0001e60000100a00 */
[----:B0-----:R-:W2:Y:S01]  /*31eb0*/  LDL.LU R4, [R1+0x130] ;  /* 0x0001300001047983 */ /* 0x001ea20000300800 */
[----:B------:R-:W2:Y:S02]  /*31ec0*/  LDL.LU R5, [R1+0x134] ;  /* 0x0001340001057983 */ /* 0x000ea40000300800 */
[----:B------:R-:W2:Y:S02]  /*31ed0*/  LDL.LU R6, [R1+0x138] ;  /* 0x0001380001067983 */ /* 0x000ea40000300800 */
[----:B------:R-:W3:Y:S01]  /*31ee0*/  LDL.LU.64 R26, [R1+0x4320] ;  /* 0x00432000011a7983 */ /* 0x000ee20000300a00 */
[----:B------:R-:W3:Y:S01]  /*31ef0*/  LDL.LU.64 R24, [R1+0x4318] ;  /* 0x0043180001187983 */ /* 0x000ee20000300a00 */
[----:B------:R-:W-:-:S11]  /*31f00*/  MOV R7, R28 ;  /* 0x0000001c00077202 */ /* 0x000fd60000000f00 */
[----:B------:R-:W-:Y:S02]  /*31f10*/  STL.64 [R1+0xf0], R20 ;  /* 0x0000f01401007387 */ /* 0x000fe40000100a00 */
[----:B------:R-:W-:Y:S02]  /*31f20*/  STL [R1+0xf8], R22 ;  /* 0x0000f81601007387 */ /* 0x000fe40000100800 */
[----:B------:R-:W-:Y:S02]  /*31f30*/  IMAD.MOV.U32 R28, RZ, RZ, R23 ;  /* 0x000000ffff1c7224 */ /* 0x000fe400078e0017 */
[----:B------:R-:W0:Y:S02]  /*31f40*/  LDSM.16.MT88.4 R20, [R29+0x16080] ;  /* 0x016080001d14783b */ /* 0x000e240000004200 */
[----:B0-----:R-:W-:Y:S01]  /*31f50*/  MOV R3, R22 ;  /* 0x0000001600037202 */ /* 0x001fe20000000f00 */
[----:B------:R-:W-:Y:S01]  /*31f60*/  IMAD.MOV.U32 R17, RZ, RZ, R23 ;  /* 0x000000ffff117224 */ /* 0x000fe200078e0017 */
[----:B------:R-:W-:Y:S01]  /*31f70*/  MOV R10, R20 ;  /* 0x00000014000a7202 */ /* 0x000fe20000000f00 */
[----:B------:R-:W-:Y:S01]  /*31f80*/  IMAD.MOV.U32 R11, RZ, RZ, R21 ;  /* 0x000000ffff0b7224 */ /* 0x000fe200078e0015 */
[----:B------:R-:W3:Y:S01]  /*31f90*/  LDL.LU.64 R22, [R1+0x4310] ;  /* 0x0043100001167983 */ /* 0x000ee20000300a00 */
        /* <DEDUP_REMOVED lines=10> */
[----:B------:R-:W3:Y:S11]  /*32040*/  LDL.LU.64 R24, [R1+0x42e8] ;  /* 0x0042e80001187983 */ /* 0x000ef60000300a00 */
        /* <DEDUP_REMOVED lines=18> */
[----:B0-----:R-:W4:Y:S01]  /*32170*/  LDL.LU.64 R20, [R1+0x60] ;  /* 0x0000600001147983 */ /* 0x001f220000300a00 */
[----:B-1----:R-:W4:Y:S01]  /*32180*/  LDL.LU.64 R22, [R1+0x68] ;  /* 0x0000680001167983 */ /* 0x002f220000300a00 */
        /* <DEDUP_REMOVED lines=8> */
[----:B------:R-:W2:Y:S11]  /*32210*/  LDL.LU.64 R4, [R1+0x42a0] ;  /* 0x0042a00001047983 */ /* 0x000eb60000300a00 */
[----:B------:R-:W-:Y:S11]  /*32220*/  @!UPT UIADD3 URZ, URZ, URZ, URZ ;  /* 0x0000003f3f3ff290 */ /* 0x000ff6000fffe03f */
[----:B------:R-:W-:Y:S01]  /*32230*/  STL.64 [R1+0x70], R24 ;  /* 0x0000701801007387 */ /* 0x000fe20000100a00 */
[----:B------:R-:W-:Y:S02]  /*32240*/  STL.64 [R1+0x78], R26 ;  /* 0x0000781a01007387 */ /* 0x000fe40000100a00 */
[----:B------:R-:W4:Y:S02]  /*32250*/  LDL.LU R14, [R1+0x118] ;  /* 0x00011800010e7983 */ /* 0x000f240000300800 */
[----:B------:R-:W4:Y:S01]  /*32260*/  LDL.LU R15, [R1+0x11c] ;  /* 0x00011c00010f7983 */ /* 0x000f220000300800 */
[----:B------:R-:W-:Y:S01]  /*32270*/  LDSM.16.MT88.4 R24, [R2+0x16080] ;  /* 0x016080000218783b */ /* 0x000fe20000004200 */
[----:B----4-:R-:W-:Y:S11]  /*32280*/  HMMA.16816.F32 R12, R20, R8, R12 ;  /* 0x00000008140c723c */ /* 0x010ff6000000180c */
[----:B------:R-:W-:Y:S11]  /*32290*/  @!UPT UIADD3 URZ, URZ, URZ, URZ ;  /* 0x0000003f3f3ff290 */ /* 0x000ff6000fffe03f */
[----:B------:R-:W-:Y:S01]  /*322a0*/  @!UPT UIADD3 URZ, URZ, URZ, URZ ;  /* 0x0000003f3f3ff290 */ /* 0x000fe2000fffe03f */
[----:B------:R-:W-:Y:S01]  /*322b0*/  STL.64 [R1+0x90], R12 ;  /* 0x0000900c01007387 */ /* 0x000fe20000100a00 */
[----:B------:R-:W-:Y:S02]  /*322c0*/  STL.64 [R1+0x98], R14 ;  /* 0x0000980e01007387 */ /* 0x000fe40000100a00 */
[----:B------:R-:W0:Y:S02]  /*322d0*/  LDSM.16.MT88.4 R12, [R2+0x16000] ;  /* 0x01600000020c783b */ /* 0x000e240000004200 */
[----:B0-----:R0:W-:Y:S02]  /*322e0*/  STL.64 [R1+0x4220], R14 ;  /* 0x0042200e01007387 */ /* 0x0011e40000100a00 */
[----:B------:R1:W-:Y:S01]  /*322f0*/  STL.64 [R1+0x4218], R12 ;  /* 0x0042180c01007387 */ /* 0x0003e20000100a00 */
[----:B0-----:R-:W-:Y:S02]  /*32300*/  MOV R14, R3 ;  /* 0x00000003000e7202 */ /* 0x001fe40000000f00 */
[----:B-1----:R-:W-:Y:S01]  /*32310*/  MOV R12, R10 ;  /* 0x0000000a000c7202 */ /* 0x002fe20000000f00 */
[----:B------:R-:W-:Y:S01]  /*32320*/  IMAD.MOV.U32 R15, RZ, RZ, R17 ;  /* 0x000000ffff0f7224 */ /* 0x000fe200078e0011 */
[----:B------:R-:W3:Y:S01]  /*32330*/  LDL.LU R10, [R1+0x429c] ;  /* 0x00429c00010a7983 */ /* 0x000ee20000300800 */
[----:B------:R-:W-:-:S02]  /*32340*/  IMAD.MOV.U32 R13, RZ, RZ, R11 ;  /* 0x000000ffff0d7224 */ /* 0x000fc400078e000b */
[----:B------:R-:W4:Y:S02]  /*32350*/  LDL.LU R11, [R1+0x4298] ;  /* 0x00429800010b7983 */ /* 0x000f240000300800 */
[----:B------:R-:W3:Y:S01]  /*32360*/  LDL.LU R3, [R1+0x4294] ;  /* 0x0042940001037983 */ /* 0x000ee20000300800 */
[----:B------:R-:W3:Y:S01]  /*32370*/  LDL.LU R17, [R1+0x4290] ;  /* 0x0042900001117983 */ /* 0x000ee20000300800 */
[----:B------:R-:W-:Y:S02]  /*32380*/  STL.64 [R1+0x4240], R14 ;  /* 0x0042400e01007387 */ /* 0x000fe40000100a00 */
[----:B------:R0:W-:Y:S02]  /*32390*/  STL.64 [R1+0x4238], R12 ;  /* 0x0042380c01007387 */ /* 0x0001e40000100a00 */
[----:B0-----:R-:W-:Y:S01]  /*323a0*/  MOV R12, R16 ;  /* 0x00000010000c7202 */ /* 0x001fe20000000f00 */
[----:B--2---:R-:W-:Y:S01]  /*323b0*/  IMAD.MOV.U32 R13, RZ, RZ, R4 ;  /* 0x000000ffff0d7224 */ /* 0x004fe200078e0004 */
[----:B------:R-:W2:Y:S01]  /*323c0*/  LDL.LU R16, [R1+0x428c] ;  /* 0x00428c0001107983 */ /* 0x000ea20000300800 */
[----:B------:R-:W2:Y:S01]  /*323d0*/  LDL.LU R4, [R1+0x4288] ;  /* 0x0042880001047983 */ /* 0x000ea20000300800 */
[----:B------:R-:W-:Y:S01]  /*323e0*/  MOV R14, R5 ;  /* 0x00000005000e7202 */ /* 0x000fe20000000f00 */
[----:B------:R-:W-:Y:S01]  /*323f0*/  IMAD.MOV.U32 R15, RZ, RZ, R0 ;  /* 0x000000ffff0f7224 */ /* 0x000fe200078e0000 */
[----:B------:R-:W2:Y:S01]  /*32400*/  LDL.LU R5, [R1+0x4284] ;  /* 0x0042840001057983 */ /* 0x000ea20000300800 */
[----:B------:R-:W2:Y:S03]  /*32410*/  LDL.LU R0, [R1+0x4280] ;  /* 0x0042800001007983 */ /* 0x000ea60000300800 */
[----:B------:R-:W-:Y:S01]  /*32420*/  STL.64 [R1+0x4260], R14 ;  /* 0x0042600e01007387 */ /* 0x000fe20000100a00 */
[----:B------:R-:W-:Y:S02]  /*32430*/  STL.64 [R1+0x4258], R12 ;  /* 0x0042580c01007387 */ /* 0x000fe40000100a00 */
[----:B------:R-:W-:Y:S02]  /*32440*/  STL.64 [R1+0x4210], R26 ;  /* 0x0042101a01007387 */ /* 0x000fe40000100a00 */
[----:B------:R0:W-:Y:S02]  /*32450*/  STL.64 [R1+0x4208], R24 ;  /* 0x0042081801007387 */ /* 0x0001e40000100a00 */
[----:B0-----:R-:W3:Y:S01]  /*32460*/  LDL.LU R24, [R1+0x80] ;  /* 0x0000800001187983 */ /* 0x001ee20000300800 */
[----:B------:R-:W3:Y:S02]  /*32470*/  LDL.LU R25, [R1+0x84] ;  /* 0x0000840001197983 */ /* 0x000ee40000300800 */
[----:B------:R-:W3:Y:S02]  /*32480*/  LDL.LU R26, [R1+0x88] ;  /* 0x00008800011a7983 */ /* 0x000ee40000300800 */
[----:B------:R-:W3:Y:S01]  /*32490*/  LDL.LU R27, [R1+0x8c] ;  /* 0x00008c00011b7983 */ /* 0x000ee20000300800 */
[----:B------:R-:W-:Y:S01]  /*324a0*/  MOV R19, R20 ;  /* 0x0000001400137202 */ /* 0x000fe20000000f00 */
[----:B------:R-:W-:Y:S01]  /*324b0*/  IMAD.MOV.U32 R18, RZ, RZ, R21 ;  /* 0x000000ffff127224 */ /* 0x000fe200078e0015 */
[----:B------:R-:W-:Y:S01]  /*324c0*/  MOV R7, R22 ;  /* 0x0000001600077202 */ /* 0x000fe20000000f00 */
[----:B------:R-:W-:Y:S01]  /*324d0*/  IMAD.MOV.U32 R6, RZ, RZ, R23 ;  /* 0x000000ffff067224 */ /* 0x000fe200078e0017 */
[----:B------:R-:W-:Y:S01]  /*324e0*/  MOV R12, R19 ;  /* 0x00000013000c7202 */ /* 0x000fe20000000f00 */
[----:B------:R-:W-:Y:S01]  /*324f0*/  IMAD.MOV.U32 R13, RZ, RZ, R18 ;  /* 0x000000ffff0d7224 */ /* 0x000fe200078e0012 */
[----:B------:R-:W-:Y:S01]  /*32500*/  MOV R14, R7 ;  /* 0x00000007000e7202 */ /* 0x000fe20000000f00 */
[----:B------:R-:W-:Y:S01]  /*32510*/  IMAD.MOV.U32 R15, RZ, RZ, R6 ;  /* 0x000000ffff0f7224 */ /* 0x000fe200078e0006 */
[----:B------:R-:W-:Y:S04]  /*32520*/  STL [R1+0x41a8], R2 ;  /* 0x0041a80201007387 */ /* 0x000fe80000100800 */
[----:B--2---:R-:W0:Y:S02]  /*32530*/  LDSM.16.MT88.4 R20, [R0+0x16000] ;  /* 0x016000000014783b */ /* 0x004e240000004200 */
[----:B---3--:R-:W-:Y:S02]  /*32540*/  HMMA.16816.F32 R12, R12, R4, R24 ;  /* 0x000000040c0c723c */ /* 0x008fe40000001818 */
[----:B0-----:R-:W-:Y:S01]  /*32550*/  STL [R1+0x41e4], R20 ;  /* 0x0041e41401007387 */ /* 0x001fe20000100800 */
[----:B------:R-:W-:Y:S02]  /*32560*/  STL [R1+0x41e0], R21 ;  /* 0x0041e01501007387 */ /* 0x000fe40000100800 */
[----:B------:R-:W-:Y:S02]  /*32570*/  STL [R1+0x41dc], R22 ;  /* 0x0041dc1601007387 */ /* 0x000fe40000100800 */
[----:B------:R-:W-:Y:S11]  /*32580*/  STL [R1+0x41d8], R23 ;  /* 0x0041d81701007387 */ /* 0x000ff60000100800 */
[----:B------:R-:W-:Y:S05]  /*32590*/  @!UPT UIADD3 URZ, URZ, URZ, URZ ;  /* 0x0000003f3f3ff290 */ /* 0x000fea000fffe03f */
[----:B------:R0:W-:Y:S01]  /*325a0*/  STL [R1+0x60], R12 ;  /* 0x0000600c01007387 */ /* 0x0001e20000100800 */
[----:B------:R1:W-:Y:S01]  /*325b0*/  STL [R1+0x6c], R15 ;  /* 0x00006c0f01007387 */ /* 0x0003e20000100800 */
[----:B------:R-:W-:Y:S01]  /*325c0*/  MOV R6, R13 ;  /* 0x0000000d00067202 */ /* 0x000fe20000000f00 */
[----:B------:R-:W-:Y:S01]  /*325d0*/  IMAD.MOV.U32 R7, RZ, RZ, R14 ;  /* 0x000000ffff077224 */ /* 0x000fe200078e000e */
[----:B0-----:R-:W2:Y:S01]  /*325e0*/  LDL.LU R12, [R1+0x150] ;  /* 0x00015000010c7983 */ /* 0x001ea20000300800 */
[----:B------:R-:W2:Y:S02]  /*325f0*/  LDL.LU R13, [R1+0x154] ;  /* 0x00015400010d7983 */ /* 0x000ea40000300800 */
[----:B------:R-:W3:Y:S02]  /*32600*/  LDL.LU R14, [R1+0x158] ;  /* 0x00015800010e7983 */ /* 0x000ee40000300800 */
[----:B-1----:R-:W3:Y:S01]  /*32610*/  LDL.LU R15, [R1+0x15c] ;  /* 0x00015c00010f7983 */ /* 0x002ee20000300800 */
[----:B------:R-:W-:Y:S01]  /*32620*/  MOV R22, R16 ;  /* 0x0000001000167202 */ /* 0x000fe20000000f00 */
[----:B---3--:R-:W-:Y:S01]  /*32630*/  STL.64 [R1+0x4270], R14 ;  /* 0x0042700e01007387 */ /* 0x008fe20000100a00 */
[----:B--2---:R0:W-:Y:S03]  /*32640*/  STL.64 [R1+0x4268], R12 ;  /* 0x0042680c01007387 */ /* 0x0041e60000100a00 */
[----:B0-----:R-:W2:Y:S01]  /*32650*/  LDL.LU R12, [R1+0x1a0] ;  /* 0x0001a000010c7983 */ /* 0x001ea20000300800 */
[----:B------:R-:W2:Y:S02]  /*32660*/  LDL.LU R13, [R1+0x1a4] ;  /* 0x0001a400010d7983 */ /* 0x000ea40000300800 */
[----:B------:R-:W2:Y:S02]  /*32670*/  LDL.LU R14, [R1+0x1a8] ;  /* 0x0001a800010e7983 */ /* 0x000ea40000300800 */
[----:B------:R-:W2:Y:S01]  /*32680*/  LDL.LU R15, [R1+0x1ac] ;  /* 0x0001ac00010f7983 */ /* 0x000ea20000300800 */
[----:B------:R-:W3:Y:S01]  /*32690*/  LDL.LU R20, [R1+0x40] ;  /* 0x0000400001147983 */ /* 0x000ee20000300800 */
[----:B------:R-:W3:Y:S02]  /*326a0*/  LDL.LU R21, [R1+0x44] ;  /* 0x0000440001157983 */ /* 0x000ee40000300800 */
[----:B------:R-:W2:Y:S02]  /*326b0*/  LDL.LU R16, [R1+0x427c] ;  /* 0x00427c0001107983 */ /* 0x000ea40000300800 */
[----:B------:R-:W-:-:S02]  /*326c0*/  IMAD.MOV.U32 R23, RZ, RZ, R17 ;  /* 0x000000ffff177224 */ /* 0x000fc400078e0011 */
[----:B------:R-:W2:Y:S01]  /*326d0*/  LDL.LU R17, [R1+0x4278] ;  /* 0x0042780001117983 */ /* 0x000ea20000300800 */
[----:B------:R-:W2:Y:S02]  /*326e0*/  LDL.LU R24, [R1+0x1c0] ;  /* 0x0001c00001187983 */ /* 0x000ea40000300800 */
[----:B------:R-:W2:Y:S02]  /*326f0*/  LDL.LU R25, [R1+0x1c4] ;  /* 0x0001c40001197983 */ /* 0x000ea40000300800 */
[----:B------:R-:W2:Y:S01]  /*32700*/  LDL.LU R26, [R1+0x1c8] ;  /* 0x0001c800011a7983 */ /* 0x000ea20000300800 */
[----:B------:R-:W2:Y:S01]  /*32710*/  LDL.LU R27, [R1+0x1cc] ;  /* 0x0001cc00011b7983 */ /* 0x000ea20000300800 */
[----:B------:R-:W-:Y:S03]  /*32720*/  STL.64 [R1+0x4230], R22 ;  /* 0x0042301601007387 */ /* 0x000fe60000100a00 */
[----:B---3--:R0:W-:Y:S04]  /*32730*/  STL.64 [R1+0x4228], R20 ;  /* 0x0042281401007387 */ /* 0x0081e80000100a00 */
[----:B0-----:R-:W3:Y:S01]  /*32740*/  LDL.LU R20, [R1+0x100] ;  /* 0x0001000001147983 */ /* 0x001ee20000300800 */
[----:B------:R-:W3:Y:S02]  /*32750*/  LDL.LU R21, [R1+0x104] ;  /* 0x0001040001157983 */ /* 0x000ee40000300800 */
[----:B------:R-:W2:Y:S02]  /*32760*/  LDL.LU R22, [R1+0x108] ;  /* 0x0001080001167983 */ /* 0x000ea40000300800 */
[----:B------:R-:W2:Y:S02]  /*32770*/  LDL.LU R23, [R1+0x10c] ;  /* 0x00010c0001177983 */ /* 0x000ea40000300800 */
[----:B--2---:R0:W-:Y:S02]  /*32780*/  STL.64 [R1+0x4250], R22 ;  /* 0x0042501601007387 */ /* 0x0041e40000100a00 */
[----:B0-----:R-:W-:Y:S01]  /*32790*/  MOV R22, R17 ;  /* 0x0000001100167202 */ /* 0x001fe20000000f00 */
[----:B------:R-:W-:-:S02]  /*327a0*/  IMAD.MOV.U32 R23, RZ, RZ, R16 ;  /* 0x000000ffff177224 */ /* 0x000fc400078e0010 */
[----:B------:R-:W0:Y:S04]  /*327b0*/  LDSM.16.MT88.4 R16, [R0+0x16080] ;  /* 0x016080000010783b */ /* 0x000e280000004200 */
[----:B---3--:R1:W-:Y:S04]  /*327c0*/  STL.64 [R1+0x4248], R20 ;  /* 0x0042481401007387 */ /* 0x0083e80000100a00 */
[----:B-1----:R-:W2:Y:S01]  /*327d0*/  LDL.LU R20, [R1+0x160] ;  /* 0x0001600001147983 */ /* 0x002ea20000300800 */
[----:B------:R-:W2:Y:S02]  /*327e0*/  LDL.LU R21, [R1+0x164] ;  /* 0x0001640001157983 */ /* 0x000ea40000300800 */
[----:B------:R-:W-:Y:S02]  /*327f0*/  STL [R1+0x41c0], R7 ;  /* 0x0041c00701007387 */ /* 0x000fe40000100800 */
[----:B------:R-:W-:Y:S01]  /*32800*/  STL [R1+0x41ac], R6 ;  /* 0x0041ac0601007387 */ /* 0x000fe20000100800 */
[----:B------:R-:W-:Y:S04]  /*32810*/  STL [R1+0x41c4], R0 ;  /* 0x0041c40001007387 */ /* 0x000fe80000100800 */
[----:B0-----:R-:W-:Y:S01]  /*32820*/  STL.64 [R1+0x41b8], R18 ;  /* 0x0041b81201007387 */ /* 0x001fe20000100a00 */
[----:B------:R0:W-:Y:S03]  /*32830*/  STL.64 [R1+0x41b0], R16 ;  /* 0x0041b01001007387 */ /* 0x0001e60000100a00 */
[----:B0-----:R-:W3:Y:S01]  /*32840*/  LDL.LU R16, [R1+0x20] ;  /* 0x0000200001107983 */ /* 0x001ee20000300800 */
[----:B------:R-:W3:Y:S01]  /*32850*/  LDL.LU R17, [R1+0x24] ;  /* 0x0000240001117983 */ /* 0x000ee20000300800 */
[----:B----4-:R-:W-:Y:S01]  /*32860*/  MOV R18, R11 ;  /* 0x0000000b00127202 */ /* 0x010fe20000000f00 */
[----:B------:R-:W-:-:S07]  /*32870*/  IMAD.MOV.U32 R19, RZ, RZ, R10 ;  /* 0x000000ffff137224 */ /* 0x000fce00078e000a */
        /* <DEDUP_REMOVED lines=10> */
[----:B------:R-:W-:Y:S11]  /*32920*/  @!UPT UIADD3 URZ, URZ, URZ, URZ ;  /* 0x0000003f3f3ff290 */ /* 0x000ff6000fffe03f */
[----:B------:R-:W-:Y:S01]  /*32930*/  MOV R6, R16 ;  /* 0x0000001000067202 */ /* 0x000fe20000000f00 */
[----:B------:R-:W-:Y:S01]  /*32940*/  IMAD.MOV.U32 R2, RZ, RZ, R17 ;  /* 0x000000ffff027224 */ /* 0x000fe200078e0011 */
[----:B------:R-:W-:Y:S01]  /*32950*/  MOV R10, R18 ;  /* 0x00000012000a7202 */ /* 0x000fe20000000f00 */
[----:B------:R-:W-:Y:S02]  /*32960*/  IMAD.MOV.U32 R11, RZ, RZ, R19 ;  /* 0x000000ffff0b7224 */ /* 0x000fe400078e0013 */
[----:B------:R-:W0:Y:S04]  /*32970*/  LDSM.16.MT88.4 R16, [R3+0x17000] ;  /* 0x017000000310783b */ /* 0x000e280000004200 */
[----:B------:R-:W-:Y:S01]  /*32980*/  STL [R1+0x41d4], R11 ;  /* 0x0041d40b01007387 */ /* 0x000fe20000100800 */
[----:B------:R-:W-:Y:S02]  /*32990*/  STL [R1+0x41d0], R10 ;  /* 0x0041d00a01007387 */ /* 0x000fe40000100800 */
[----:B------:R-:W-:Y:S02]  /*329a0*/  STL [R1+0x41cc], R2 ;  /* 0x0041cc0201007387 */ /* 0x000fe40000100800 */
[----:B------:R-:W-:Y:S01]  /*329b0*/  STL [R1+0x41c8], R6 ;  /* 0x0041c80601007387 */ /* 0x000fe20000100800 */
[----:B0-----:R-:W-:Y:S01]  /*329c0*/  MOV R0, R18 ;  /* 0x0000001200007202 */ /* 0x001fe20000000f00 */
[----:B------:R3:W-:Y:S01]  /*329d0*/  STL.64 [R1], R16 ;  /* 0x0000001001007387 */ /* 0x0007e20000100a00 */
[----:B------:R-:W-:-:S02]  /*329e0*/  IMAD.MOV.U32 R7, RZ, RZ, R19 ;  /* 0x000000ffff077224 */ /* 0x000fc400078e0013 */
[C---:B---3--:R-:W-:Y:S08]  /*329f0*/  HMMA.16816.F32 R16, R12.reuse, R8, R24 ;  /* 0x000000080c10723c */ /* 0x048ff00000001818 */
[----:B--2---:R-:W-:Y:S01]  /*32a00*/  HMMA.16816.F32 R12, R12, R4, R20 ;  /* 0x000000040c0c723c */ /* 0x004fe20000001814 */
[----:B------:R-:W2:Y:S11]  /*32a10*/  LDL.LU R24, [R1+0x1b0] ;  /* 0x0001b00001187983 */ /* 0x000eb60000300800 */
[----:B------:R-:W-:Y:S03]  /*32a20*/  @!UPT UIADD3 URZ, URZ, URZ, URZ ;  /* 0x0000003f3f3ff290 */ /* 0x000fe6000fffe03f */
[----:B------:R0:W-:Y:S01]  /*32a30*/  STL.64 [R1+0x130], R16 ;  /* 0x0001301001007387 */ /* 0x0001e20000100a00 */
[----:B------:R1:W-:Y:S02]  /*32a40*/  STL.64 [R1+0x138], R18 ;  /* 0x0001381201007387 */ /* 0x0003e40000100a00 */
[----:B------:R-:W2:Y:S02]  /*32a50*/  LDL.LU R25, [R1+0x1b4] ;  /* 0x0001b40001197983 */ /* 0x000ea40000300800 */
[----:B------:R-:W2:Y:S01]  /*32a60*/  LDL.LU R26, [R1+0x1b8] ;  /* 0x0001b800011a7983 */ /* 0x000ea20000300800 */
[----:B------:R-:W2:Y:S04]  /*32a70*/  LDL.LU R27, [R1+0x1bc] ;  /* 0x0001bc00011b7983 */ /* 0x000ea80000300800 */
[----:B0-----:R-:W3:Y:S01]  /*32a80*/  LDL.LU R16, [R1+0xf0] ;  /* 0x0000f00001107983 */ /* 0x001ee20000300800 */
[----:B------:R-:W3:Y:S02]  /*32a90*/  LDL.LU R17, [R1+0xf4] ;  /* 0x0000f40001117983 */ /* 0x000ee40000300800 */
[----:B-1----:R-:W3:Y:S02]  /*32aa0*/  LDL.LU R18, [R1+0xf8] ;  /* 0x0000f80001127983 */ /* 0x002ee40000300800 */
[----:B------:R-:W4:Y:S01]  /*32ab0*/  LDL.LU.64 R22, [R1+0x4250] ;  /* 0x0042500001167983 */ /* 0x000f220000300a00 */
[----:B------:R-:W4:Y:S01]  /*32ac0*/  LDL.LU.64 R20, [R1+0x4248] ;  /* 0x0042480001147983 */ /* 0x000f220000300a00 */
[----:B------:R-:W-:Y:S02]  /*32ad0*/  STL.64 [R1+0x150], R12 ;  /* 0x0001500c01007387 */ /* 0x000fe40000100a00 */
[----:B------:R0:W-:Y:S02]  /*32ae0*/  STL.64 [R1+0x158], R14 ;  /* 0x0001580e01007387 */ /* 0x0001e40000100a00 */
[----:B0-----:R-:W4:Y:S01]  /*32af0*/  LDL.LU.64 R14, [R1+0x4240] ;  /* 0x00424000010e7983 */ /* 0x001f220000300a00 */
[----:B------:R-:W4:Y:S02]  /*32b00*/  LDL.LU.64 R12, [R1+0x4238] ;  /* 0x00423800010c7983 */ /* 0x000f240000300a00 */
[C---:B----4-:R-:W-:Y:S11]  /*32b10*/  HMMA.16816.F32 R20, R12.reuse, R8, R20 ;  /* 0x000000080c14723c */ /* 0x050ff60000001814 */
[----:B------:R-:W-:Y:S11]  /*32b20*/  @!UPT UIADD3 URZ, URZ, URZ, URZ ;  /* 0x0000003f3f3ff290 */ /* 0x000ff6000fffe03f */
[----:B------:R-:W-:Y:S01]  /*32b30*/  @!UPT UIADD3 URZ, URZ, URZ, URZ ;  /* 0x0000003f3f3ff290 */ /* 0x000fe2000fffe03f */
[----:B------:R-:W-:Y:S01]  /*32b40*/  STL.64 [R1+0x160], R20 ;  /* 0x0001601401007387 */ /* 0x000fe20000100a00 */
[----:B------:R-:W-:Y:S02]  /*32b50*/  STL.64 [R1+0x168], R22 ;  /* 0x0001681601007387 */ /* 0x000fe40000100a00 */
[----:B------:R-:W0:Y:S04]  /*32b60*/  LDSM.16.MT88.4 R20, [R3+0x17080] ;  /* 0x017080000314783b */ /* 0x000e280000004200 */
[----:B0-----:R-:W-:Y:S01]  /*32b70*/  IMAD.MOV.U32 R2, RZ, RZ, R22 ;  /* 0x000000ffff027224 */ /* 0x001fe200078e0016 */
[----:B------:R-:W-:Y:S01]  /*32b80*/  MOV R6, R23 ;  /* 0x0000001700067202 */ /* 0x000fe20000000f00 */
[----:B------:R-:W-:Y:S01]  /*32b90*/  IMAD.MOV.U32 R11, RZ, RZ, R20 ;  /* 0x000000ffff0b7224 */ /* 0x000fe200078e0014 */
[----:B------:R-:W-:Y:S01]  /*32ba0*/  MOV R10, R21 ;  /* 0x00000015000a7202 */ /* 0x000fe20000000f00 */
[----:B------:R-:W4:Y:S01]  /*32bb0*/  LDL.LU.64 R22, [R1+0x4230] ;  /* 0x0042300001167983 */ /* 0x000f220000300a00 */
[----:B------:R-:W4:Y:S01]  /*32bc0*/  LDL.LU.64 R20, [R1+0x4228] ;  /* 0x0042280001147983 */ /* 0x000f220000300a00 */
[----:B------:R-:W-:Y:S01]  /*32bd0*/  MOV R19, R28 ;  /* 0x0000001c00137202 */ /* 0x000fe20000000f00 */
[----:B----4-:R-:W-:Y:S11]  /*32be0*/  HMMA.16816.F32 R12, R12, R4, R20 ;  /* 0x000000040c0c723c */ /* 0x010ff60000001814 */
[----:B------:R-:W-:Y:S11]  /*32bf0*/  @!UPT UIADD3 URZ, URZ, URZ, URZ ;  /* 0x0000003f3f3ff290 */ /* 0x000ff6000fffe03f */
[----:B------:R-:W-:Y:S01]  /*32c00*/  @!UPT UIADD3 URZ, URZ, URZ, URZ ;  /* 0x0000003f3f3ff290 */ /* 0x000fe2000fffe03f */
[----:B------:R-:W-:Y:S01]  /*32c10*/  STL.64 [R1+0x140], R12 ;  /* 0x0001400c01007387 */ /* 0x000fe20000100a00 */
[----:B------:R-:W-:Y:S02]  /*32c20*/  STL [R1+0x148], R14 ;  /* 0x0001480e01007387 */ /* 0x000fe40000100800 */
[----:B------:R-:W-:Y:S02]  /*32c30*/  IMAD.MOV.U32 R28, RZ, RZ, R15 ;  /* 0x000000ffff1c7224 */ /* 0x000fe400078e000f */
[----:B------:R-:W0:Y:S04]  /*32c40*/  LDSM.16.MT88.4 R12, [R29+0x17000] ;  /* 0x017000001d0c783b */ /* 0x000e280000004200 */
[----:B------:R-:W-:Y:S01]  /*32c50*/  STL [R1+0x412c], R28 ;  /* 0x00412c1c01007387 */ /* 0x000fe20000100800 */
[----:B0-----:R-:W-:Y:S01]  /*32c60*/  MOV R22, R14 ;  /* 0x0000000e00167202 */ /* 0x001fe20000000f00 */
[----:B------:R-:W-:Y:S01]  /*32c70*/  IMAD.MOV.U32 R23, RZ, RZ, R15 ;  /* 0x000000ffff177224 */ /* 0x000fe200078e000f */
[----:B------:R-:W-:Y:S01]  /*32c80*/  MOV R20, R12 ;  /* 0x0000000c00147202 */ /* 0x000fe20000000f00 */
[----:B------:R-:W-:Y:S01]  /*32c90*/  IMAD.MOV.U32 R21, RZ, RZ, R13 ;  /* 0x000000ffff157224 */ /* 0x000fe200078e000d */
[----:B------:R-:W2:Y:S01]  /*32ca0*/  LDL.LU.64 R14, [R1+0x4220] ;  /* 0x00422000010e7983 */ /* 0x000ea20000300a00 */
[----:B------:R-:W2:Y:S02]  /*32cb0*/  LDL.LU.64 R12, [R1+0x4218] ;  /* 0x00421800010c7983 */ /* 0x000ea40000300a00 */
[----:B------:R-:W-:Y:S01]  /*32cc0*/  STL.64 [R1+0x41f0], R22 ;  /* 0x0041f01601007387 */ /* 0x000fe20000100a00 */
[----:B------:R0:W-:Y:S04]  /*32cd0*/  STL.64 [R1+0x41e8], R20 ;  /* 0x0041e81401007387 */ /* 0x0001e80000100a00 */
[----:B0-----:R-:W4:Y:S01]  /*32ce0*/  LDL.LU R20, [R1+0xc0] ;  /* 0x0000c00001147983 */ /* 0x001f220000300800 */
[----:B------:R-:W4:Y:S02]  /*32cf0*/  LDL.LU R21, [R1+0xc4] ;  /* 0x0000c40001157983 */ /* 0x000f240000300800 */
[----:B------:R-:W3:Y:S02]  /*32d00*/  LDL.LU R22, [R1+0xc8] ;  /* 0x0000c80001167983 */ /* 0x000ee40000300800 */
[----:B------:R-:W3:Y:S01]  /*32d10*/  LDL.LU R23, [R1+0xcc] ;  /* 0x0000cc0001177983 */ /* 0x000ee20000300800 */
[C---:B--2---:R-:W-:Y:S01]  /*32d20*/  HMMA.16816.F32 R24, R12.reuse, R8, R24 ;  /* 0x000000080c18723c */ /* 0x044fe20000001818 */
[----:B---3--:R-:W-:Y:S01]  /*32d30*/  STL.64 [R1+0x4200], R22 ;  /* 0x0042001601007387 */ /* 0x008fe20000100a00 */
[----:B----4-:R0:W-:Y:S11]  /*32d40*/  STL.64 [R1+0x41f8], R20 ;  /* 0x0041f81401007387 */ /* 0x0101f60000100a00 */
[----:B------:R-:W-:Y:S11]  /*32d50*/  @!UPT UIADD3 URZ, URZ, URZ, URZ ;  /* 0x0000003f3f3ff290 */ /* 0x000ff6000fffe03f */
[----:B------:R-:W-:Y:S01]  /*32d60*/  MOV R28, R26 ;  /* 0x0000001a001c7202 */ /* 0x000fe20000000f00 */
[----:B0-----:R-:W2:Y:S01]  /*32d70*/  LDL.LU R20, [R1+0xe0] ;  /* 0x0000e00001147983 */ /* 0x001ea20000300800 */
[----:B------:R-:W2:Y:S02]  /*32d80*/  LDL.LU R21, [R1+0xe4] ;  /* 0x0000e40001157983 */ /* 0x000ea40000300800 */
[----:B------:R-:W2:Y:S02]  /*32d90*/  LDL.LU R22, [R1+0xe8] ;  /* 0x0000e80001167983 */ /* 0x000ea40000300800 */
[----:B------:R-:W2:Y:S01]  /*32da0*/  LDL.LU R23, [R1+0xec] ;  /* 0x0000ec0001177983 */ /* 0x000ea20000300800 */
[----:B------:R-:W-:Y:S01]  /*32db0*/  STL.64 [R1+0x190], R24 ;  /* 0x0001901801007387 */ /* 0x000fe20000100a00 */
[----:B------:R0:W-:Y:S03]  /*32dc0*/  STL [R1+0x19c], R27 ;  /* 0x00019c1b01007387 */ /* 0x0001e60000100800 */
[----:B0-----:R-:W2:Y:S01]  /*32dd0*/  LDL.LU.64 R26, [R1+0x4210] ;  /* 0x00421000011a7983 */ /* 0x001ea20000300a00 */
[----:B------:R-:W2:Y:S01]  /*32de0*/  LDL.LU.64 R24, [R1+0x4208] ;  /* 0x0042080001187983 */ /* 0x000ea20000300a00 */
[----:B------:R-:W-:Y:S01]  /*32df0*/  HMMA.16816.F32 R16, R12, R4, R16 ;  /* 0x000000040c10723c */ /* 0x000fe20000001810 */
[----:B------:R-:W-:Y:S01]  /*32e00*/  STL [R1+0x4130], R28 ;  /* 0x0041301c01007387 */ /* 0x000fe20000100800 */
[----:B------:R-:W3:Y:S11]  /*32e10*/  LDL.LU R12, [R1+0xd0] ;  /* 0x0000d000010c7983 */ /* 0x000ef60000300800 */
[----:B------:R-:W-:Y:S10]  /*32e20*/  @!UPT UIADD3 URZ, URZ, URZ, URZ ;  /* 0x0000003f3f3ff290 */ /* 0x000ff4000fffe03f */
[----:B------:R0:W-:Y:S01]  /*32e30*/  STL.64 [R1+0x180], R16 ;  /* 0x0001801001007387 */ /* 0x0001e20000100a00 */
[----:B------:R1:W-:Y:S02]  /*32e40*/  STL.64 [R1+0x188], R18 ;  /* 0x0001881201007387 */ /* 0x0003e40000100a00 */
[----:B------:R-:W3:Y:S02]  /*32e50*/  LDL.LU R13, [R1+0xd4] ;  /* 0x0000d400010d7983 */ /* 0x000ee40000300800 */
[----:B------:R-:W3:Y:S01]  /*32e60*/  LDL.LU R14, [R1+0xd8] ;  /* 0x0000d800010e7983 */ /* 0x000ee20000300800 */
[----:B------:R-:W3:Y:S04]  /*32e70*/  LDL.LU R15, [R1+0xdc] ;  /* 0x0000dc00010f7983 */ /* 0x000ee80000300800 */
[----:B0-----:R-:W4:Y:S01]  /*32e80*/  LDL.LU R16, [R1+0xb0] ;  /* 0x0000b00001107983 */ /* 0x001f220000300800 */
[----:B------:R-:W4:Y:S02]  /*32e90*/  LDL.LU R17, [R1+0xb4] ;  /* 0x0000b40001117983 */ /* 0x000f240000300800 */
[----:B-1----:R-:W4:Y:S02]  /*32ea0*/  LDL.LU R18, [R1+0xb8] ;  /* 0x0000b80001127983 */ /* 0x002f240000300800 */
[----:B------:R-:W4:Y:S01]  /*32eb0*/  LDL.LU R19, [R1+0xbc] ;  /* 0x0000bc0001137983 */ /* 0x000f220000300800 */
        /* <DEDUP_REMOVED lines=14> */
[----:B------:R0:W-:Y:S01]  /*32fa0*/  STL.64 [R1+0x128], R26 ;  /* 0x0001281a01007387 */ /* 0x0001e20000100a00 */
[----:B--2---:R-:W-:Y:S01]  /*32fb0*/  MOV R24, R20 ;  /* 0x0000001400187202 */ /* 0x004fe20000000f00 */
[----:B------:R-:W-:Y:S01]  /*32fc0*/  IMAD.MOV.U32 R25, RZ, RZ, R21 ;  /* 0x000000ffff197224 */ /* 0x000fe200078e0015 */
[----:B------:R-:W3:Y:S01]  /*32fd0*/  LDL.LU R20, [R1+0x41e4] ;  /* 0x0041e40001147983 */ /* 0x000ee20000300800 */
[----:B------:R-:W3:Y:S01]  /*32fe0*/  LDL.LU R21, [R1+0x41e0] ;  /* 0x0041e00001157983 */ /* 0x000ee20000300800 */
[----:B0-----:R-:W-:Y:S01]  /*32ff0*/  MOV R26, R22 ;  /* 0x00000016001a7202 */ /* 0x001fe20000000f00 */
[----:B------:R-:W-:Y:S01]  /*33000*/  IMAD.MOV.U32 R27, RZ, RZ, R23 ;  /* 0x000000ffff1b7224 */ /* 0x000fe200078e0017 */
[----:B------:R-:W3:Y:S01]  /*33010*/  LDL.LU R22, [R1+0x41dc] ;  /* 0x0041dc0001167983 */ /* 0x000ee20000300800 */
[----:B------:R-:W3:Y:S03]  /*33020*/  LDL.LU R23, [R1+0x41d8] ;  /* 0x0041d80001177983 */ /* 0x000ee60000300800 */
[----:B------:R-:W-:Y:S01]  /*33030*/  STL.64 [R1+0x4160], R26 ;  /* 0x0041601a01007387 */ /* 0x000fe20000100a00 */
[----:B------:R0:W-:Y:S03]  /*33040*/  STL.64 [R1+0x4158], R24 ;  /* 0x0041581801007387 */ /* 0x0001e60000100a00 */
[----:B0-----:R-:W2:Y:S01]  /*33050*/  LDL.LU R24, [R1+0x70] ;  /* 0x0000700001187983 */ /* 0x001ea20000300800 */
[----:B------:R-:W2:Y:S02]  /*33060*/  LDL.LU R25, [R1+0x74] ;  /* 0x0000740001197983 */ /* 0x000ea40000300800 */
[----:B------:R-:W2:Y:S02]  /*33070*/  LDL.LU R26, [R1+0x78] ;  /* 0x00007800011a7983 */ /* 0x000ea40000300800 */
[----:B------:R-:W2:Y:S01]  /*33080*/  LDL.LU R27, [R1+0x7c] ;  /* 0x00007c00011b7983 */ /* 0x000ea20000300800 */
[C---:B---3--:R-:W-:Y:S11]  /*33090*/  HMMA.16816.F32 R12, R20.reuse, R8, R12 ;  /* 0x00000008140c723c */ /* 0x048ff6000000180c */
[----:B------:R-:W-:Y:S11]  /*330a0*/  @!UPT UIADD3 URZ, URZ, URZ, URZ ;  /* 0x0000003f3f3ff290 */ /* 0x000ff6000fffe03f */
[----:B------:R-:W-:Y:S01]  /*330b0*/  @!UPT UIADD3 URZ, URZ, URZ, URZ ;  /* 0x0000003f3f3ff290 */ /* 0x000fe2000fffe03f */
[----:B------:R0:W-:Y:S01]  /*330c0*/  STL.64 [R1+0x110], R12 ;  /* 0x0001100c01007387 */ /* 0x0001e20000100a00 */
[----:B------:R1:W-:Y:S01]  /*330d0*/  STL.64 [R1+0x118], R14 ;  /* 0x0001180e01007387 */ /* 0x0003e20000100a00 */
[----:B0-----:R-:W-:Y:S02]  /*330e0*/  MOV R12, R11 ;  /* 0x0000000b000c7202 */ /* 0x001fe40000000f00 */
[----:B-1----:R-:W-:Y:S01]  /*330f0*/  MOV R14, R2 ;  /* 0x00000002000e7202 */ /* 0x002fe20000000f00 */
[----:B------:R-:W-:Y:S01]  /*33100*/  IMAD.MOV.U32 R15, RZ, RZ, R6 ;  /* 0x000000ffff0f7224 */ /* 0x000fe200078e0006 */
[----:B------:R-:W3:Y:S01]  /*33110*/  LDL.LU R11, [R1+0x41d4] ;  /* 0x0041d400010b7983 */ /* 0x000ee20000300800 */
[----:B------:R-:W-:Y:S02]  /*33120*/  IMAD.MOV.U32 R13, RZ, RZ, R10 ;  /* 0x000000ffff0d7224 */ /* 0x000fe400078e000a */
[----:B------:R-:W2:Y:S02]  /*33130*/  LDL.LU R10, [R1+0x41d0] ;  /* 0x0041d000010a7983 */ /* 0x000ea40000300800 */
[----:B------:R-:W2:Y:S01]  /*33140*/  LDL.LU R2, [R1+0x41cc] ;  /* 0x0041cc0001027983 */ /* 0x000ea20000300800 */
[----:B------:R-:W2:Y:S01]  /*33150*/  LDL.LU R6, [R1+0x41c8] ;  /* 0x0041c80001067983 */ /* 0x000ea20000300800 */
[----:B------:R-:W-:Y:S02]  /*33160*/  STL.64 [R1+0x4170], R14 ;  /* 0x0041700e01007387 */ /* 0x000fe40000100a00 */
[----:B------:R0:W-:Y:S02]  /*33170*/  STL.64 [R1+0x4168], R12 ;  /* 0x0041680c01007387 */ /* 0x0001e40000100a00 */
[----:B0-----:R-:W2:Y:S01]  /*33180*/  LDL.LU R12, [R1] ;  /* 0x00000000010c7983 */ /* 0x001ea20000300800 */
[----:B------:R-:W2:Y:S01]  /*33190*/  LDL.LU R13, [R1+0x4] ;  /* 0x00000400010d7983 */ /* 0x000ea20000300800 */
[----:B------:R-:W-:Y:S01]  /*331a0*/  MOV R14, R0 ;  /* 0x00000000000e7202 */ /* 0x000fe20000000f00 */
[----:B------:R-:W-:Y:S01]  /*331b0*/  IMAD.MOV.U32 R15, RZ, RZ, R7 ;  /* 0x000000ffff0f7224 */ /* 0x000fe200078e0007 */
[----:B------:R-:W3:Y:S01]  /*331c0*/  LDL.LU R0, [R1+0x41c4] ;  /* 0x0041c40001007983 */ /* 0x000ee20000300800 */
[----:B------:R-:W3:Y:S03]  /*331d0*/  LDL.LU R7, [R1+0x41c0] ;  /* 0x0041c00001077983 */ /* 0x000ee60000300800 */
[----:B------:R-:W-:Y:S01]  /*331e0*/  STL.64 [R1+0x4198], R14 ;  /* 0x0041980e01007387 */ /* 0x000fe20000100a00 */
[----:B----4-:R-:W-:Y:S03]  /*331f0*/  HMMA.16816.F32 R20, R20, R4, R16 ;  /* 0x000000041414723c */ /* 0x010fe60000001810 */
[----:B--2---:R0:W-:Y:S04]  /*33200*/  STL.64 [R1+0x4190], R12 ;  /* 0x0041900c01007387 */ /* 0x0041e80000100a00 */
[----:B0-----:R-:W2:Y:S01]  /*33210*/  LDL.LU R12, [R1+0xa0] ;  /* 0x0000a000010c7983 */ /* 0x001ea20000300800 */
[----:B------:R-:W2:Y:S02]  /*33220*/  LDL.LU R13, [R1+0xa4] ;  /* 0x0000a400010d7983 */ /* 0x000ea40000300800 */
[----:B------:R-:W2:Y:S02]  /*33230*/  LDL.LU R14, [R1+0xa8] ;  /* 0x0000a800010e7983 */ /* 0x000ea40000300800 */
[----:B------:R-:W2:Y:S01]  /*33240*/  LDL.LU R15, [R1+0xac] ;  /* 0x0000ac00010f7983 */ /* 0x000ea20000300800 */
[----:B------:R-:W2:Y:S01]  /*33250*/  LDL.LU.64 R18, [R1+0x41b8] ;  /* 0x0041b80001127983 */ /* 0x000ea20000300a00 */
[----:B------:R-:W2:Y:S09]  /*33260*/  LDL.LU.64 R16, [R1+0x41b0] ;  /* 0x0041b00001107983 */ /* 0x000eb20000300a00 */
[----:B------:R-:W-:Y:S02]  /*33270*/  STL.64 [R1+0x100], R20 ;  /* 0x0001001401007387 */ /* 0x000fe40000100a00 */
[----:B------:R2:W-:Y:S02]  /*33280*/  STL.64 [R1+0x108], R22 ;  /* 0x0001081601007387 */ /* 0x0005e40000100a00 */
[C---:B--2---:R-:W-:Y:S08]  /*33290*/  HMMA.16816.F32 R20, R16.reuse, R8, R12 ;  /* 0x000000081014723c */ /* 0x044ff0000000180c */
[----:B------:R-:W-:Y:S01]  /*332a0*/  HMMA.16816.F32 R12, R16, R4, R24 ;  /* 0x00000004100c723c */ /* 0x000fe20000001818 */
[----:B------:R-:W2:Y:S11]  /*332b0*/  LDL.LU R24, [R1+0x80] ;  /* 0x0000800001187983 */ /* 0x000eb60000300800 */
[----:B------:R-:W-:Y:S03]  /*332c0*/  @!UPT UIADD3 URZ, URZ, URZ, URZ ;  /* 0x0000003f3f3ff290 */ /* 0x000fe6000fffe03f */
[----:B------:R-:W-:Y:S01]  /*332d0*/  STL.64 [R1+0xf0], R20 ;  /* 0x0000f01401007387 */ /* 0x000fe20000100a00 */
[----:B------:R-:W-:Y:S07]  /*332e0*/  STL.64 [R1+0xf8], R22 ;  /* 0x0000f81601007387 */ /* 0x000fee0000100a00 */
[----:B------:R-:W-:Y:S02]  /*332f0*/  STL.64 [R1+0xe0], R12 ;  /* 0x0000e00c01007387 */ /* 0x000fe40000100a00 */
[----:B------:R-:W-:Y:S01]  /*33300*/  STL.64 [R1+0xe8], R14 ;  /* 0x0000e80e01007387 */ /* 0x000fe20000100a00 */
[----:B------:R-:W2:Y:S01]  /*33310*/  LDL.LU R25, [R1+0x84] ;  /* 0x0000840001197983 */ /* 0x000ea20000300800 */
[----:B------:R-:W4:Y:S02]  /*33320*/  LDL.LU R26, [R1+0x88] ;  /* 0x00008800011a7983 */ /* 0x000f240000300800 */
[----:B------:R-:W4:Y:S01]  /*33330*/  LDL.LU R27, [R1+0x8c] ;  /* 0x00008c00011b7983 */ /* 0x000f220000300800 */
[----:B------:R-:W-:Y:S01]  /*33340*/  MOV R16, R6 ;  /* 0x0000000600107202 */ /* 0x000fe20000000f00 */
[----:B------:R-:W0:Y:S01]  /*33350*/  LDSM.16.MT88.4 R12, [R29+0x17080] ;  /* 0x017080001d0c783b */ /* 0x000e220000004200 */
[----:B------:R-:W-:-:S03]  /*33360*/  IMAD.MOV.U32 R17, RZ, RZ, R2 ;  /* 0x000000ffff117224 */ /* 0x000fc600078e0002 */
[----:B----4-:R-:W-:Y:S01]  /*33370*/  STL.64 [R1+0x4180], R26 ;  /* 0x0041801a01007387 */ /* 0x010fe20000100a00 */
[----:B--2---:R1:W-:Y:S03]  /*33380*/  STL.64 [R1+0x4178], R24 ;  /* 0x0041781801007387 */ /* 0x0043e60000100a00 */
[----:B-1----:R-:W2:Y:S01]  /*33390*/  LDL.LU R24, [R1+0x90] ;  /* 0x0000900001187983 */ /* 0x002ea20000300800 */
[----:B------:R-:W2:Y:S02]  /*333a0*/  LDL.LU R25, [R1+0x94] ;  /* 0x0000940001197983 */ /* 0x000ea40000300800 */
[----:B------:R-:W2:Y:S02]  /*333b0*/  LDL.LU R26, [R1+0x98] ;  /* 0x00009800011a7983 */ /* 0x000ea40000300800 */
[----:B------:R-:W2:Y:S01]  /*333c0*/  LDL.LU R27, [R1+0x9c] ;  /* 0x00009c00011b7983 */ /* 0x000ea20000300800 */
[----:B------:R-:W4:Y:S01]  /*333d0*/  LDL.LU R6, [R1+0x41ac] ;  /* 0x0041ac0001067983 */ /* 0x000f220000300800 */
[----:B------:R-:W2:Y:S01]  /*333e0*/  LDL.LU R2, [R1+0x41a8] ;  /* 0x0041a80001027983 */ /* 0x000ea20000300800 */
[----:B------:R-:W-:Y:S01]  /*333f0*/  MOV R18, R10 ;  /* 0x0000000a00127202 */ /* 0x000fe20000000f00 */
[----:B0-----:R-:W-:Y:S01]  /*33400*/  IMAD.MOV.U32 R20, RZ, RZ, R15 ;  /* 0x000000ffff147224 */ /* 0x001fe200078e000f */
[----:B------:R-:W2:Y:S01]  /*33410*/  LDL.LU R10, [R1+0x41a4] ;  /* 0x0041a400010a7983 */ /* 0x000ea20000300800 */
[----:B---3--:R-:W-:Y:S01]  /*33420*/  IMAD.MOV.U32 R19, RZ, RZ, R11 ;  /* 0x000000ffff137224 */ /* 0x008fe200078e000b */
[----:B------:R-:W-:Y:S01]  /*33430*/  MOV R21, R14 ;  /* 0x0000000e00157202 */ /* 0x000fe20000000f00 */
[----:B------:R-:W2:Y:S02]  /*33440*/  LDL.LU R11, [R1+0x41a0] ;  /* 0x0041a000010b7983 */ /* 0x000ea40000300800 */
[----:B------:R-:W-:Y:S01]  /*33450*/  IMAD.MOV.U32 R22, RZ, RZ, R13 ;  /* 0x000000ffff167224 */ /* 0x000fe200078e000d */
[----:B------:R-:W-:Y:S01]  /*33460*/  MOV R23, R12 ;  /* 0x0000000c00177202 */ /* 0x000fe20000000f00 */
[----:B------:R-:W2:Y:S01]  /*33470*/  LDL.LU.64 R14, [R1+0x4198] ;  /* 0x00419800010e7983 */ /* 0x000ea20000300a00 */
[----:B------:R-:W2:Y:S02]  /*33480*/  LDL.LU.64 R12, [R1+0x4190] ;  /* 0x00419000010c7983 */ /* 0x000ea40000300a00 */
[----:B------:R0:W-:Y:S02]  /*33490*/  STL [R1+0x4148], R20 ;  /* 0x0041481401007387 */ /* 0x0001e40000100800 */
[----:B------:R-:W-:Y:S01]  /*334a0*/  STL [R1+0x4144], R21 ;  /* 0x0041441501007387 */ /* 0x000fe20000100800 */
[----:B------:R1:W-:Y:S01]  /*334b0*/  STL [R1+0x4140], R22 ;  /* 0x0041401601007387 */ /* 0x0003e20000100800 */
[----:B------:R3:W-:Y:S03]  /*334c0*/  STL [R1+0x413c], R23 ;  /* 0x00413c1701007387 */ /* 0x0007e60000100800 */
[----:B0-----:R-:W2:Y:S01]  /*334d0*/  LDL.LU R20, [R1+0x60] ;  /* 0x0000600001147983 */ /* 0x001ea20000300800 */
[----:B-1----:R-:W-:Y:S01]  /*334e0*/  IMAD.MOV.U32 R22, RZ, RZ, R7 ;  /* 0x000000ffff167224 */ /* 0x002fe200078e0007 */
[----:B----4-:R-:W-:-:S02]  /*334f0*/  MOV R21, R6 ;  /* 0x0000000600157202 */ /* 0x010fc40000000f00 */
[----:B------:R-:W4:Y:S01]  /*33500*/  LDL.LU R6, [R1+0x418c] ;  /* 0x00418c0001067983 */ /* 0x000f220000300800 */
[----:B------:R-:W4:Y:S02]  /*33510*/  LDL.LU R7, [R1+0x4188] ;  /* 0x0041880001077983 */ /* 0x000f240000300800 */
[----:B---3--:R-:W4:Y:S01]  /*33520*/  LDL.LU R23, [R1+0x6c] ;  /* 0x00006c0001177983 */ /* 0x008f220000300800 */
[C---:B--2---:R-:W-:Y:S01]  /*33530*/  HMMA.16816.F32 R24, R12.reuse, R10, R24 ;  /* 0x0000000a0c18723c */ /* 0x044fe20000001818 */
[----:B------:R-:W-:Y:S11]  /*33540*/  STL [R1+0x4138], R29 ;  /* 0x0041381d01007387 */ /* 0x000ff60000100800 */
[----:B------:R-:W-:Y:S11]  /*33550*/  @!UPT UIADD3 URZ, URZ, URZ, URZ ;  /* 0x0000003f3f3ff290 */ /* 0x000ff6000fffe03f */
[----:B------:R-:W-:Y:S01]  /*33560*/  @!UPT UIADD3 URZ, URZ, URZ, URZ ;  /* 0x0000003f3f3ff290 */ /* 0x000fe2000fffe03f */
[----:B------:R-:W-:Y:S01]  /*33570*/  MOV R4, R24 ;  /* 0x0000001800047202 */ /* 0x000fe20000000f00 */
[----:B------:R-:W-:Y:S01]  /*33580*/  IMAD.MOV.U32 R5, RZ, RZ, R25 ;  /* 0x000000ffff057224 */ /* 0x000fe200078e0019 */
[----:B------:R0:W-:Y:S04]  /*33590*/  STL.64 [R1+0xb8], R26 ;  /* 0x0000b81a01007387 */ /* 0x0001e80000100a00 */
[----:B0-----:R-:W2:Y:S01]  /*335a0*/  LDL.LU.64 R26, [R1+0x4180] ;  /* 0x00418000011a7983 */ /* 0x001ea20000300a00 */
[----:B------:R-:W2:Y:S02]  /*335b0*/  LDL.LU.64 R24, [R1+0x4178] ;  /* 0x0041780001187983 */ /* 0x000ea40000300a00 */
[----:B------:R-:W-:Y:S02]  /*335c0*/  STL [R1+0x4060], R4 ;  /* 0x0040600401007387 */ /* 0x000fe40000100800 */
[----:B------:R-:W-:Y:S01]  /*335d0*/  STL [R1+0x405c], R5 ;  /* 0x00405c0501007387 */ /* 0x000fe20000100800 */
        /* <DEDUP_REMOVED lines=8> */
[----:B------:R-:W-:Y:S01]  /*33660*/  STL [R1+0x4034], R8 ;  /* 0x0040340801007387 */ /* 0x000fe20000100800 */
[----:B0-----:R-:W-:Y:S01]  /*33670*/  MOV R29, R14 ;  /* 0x0000000e001d7202 */ /* 0x001fe20000000f00 */
[----:B------:R-:W-:Y:S01]  /*33680*/  IMAD.MOV.U32 R28, RZ, RZ, R15 ;  /* 0x000000ffff1c7224 */ /* 0x000fe200078e000f */
[----:B------:R-:W-:Y:S01]  /*33690*/  MOV R22, R12 ;  /* 0x0000000c00167202 */ /* 0x000fe20000000f00 */
[----:B------:R-:W-:Y:S01]  /*336a0*/  IMAD.MOV.U32 R23, RZ, RZ, R13 ;  /* 0x000000ffff177224 */ /* 0x000fe200078e000d */
[----:B------:R-:W2:Y:S01]  /*336b0*/  LDL.LU.64 R14, [R1+0x4170] ;  /* 0x00417000010e7983 */ /* 0x000ea20000300a00 */
[----:B------:R-:W2:Y:S03]  /*336c0*/  LDL.LU.64 R12, [R1+0x4168] ;  /* 0x00416800010c7983 */ /* 0x000ea60000300a00 */
[----:B------:R-:W-:Y:S01]  /*336d0*/  STL [R1+0x4150], R23 ;  /* 0x0041501701007387 */ /* 0x000fe20000100800 */
[----:B------:R-:W-:Y:S01]  /*336e0*/  STL [R1+0x414c], R29 ;  /* 0x00414c1d01007387 */ /* 0x000fe20000100800 */
[C---:B--2---:R-:W-:Y:S08]  /*336f0*/  HMMA.16816.F32 R24, R12.reuse, R10, R24 ;  /* 0x0000000a0c18723c */ /* 0x044ff00000001818 */
[----:B------:R-:W-:Y:S01]  /*33700*/  HMMA.16816.F32 R16, R12, R6, R16 ;  /* 0x000000060c10723c */ /* 0x000fe20000001810 */
[----:B------:R-:W0:Y:S02]  /*33710*/  LDSM.16.MT88.4 R12, [R2+0x17080] ;  /* 0x01708000020c783b */ /* 0x000e240000004200 */
[----:B0-----:R-:W-:Y:S01]  /*33720*/  MOV R23, R12 ;  /* 0x0000000c00177202 */ /* 0x001fe20000000f00 */
[----:B------:R-:W-:Y:S01]  /*33730*/  IMAD.MOV.U32 R29, RZ, RZ, R13 ;  /* 0x000000ffff1d7224 */ /* 0x000fe200078e000d */
[----:B------:R-:W-:Y:S01]  /*33740*/  MOV R20, R14 ;  /* 0x0000000e00147202 */ /* 0x000fe20000000f00 */
[----:B------:R-:W-:-:S02]  /*33750*/  IMAD.MOV.U32 R21, RZ, RZ, R15 ;  /* 0x000000ffff157224 */ /* 0x000fc400078e000f */
[----:B------:R-:W0:Y:S08]  /*33760*/  LDSM.16.MT88.4 R12, [R0+0x17000] ;  /* 0x01700000000c783b */ /* 0x000e300000004200 */
[----:B------:R-:W-:Y:S01]  /*33770*/  IMAD.MOV.U32 R8, RZ, RZ, R26 ;  /* 0x000000ffff087224 */ /* 0x000fe200078e001a */
[----:B------:R-:W-:Y:S01]  /*33780*/  MOV R9, R25 ;  /* 0x0000001900097202 */ /* 0x000fe20000000f00 */
[----:B------:R-:W-:Y:S01]  /*33790*/  STL [R1+0xc0], R24 ;  /* 0x0000c01801007387 */ /* 0x000fe20000100800 */
[----:B------:R1:W-:Y:S03]  /*337a0*/  STL [R1+0xcc], R27 ;  /* 0x0000cc1b01007387 */ /* 0x0003e60000100800 */
[----:B-1----:R-:W2:Y:S01]  /*337b0*/  LDL.LU.64 R26, [R1+0x4160] ;  /* 0x00416000011a7983 */ /* 0x002ea20000300a00 */
[----:B------:R-:W2:Y:S02]  /*337c0*/  LDL.LU.64 R24, [R1+0x4158] ;  /* 0x0041580001187983 */ /* 0x000ea40000300a00 */
[----:B------:R-:W-:Y:S02]  /*337d0*/  STL [R1+0x4064], R8 ;  /* 0x0040640801007387 */ /* 0x000fe40000100800 */
[----:B------:R-:W-:Y:S01]  /*337e0*/  STL [R1+0x4058], R9 ;  /* 0x0040580901007387 */ /* 0x000fe20000100800 */
[----:B------:R-:W-:Y:S01]  /*337f0*/  STL.64 [R1+0x70], R16 ;  /* 0x0000701001007387 */ /* 0x000fe20000100a00 */
[----:B------:R-:W-:Y:S02]  /*33800*/  STL.64 [R1+0x78], R18 ;  /* 0x0000781201007387 */ /* 0x000fe40000100a00 */
[----:B------:R-:W1:Y:S01]  /*33810*/  LDSM.16.MT88.4 R16, [R0+0x17080] ;  /* 0x017080000010783b */ /* 0x000e620000004200 */
[----:B0-----:R-:W-:Y:S03]  /*33820*/  STL.64 [R1+0x4090], R14 ;  /* 0x0040900e01007387 */ /* 0x001fe60000100a00 */
[----:B------:R0:W-:Y:S02]  /*33830*/  STL.64 [R1+0x4088], R12 ;  /* 0x0040880c01007387 */ /* 0x0001e40000100a00 */
[----:B0-----:R-:W2:Y:S01]  /*33840*/  LDL.LU R12, [R1+0x130] ;  /* 0x00013000010c7983 */ /* 0x001ea20000300800 */
[----:B------:R-:W2:Y:S02]  /*33850*/  LDL.LU R13, [R1+0x134] ;  /* 0x00013400010d7983 */ /* 0x000ea40000300800 */
[----:B------:R-:W2:Y:S02]  /*33860*/  LDL.LU R14, [R1+0x138] ;  /* 0x00013800010e7983 */ /* 0x000ea40000300800 */
[----:B------:R-:W2:Y:S01]  /*33870*/  LDL.LU R15, [R1+0x13c] ;  /* 0x00013c00010f7983 */ /* 0x000ea20000300800 */
[----:B-1----:R-:W-:Y:S01]  /*33880*/  STL.64 [R1+0x4070], R18 ;  /* 0x0040701201007387 */ /* 0x002fe20000100a00 */
[----:B------:R2:W-:Y:S02]  /*33890*/  STL.64 [R1+0x4068], R16 ;  /* 0x0040681001007387 */ /* 0x0005e40000100a00 */
[----:B--2---:R-:W-:Y:S01]  /*338a0*/  HMMA.16816.F32 R16, R24, R10, R12 ;  /* 0x0000000a1810723c */ /* 0x004fe2000000180c */
[----:B------:R-:W0:Y:S11]  /*338b0*/  LDSM.16.MT88.4 R12, [R3+0x18000] ;  /* 0x01800000030c783b */ /* 0x000e360000004200 */
[----:B------:R-:W-:Y:S11]  /*338c0*/  @!UPT UIADD3 URZ, URZ, URZ, URZ ;  /* 0x0000003f3f3ff290 */ /* 0x000ff6000fffe03f */
[----:B------:R1:W-:Y:S01]  /*338d0*/  STL.64 [R1+0x90], R16 ;  /* 0x0000901001007387 */ /* 0x0003e20000100a00 */
[----:B------:R2:W-:Y:S02]  /*338e0*/  STL.64 [R1+0x98], R18 ;  /* 0x0000981201007387 */ /* 0x0005e40000100a00 */
[----:B------:R-:W-:Y:S01]  /*338f0*/  STL.64 [R1+0x4120], R10 ;  /* 0x0041200a01007387 */ /* 0x000fe20000100a00 */
[----:B0-----:R-:W-:Y:S01]  /*33900*/  MOV R8, R12 ;  /* 0x0000000c00087202 */ /* 0x001fe20000000f00 */
[----:B------:R-:W-:-:S05]  /*33910*/  IMAD.MOV.U32 R9, RZ, RZ, R15 ;  /* 0x000000ffff097224 */ /* 0x000fca00078e000f */
[----:B------:R-:W-:Y:S01]  /*33920*/  STL.64 [R1+0x4118], R8 ;  /* 0x0041180801007387 */ /* 0x000fe20000100a00 */
[----:B-1----:R-:W3:Y:S02]  /*33930*/  LDL.LU R16, [R1+0x100] ;  /* 0x0001000001107983 */ /* 0x002ee40000300800 */
[----:B------:R-:W3:Y:S02]  /*33940*/  LDL.LU R17, [R1+0x104] ;  /* 0x0001040001117983 */ /* 0x000ee40000300800 */
[----:B--2---:R-:W2:Y:S01]  /*33950*/  LDL.LU R18, [R1+0x108] ;  /* 0x0001080001127983 */ /* 0x004ea20000300800 */
[----:B------:R-:W2:Y:S04]  /*33960*/  LDL.LU R19, [R1+0x10c] ;  /* 0x00010c0001137983 */ /* 0x000ea80000300800 */
[----:B--2---:R-:W-:Y:S01]  /*33970*/  STL.64 [R1+0x4080], R18 ;  /* 0x0040801201007387 */ /* 0x004fe20000100a00 */
[----:B---3--:R0:W-:Y:S03]  /*33980*/  STL.64 [R1+0x4078], R16 ;  /* 0x0040781001007387 */ /* 0x0081e60000100a00 */
        /* <DEDUP_REMOVED lines=9> */
[----:B--2---:R-:W-:Y:S02]  /*33a20*/  STL.64 [R1+0x4098], R16 ;  /* 0x0040981001007387 */ /* 0x004fe40000100a00 */
[----:B------:R-:W2:Y:S02]  /*33a30*/  LDL.LU R23, [R1+0x4150] ;  /* 0x0041500001177983 */ /* 0x000ea40000300800 */
[----:B------:R-:W3:Y:S01]  /*33a40*/  LDL.LU R29, [R1+0x414c] ;  /* 0x00414c00011d7983 */ /* 0x000ee20000300800 */
[----:B------:R-:W-:Y:S01]  /*33a50*/  MOV R14, R20 ;  /* 0x00000014000e7202 */ /* 0x000fe20000000f00 */
[----:B------:R-:W-:Y:S01]  /*33a60*/  IMAD.MOV.U32 R15, RZ, RZ, R21 ;  /* 0x000000ffff0f7224 */ /* 0x000fe200078e0015 */
[----:B------:R-:W4:Y:S01]  /*33a70*/  LDL.LU R20, [R1+0x4148] ;  /* 0x0041480001147983 */ /* 0x000f220000300800 */
[----:B------:R-:W4:Y:S03]  /*33a80*/  LDL.LU R21, [R1+0x4144] ;  /* 0x0041440001157983 */ /* 0x000f260000300800 */
[----:B------:R0:W-:Y:S01]  /*33a90*/  STL.64 [R1+0x40c0], R14 ;  /* 0x0040c00e01007387 */ /* 0x0001e20000100a00 */
[----:B------:R1:W-:Y:S02]  /*33aa0*/  STL.64 [R1+0x40b8], R12 ;  /* 0x0040b80c01007387 */ /* 0x0003e40000100a00 */
[----:B0-----:R-:W-:Y:S01]  /*33ab0*/  IMAD.MOV.U32 R15, RZ, RZ, R28 ;  /* 0x000000ffff0f7224 */ /* 0x001fe200078e001c */
[----:B-1----:R-:W-:-:S02]  /*33ac0*/  MOV R12, R22 ;  /* 0x00000016000c7202 */ /* 0x002fc40000000f00 */
[----:B------:R-:W4:Y:S01]  /*33ad0*/  LDL.LU R22, [R1+0x4140] ;  /* 0x0041400001167983 */ /* 0x000f220000300800 */
[----:B--2---:R-:W-:Y:S01]  /*33ae0*/  IMAD.MOV.U32 R13, RZ, RZ, R23 ;  /* 0x000000ffff0d7224 */ /* 0x004fe200078e0017 */
[----:B---3--:R-:W-:Y:S02]  /*33af0*/  MOV R14, R29 ;  /* 0x0000001d000e7202 */ /* 0x008fe40000000f00 */
[----:B------:R-:W2:Y:S01]  /*33b00*/  LDL.LU R23, [R1+0x413c] ;  /* 0x00413c0001177983 */ /* 0x000ea20000300800 */
[----:B------:R-:W3:Y:S02]  /*33b10*/  LDL.LU R29, [R1+0x4138] ;  /* 0x00413800011d7983 */ /* 0x000ee40000300800 */
[----:B------:R-:W2:Y:S01]  /*33b20*/  LDL.LU R28, [R1+0x4134] ;  /* 0x00413400011c7983 */ /* 0x000ea20000300800 */
[----:B------:R-:W-:Y:S01]  /*33b30*/  STL.64 [R1+0x40f0], R14 ;  /* 0x0040f00e01007387 */ /* 0x000fe20000100a00 */
[----:B------:R-:W-:Y:S02]  /*33b40*/  STL.64 [R1+0x40e8], R12 ;  /* 0x0040e80c01007387 */ /* 0x000fe40000100a00 */
[----:B------:R-:W2:Y:S02]  /*33b50*/  LDL.LU R16, [R1+0x120] ;  /* 0x0001200001107983 */ /* 0x000ea40000300800 */
[----:B------:R-:W2:Y:S01]  /*33b60*/  LDL.LU R17, [R1+0x124] ;  /* 0x0001240001117983 */ /* 0x000ea20000300800 */
[----:B------:R-:W2:Y:S01]  /*33b70*/  LDL.LU R18, [R1+0x128] ;  /* 0x0001280001127983 */ /* 0x000ea20000300800 */
[----:B------:R-:W2:Y:S03]  /*33b80*/  LDL.LU R19, [R1+0x12c] ;  /* 0x00012c0001137983 */ /* 0x000ea60000300800 */
[----:B--2---:R-:W-:Y:S01]  /*33b90*/  STL.64 [R1+0x40b0], R18 ;  /* 0x0040b01201007387 */ /* 0x004fe20000100a00 */
[----:B------:R0:W-:Y:S03]  /*33ba0*/  STL.64 [R1+0x40a8], R16 ;  /* 0x0040a81001007387 */ /* 0x0001e60000100a00 */
[----:B0-----:R-:W2:Y:S01]  /*33bb0*/  LDL.LU R16, [R1+0x170] ;  /* 0x0001700001107983 */ /* 0x001ea20000300800 */
[----:B------:R-:W2:Y:S02]  /*33bc0*/  LDL.LU R17, [R1+0x174] ;  /* 0x0001740001117983 */ /* 0x000ea40000300800 */
[----:B------:R-:W2:Y:S01]  /*33bd0*/  LDL.LU R18, [R1+0x178] ;  /* 0x0001780001127983 */ /* 0x000ea20000300800 */
[----:B------:R-:W-:-:S02]  /*33be0*/  MOV R19, R28 ;  /* 0x0000001c00137202 */ /* 0x000fc40000000f00 */
[----:B------:R-:W3:Y:S04]  /*33bf0*/  LDL.LU R28, [R1+0x4130] ;  /* 0x00413000011c7983 */ /* 0x000ee80000300800 */
[----:B--2---:R-:W-:Y:S01]  /*33c00*/  STL.64 [R1+0x40d0], R18 ;  /* 0x0040d01201007387 */ /* 0x004fe20000100a00 */
[----:B------:R0:W-:Y:S03]  /*33c10*/  STL.64 [R1+0x40c8], R16 ;  /* 0x0040c81001007387 */ /* 0x0001e60000100a00 */
[----:B0-----:R-:W2:Y:S01]  /*33c20*/  LDL.LU R16, [R1+0x180] ;  /* 0x0001800001107983 */ /* 0x001ea20000300800 */
[----:B------:R-:W2:Y:S02]  /*33c30*/  LDL.LU R17, [R1+0x184] ;  /* 0x0001840001117983 */ /* 0x000ea40000300800 */
[----:B------:R-:W2:Y:S02]  /*33c40*/  LDL.LU R18, [R1+0x188] ;  /* 0x0001880001127983 */ /* 0x000ea40000300800 */
[----:B------:R-:W2:Y:S01]  /*33c50*/  LDL.LU R19, [R1+0x18c] ;  /* 0x00018c0001137983 */ /* 0x000ea20000300800 */
[----:B------:R-:W3:Y:S01]  /*33c60*/  LDL.LU R8, [R1+0x150] ;  /* 0x0001500001087983 */ /* 0x000ee20000300800 */
[----:B------:R-:W3:Y:S02]  /*33c70*/  LDL.LU R9, [R1+0x154] ;  /* 0x0001540001097983 */ /* 0x000ee40000300800 */
[----:B------:R-:W3:Y:S02]  /*33c80*/  LDL.LU R10, [R1+0x158] ;  /* 0x00015800010a7983 */ /* 0x000ee40000300800 */
[----:B------:R-:W3:Y:S01]  /*33c90*/  LDL.LU R11, [R1+0x15c] ;  /* 0x00015c00010b7983 */ /* 0x000ee20000300800 */
[----:B--2---:R3:W-:Y:S01]  /*33ca0*/  STL.64 [R1+0x40e0], R18 ;  /* 0x0040e01201007387 */ /* 0x0047e20000100a00 */
[----:B------:R0:W-:Y:S02]  /*33cb0*/  STL.64 [R1+0x40d8], R16 ;  /* 0x0040d81001007387 */ /* 0x0001e40000100a00 */
[----:B---3--:R-:W-:Y:S01]  /*33cc0*/  IMAD.MOV.U32 R18, RZ, RZ, R28 ;  /* 0x000000ffff127224 */ /* 0x008fe200078e001c */
[----:B0-----:R-:W2:Y:S01]  /*33cd0*/  LDL.LU R16, [R1+0x190] ;  /* 0x0001900001107983 */ /* 0x001ea20000300800 */
[----:B------:R-:W2:Y:S02]  /*33ce0*/  LDL.LU R17, [R1+0x194] ;  /* 0x0001940001117983 */ /* 0x000ea40000300800 */
[----:B------:R-:W3:Y:S02]  /*33cf0*/  LDL.LU R28, [R1+0x412c] ;  /* 0x00412c00011c7983 */ /* 0x000ee40000300800 */
[----:B------:R-:W2:Y:S02]  /*33d00*/  LDL.LU R19, [R1+0x19c] ;  /* 0x00019c0001137983 */ /* 0x000ea40000300800 */
[----:B--2---:R-:W-:Y:S01]  /*33d10*/  STL.64 [R1+0x4100], R18 ;  /* 0x0041001201007387 */ /* 0x004fe20000100a00 */
[----:B------:R0:W-:Y:S03]  /*33d20*/  STL.64 [R1+0x40f8], R16 ;  /* 0x0040f81001007387 */ /* 0x0001e60000100a00 */
[----:B0-----:R-:W2:Y:S01]  /*33d30*/  LDL.LU R16, [R1+0x140] ;  /* 0x0001400001107983 */ /* 0x001ea20000300800 */
[----:B------:R-:W2:Y:S02]  /*33d40*/  LDL.LU R17, [R1+0x144] ;  /* 0x0001440001117983 */ /* 0x000ea40000300800 */
[----:B------:R-:W2:Y:S01]  /*33d50*/  LDL.LU R18, [R1+0x148] ;  /* 0x0001480001127983 */ /* 0x000ea20000300800 */
[----:B---3--:R-:W-:-:S02]  /*33d60*/  MOV R19, R28 ;  /* 0x0000001c00137202 */ /* 0x008fc40000000f00 */
[----:B------:R-:W3:Y:S01]  /*33d70*/  LDL.LU R28, [R1+0x4128] ;  /* 0x00412800011c7983 */ /* 0x000ee20000300800 */
[----:B------:R-:W-:Y:S01]  /*33d80*/  IMAD.MOV.U32 R12, RZ, RZ, R23 ;  /* 0x000000ffff0c7224 */ /* 0x000fe200078e0017 */
[----:B----4-:R-:W-:Y:S01]  /*33d90*/  MOV R13, R22 ;  /* 0x00000016000d7202 */ /* 0x010fe20000000f00 */
[----:B------:R-:W-:Y:S01]  /*33da0*/  IMAD.MOV.U32 R14, RZ, RZ, R21 ;  /* 0x000000ffff0e7224 */ /* 0x000fe200078e0015 */
[----:B------:R-:W-:Y:S02]  /*33db0*/  MOV R15, R20 ;  /* 0x00000014000f7202 */ /* 0x000fe40000000f00 */
[----:B---3--:R-:W0:Y:S04]  /*33dc0*/  LDSM.16.M88.4 R20, [R28+0x20300] ;  /* 0x020300001c14783b */ /* 0x008e280000000200 */
[----:B--2---:R-:W-:Y:S01]  /*33dd0*/  STL.64 [R1+0x4110], R18 ;  /* 0x0041101201007387 */ /* 0x004fe20000100a00 */
[----:B------:R1:W-:Y:S03]  /*33de0*/  STL.64 [R1+0x4108], R16 ;  /* 0x0041081001007387 */ /* 0x0003e60000100a00 */
        /* <DEDUP_REMOVED lines=48> */
[----:B------:R-:W-:Y:S01]  /*340f0*/  IMAD.MOV.U32 R28, RZ, RZ, R18 ;  /* 0x000000ffff1c7224 */ /* 0x000fe200078e0012 */
[----:B------:R-:W-:Y:S02]  /*34100*/  MOV R27, R19 ;  /* 0x00000013001b7202 */ /* 0x000fe40000000f00 */
[----:B------:R-:W0:Y:S04]  /*34110*/  LDSM.16.MT88.4 R16, [R29+0x18000] ;  /* 0x018000001d10783b */ /* 0x000e280000004200 */
[----:B------:R-:W-:Y:S01]  /*34120*/  STL [R1+0x4018], R27 ;  /* 0x0040181b01007387 */ /* 0x000fe20000100800 */
[----:B------:R-:W-:Y:S03]  /*34130*/  STL [R1+0x4014], R28 ;  /* 0x0040141c01007387 */ /* 0x000fe60000100800 */
[----:B0-----:R-:W-:Y:S01]  /*34140*/  STL.64 [R1+0x40], R16 ;  /* 0x0000401001007387 */ /* 0x001fe20000100a00 */
        /* <DEDUP_REMOVED lines=8> */
[----:B------:R-:W-:Y:S01]  /*341d0*/  IMAD.MOV.U32 R27, RZ, RZ, R12 ;  /* 0x000000ffff1b7224 */ /* 0x000fe200078e000c */
[----:B------:R-:W-:Y:S02]  /*341e0*/  MOV R28, R13 ;  /* 0x0000000d001c7202 */ /* 0x000fe40000000f00 */
[----:B------:R-:W0:Y:S04]  /*341f0*/  LDSM.16.MT88.4 R12, [R29+0x18080] ;  /* 0x018080001d0c783b */ /* 0x000e280000004200 */
[----:B0-----:R-:W-:Y:S01]  /*34200*/  STL.64 [R1+0x60], R12 ;  /* 0x0000600c01007387 */ /* 0x001fe20000100a00 */
[----:B------:R0:W-:Y:S02]  /*34210*/  STL [R1+0x68], R14 ;  /* 0x0000680e01007387 */ /* 0x0001e40000100800 */
[----:B------:R-:W-:-:S02]  /*34220*/  IMAD.MOV.U32 R3, RZ, RZ, R15 ;  /* 0x000000ffff037224 */ /* 0x000fc400078e000f */
        /* <DEDUP_REMOVED lines=29> */
[----:B------:R0:W-:Y:S01]  /*34400*/  STL.64 [R1+0x188], R14 ;  /* 0x0001880e01007387 */ /* 0x0001e20000100a00 */
[----:B----4-:R-:W-:Y:S01]  /*34410*/  MOV R12, R8 ;  /* 0x00000008000c7202 */ /* 0x010fe20000000f00 */
[----:B------:R-:W-:Y:S01]  /*34420*/  IMAD.MOV.U32 R13, RZ, RZ, R4 ;  /* 0x000000ffff0d7224 */ /* 0x000fe200078e0004 */
[----:B------:R-:W2:Y:S01]  /*34430*/  LDL.LU R8, [R1+0x4064] ;  /* 0x0040640001087983 */ /* 0x000ea20000300800 */
[----:B------:R-:W4:Y:S01]  /*34440*/  LDL.LU R4, [R1+0x4060] ;  /* 0x0040600001047983 */ /* 0x000f220000300800 */
[----:B0-----:R-:W-:Y:S01]  /*34450*/  MOV R14, R5 ;  /* 0x00000005000e7202 */ /* 0x001fe20000000f00 */
        /* <DEDUP_REMOVED lines=11> */
[----:B------:R-:W4:Y:S11]  /*34510*/  LDL.LU.64 R20, [R1+0x4040] ;  /* 0x0040400001147983 */ /* 0x000f360000300a00 */
        /* <DEDUP_REMOVED lines=9> */
[----:B------:R-:W-:Y:S01]  /*345b0*/  STL [R1+0x140], R4 ;  /* 0x0001400401007387 */ /* 0x000fe20000100800 */
[----:B------:R-:W-:Y:S01]  /*345c0*/  MOV R26, R5 ;  /* 0x00000005001a7202 */ /* 0x000fe20000000f00 */
[----:B------:R-:W-:Y:S01]  /*345d0*/  IMAD.MOV.U32 R22, RZ, RZ, R6 ;  /* 0x000000ffff167224 */ /* 0x000fe200078e0006 */
[----:B------:R-:W-:Y:S02]  /*345e0*/  MOV R23, R7 ;  /* 0x0000000700177202 */ /* 0x000fe40000000f00 */
[----:B------:R-:W0:Y:S04]  /*345f0*/  LDSM.16.MT88.4 R4, [R2+0x18000] ;  /* 0x018000000204783b */ /* 0x000e280000004200 */
[----:B------:R-:W-:Y:S01]  /*34600*/  STL [R1+0x3f4c], R23 ;  /* 0x003f4c1701007387 */ /* 0x000fe20000100800 */
[----:B------:R-:W-:Y:S02]  /*34610*/  STL [R1+0x3f48], R22 ;  /* 0x003f481601007387 */ /* 0x000fe40000100800 */
[----:B------:R-:W-:Y:S01]  /*34620*/  STL [R1+0x3f44], R26 ;  /* 0x003f441a01007387 */ /* 0x000fe20000100800 */
[----:B0-----:R2:W-:Y:S01]  /*34630*/  STL.64 [R1+0x4008], R6 ;  /* 0x0040080601007387 */ /* 0x0015e20000100a00 */
[----:B------:R0:W-:Y:S01]  /*34640*/  STL.64 [R1+0x4000], R4 ;  /* 0x0040000401007387 */ /* 0x0001e20000100a00 */
[----:B--2---:R-:W-:-:S02]  /*34650*/  MOV R6, R8 ;  /* 0x0000000800067202 */ /* 0x004fc40000000f00 */
[----:B0-----:R-:W2:Y:S01]  /*34660*/  LDL.LU R4, [R1+0xc0] ;  /* 0x0000c00001047983 */ /* 0x001ea20000300800 */
[----:B------:R-:W-:Y:S02]  /*34670*/  IMAD.MOV.U32 R5, RZ, RZ, R9 ;  /* 0x000000ffff057224 */ /* 0x000fe400078e0009 */
[----:B------:R-:W3:Y:S02]  /*34680*/  LDL.LU R9, [R1+0x4038] ;  /* 0x0040380001097983 */ /* 0x000ee40000300800 */
[----:B------:R-:W4:Y:S01]  /*34690*/  LDL.LU R8, [R1+0x4034] ;  /* 0x0040340001087983 */ /* 0x000f220000300800 */
[----:B------:R-:W2:Y:S01]  /*346a0*/  LDL.LU R7, [R1+0xcc] ;  /* 0x0000cc0001077983 */ /* 0x000ea20000300800 */
[----:B------:R-:W-:Y:S02]  /*346b0*/  STL.64 [R1+0x3fe8], R18 ;  /* 0x003fe81201007387 */ /* 0x000fe40000100a00 */
[----:B------:R0:W-:Y:S02]  /*346c0*/  STL.64 [R1+0x3fe0], R16 ;  /* 0x003fe01001007387 */ /* 0x0001e40000100a00 */
[----:B0-----:R-:W2:Y:S01]  /*346d0*/  LDL.LU R16, [R1+0xd0] ;  /* 0x0000d00001107983 */ /* 0x001ea20000300800 */
[----:B------:R-:W2:Y:S02]  /*346e0*/  LDL.LU R17, [R1+0xd4] ;  /* 0x0000d40001117983 */ /* 0x000ea40000300800 */
[----:B---3--:R-:W-:Y:S01]  /*346f0*/  IMAD.MOV.U32 R18, RZ, RZ, R9 ;  /* 0x000000ffff127224 */ /* 0x008fe200078e0009 */
[----:B----4-:R-:W-:-:S02]  /*34700*/  MOV R19, R8 ;  /* 0x0000000800137202 */ /* 0x010fc40000000f00 */
[----:B------:R-:W0:Y:S05]  /*34710*/  LDSM.16.MT88.4 R8, [R0+0x18000] ;  /* 0x018000000008783b */ /* 0x000e2a0000004200 */
[----:B--2---:R-:W-:Y:S01]  /*34720*/  HMMA.16816.F32 R12, R12, R24, R16 ;  /* 0x000000180c0c723c */ /* 0x004fe20000001810 */
[----:B0-----:R-:W-:Y:S01]  /*34730*/  STL [R1+0x3fb8], R9 ;  /* 0x003fb80901007387 */ /* 0x001fe20000100800 */
[----:B------:R-:W-:Y:S02]  /*34740*/  STL [R1+0x3fb4], R10 ;  /* 0x003fb40a01007387 */ /* 0x000fe40000100800 */
[----:B------:R-:W-:Y:S02]  /*34750*/  STL [R1+0x3fb0], R11 ;  /* 0x003fb00b01007387 */ /* 0x000fe40000100800 */
[----:B------:R0:W-:Y:S02]  /*34760*/  STL [R1+0x4010], R8 ;  /* 0x0040100801007387 */ /* 0x0001e40000100800 */
[----:B0-----:R-:W2:Y:S11]  /*34770*/  LDL.LU R8, [R1+0x40] ;  /* 0x0000400001087983 */ /* 0x001eb60000300800 */
[----:B------:R-:W-:Y:S04]  /*34780*/  @!UPT UIADD3 URZ, URZ, URZ, URZ ;  /* 0x0000003f3f3ff290 */ /* 0x000fe8000fffe03f */
[----:B------:R-:W-:Y:S02]  /*34790*/  STL.64 [R1+0x130], R12 ;  /* 0x0001300c01007387 */ /* 0x000fe40000100a00 */
[----:B------:R-:W-:Y:S02]  /*347a0*/  STL.64 [R1+0x138], R14 ;  /* 0x0001380e01007387 */ /* 0x000fe40000100a00 */
[----:B------:R-:W2:Y:S01]  /*347b0*/  LDL.LU R9, [R1+0x44] ;  /* 0x0000440001097983 */ /* 0x000ea20000300800 */
[----:B------:R-:W3:Y:S01]  /*347c0*/  LDL.LU R10, [R1+0x48] ;  /* 0x00004800010a7983 */ /* 0x000ee20000300800 */
[----:B------:R-:W3:Y:S03]  /*347d0*/  LDL.LU R11, [R1+0x4c] ;  /* 0x00004c00010b7983 */ /* 0x000ee60000300800 */
[----:B------:R-:W0:Y:S04]  /*347e0*/  LDSM.16.MT88.4 R12, [R0+0x18080] ;  /* 0x01808000000c783b */ /* 0x000e280000004200 */
[----:B---3--:R-:W-:Y:S01]  /*347f0*/  STL.64 [R1+0x4028], R10 ;  /* 0x0040280a01007387 */ /* 0x008fe20000100a00 */
[----:B--2---:R1:W-:Y:S03]  /*34800*/  STL.64 [R1+0x4020], R8 ;  /* 0x0040200801007387 */ /* 0x0043e60000100a00 */
[----:B-1----:R-:W2:Y:S01]  /*34810*/  LDL.LU R8, [R1+0x20] ;  /* 0x0000200001087983 */ /* 0x002ea20000300800 */
[----:B------:R-:W2:Y:S02]  /*34820*/  LDL.LU R9, [R1+0x24] ;  /* 0x0000240001097983 */ /* 0x000ea40000300800 */
[----:B------:R-:W2:Y:S02]  /*34830*/  LDL.LU R10, [R1+0x28] ;  /* 0x00002800010a7983 */ /* 0x000ea40000300800 */
[----:B------:R-:W2:Y:S01]  /*34840*/  LDL.LU R11, [R1+0x2c] ;  /* 0x00002c00010b7983 */ /* 0x000ea20000300800 */
[----:B0-----:R0:W-:Y:S01]  /*34850*/  STL [R1+0x3f60], R12 ;  /* 0x003f600c01007387 */ /* 0x0011e20000100800 */
[----:B------:R1:W-:Y:S02]  /*34860*/  STL [R1+0x3f5c], R13 ;  /* 0x003f5c0d01007387 */ /* 0x0003e40000100800 */
[----:B------:R3:W-:Y:S02]  /*34870*/  STL [R1+0x3f58], R14 ;  /* 0x003f580e01007387 */ /* 0x0007e40000100800 */
[----:B------:R4:W-:Y:S01]  /*34880*/  STL [R1+0x3f54], R15 ;  /* 0x003f540f01007387 */ /* 0x0009e20000100800 */
[----:B0-----:R-:W2:Y:S01]  /*34890*/  LDL.LU R12, [R1+0x70] ;  /* 0x00007000010c7983 */ /* 0x001ea20000300800 */
[----:B-1----:R-:W2:Y:S02]  /*348a0*/  LDL.LU R13, [R1+0x74] ;  /* 0x00007400010d7983 */ /* 0x002ea40000300800 */
[----:B---3--:R-:W3:Y:S02]  /*348b0*/  LDL.LU R14, [R1+0x78] ;  /* 0x00007800010e7983 */ /* 0x008ee40000300800 */
[----:B----4-:R-:W3:Y:S01]  /*348c0*/  LDL.LU R15, [R1+0x7c] ;  /* 0x00007c00010f7983 */ /* 0x010ee20000300800 */
[----:B------:R-:W-:Y:S01]  /*348d0*/  STL [R1+0x3f50], R0 ;  /* 0x003f500001007387 */ /* 0x000fe20000100800 */
[C---:B--2---:R-:W-:Y:S11]  /*348e0*/  HMMA.16816.F32 R4, R8.reuse, R20, R4 ;  /* 0x000000140804723c */ /* 0x044ff60000001804 */
[----:B------:R-:W-:Y:S11]  /*348f0*/  @!UPT UIADD3 URZ, URZ, URZ, URZ ;  /* 0x0000003f3f3ff290 */ /* 0x000ff6000fffe03f */
[----:B------:R-:W-:Y:S01]  /*34900*/  @!UPT UIADD3 URZ, URZ, URZ, URZ ;  /* 0x0000003f3f3ff290 */ /* 0x000fe2000fffe03f */
[----:B------:R0:W-:Y:S01]  /*34910*/  STL [R1+0x120], R4 ;  /* 0x0001200401007387 */ /* 0x0001e20000100800 */
[----:B------:R-:W-:Y:S01]  /*34920*/  IMAD.MOV.U32 R23, RZ, RZ, R5 ;  /* 0x000000ffff177224 */ /* 0x000fe200078e0005 */
[----:B------:R-:W-:Y:S01]  /*34930*/  MOV R22, R6 ;  /* 0x0000000600167202 */ /* 0x000fe20000000f00 */
[----:B------:R-:W-:Y:S01]  /*34940*/  IMAD.MOV.U32 R26, RZ, RZ, R7 ;  /* 0x000000ffff1a7224 */ /* 0x000fe200078e0007 */
[----:B------:R-:W-:Y:S01]  /*34950*/  MOV R7, R3 ;  /* 0x0000000300077202 */ /* 0x000fe20000000f00 */
[----:B0-----:R-:W2:Y:S01]  /*34960*/  LDL.LU R4, [R1+0x60] ;  /* 0x0000600001047983 */ /* 0x001ea20000300800 */
[----:B------:R-:W2:Y:S02]  /*34970*/  LDL.LU R5, [R1+0x64] ;  /* 0x0000640001057983 */ /* 0x000ea40000300800 */
[----:B------:R-:W2:Y:S02]  /*34980*/  LDL.LU R6, [R1+0x68] ;  /* 0x0000680001067983 */ /* 0x000ea40000300800 */
[----:B------:R-:W4:Y:S01]  /*34990*/  LDL.LU R3, [R1+0x4030] ;  /* 0x0040300001037983 */ /* 0x000f220000300800 */
[----:B---3--:R-:W-:Y:S01]  /*349a0*/  HMMA.16816.F32 R8, R8, R24, R12 ;  /* 0x000000180808723c */ /* 0x008fe2000000180c */
[----:B------:R-:W2:Y:S01]  /*349b0*/  LDL.LU R16, [R1+0xa0] ;  /* 0x0000a00001107983 */ /* 0x000ea20000300800 */
[----:B------:R-:W2:Y:S02]  /*349c0*/  LDL.LU R17, [R1+0xa4] ;  /* 0x0000a40001117983 */ /* 0x000ea40000300800 */
[----:B------:R-:W2:Y:S02]  /*349d0*/  LDL.LU R18, [R1+0xa8] ;  /* 0x0000a80001127983 */ /* 0x000ea40000300800 */
[----:B------:R-:W2:Y:S11]  /*349e0*/  LDL.LU R19, [R1+0xac] ;  /* 0x0000ac0001137983 */ /* 0x000eb60000300800 */
[----:B------:R-:W-:Y:S07]  /*349f0*/  @!UPT UIADD3 URZ, URZ, URZ, URZ ;  /* 0x0000003f3f3ff290 */ /* 0x000fee000fffe03f */
[----:B------:R-:W-:Y:S01]  /*34a00*/  IMAD.MOV.U32 R13, RZ, RZ, R8 ;  /* 0x000000ffff0d7224 */ /* 0x000fe200078e0008 */
[----:B------:R-:W-:Y:S01]  /*34a10*/  MOV R14, R9 ;  /* 0x00000009000e7202 */ /* 0x000fe20000000f00 */
[----:B------:R-:W-:Y:S01]  /*34a20*/  IMAD.MOV.U32 R15, RZ, RZ, R10 ;  /* 0x000000ffff0f7224 */ /* 0x000fe200078e000a */
[----:B------:R-:W-:Y:S01]  /*34a30*/  MOV R0, R11 ;  /* 0x0000000b00007202 */ /* 0x000fe20000000f00 */
[----:B------:R-:W-:Y:S01]  /*34a40*/  STL [R1+0x3f6c], R26 ;  /* 0x003f6c1a01007387 */ /* 0x000fe20000100800 */
[----:B------:R-:W-:Y:S02]  /*34a50*/  STL [R1+0x3f68], R22 ;  /* 0x003f681601007387 */ /* 0x000fe40000100800 */
[----:B------:R-:W-:Y:S01]  /*34a60*/  STL [R1+0x3f64], R23 ;  /* 0x003f641701007387 */ /* 0x000fe20000100800 */
[----:B------:R-:W-:Y:S01]  /*34a70*/  STL [R1+0x3f7c], R0 ;  /* 0x003f7c0001007387 */ /* 0x000fe20000100800 */
[----:B------:R-:W-:Y:S02]  /*34a80*/  STL [R1+0x3f78], R15 ;  /* 0x003f780f01007387 */ /* 0x000fe40000100800 */
[----:B------:R-:W-:Y:S02]  /*34a90*/  STL [R1+0x3f74], R14 ;  /* 0x003f740e01007387 */ /* 0x000fe40000100800 */
[----:B------:R0:W-:Y:S01]  /*34aa0*/  STL [R1+0x3f70], R13 ;  /* 0x003f700d01007387 */ /* 0x0001e20000100800 */
[----:B------:R-:W3:Y:S04]  /*34ab0*/  LDL.LU R12, [R1+0x90] ;  /* 0x00009000010c7983 */ /* 0x000ee80000300800 */
[----:B0-----:R-:W3:Y:S01]  /*34ac0*/  LDL.LU R13, [R1+0x94] ;  /* 0x00009400010d7983 */ /* 0x001ee20000300800 */
[----:B------:R-:W3:Y:S02]  /*34ad0*/  LDL.LU R14, [R1+0x98] ;  /* 0x00009800010e7983 */ /* 0x000ee40000300800 */
[----:B------:R-:W3:Y:S01]  /*34ae0*/  LDL.LU R15, [R1+0x9c] ;  /* 0x00009c00010f7983 */ /* 0x000ee20000300800 */
[----:B----4-:R-:W0:Y:S04]  /*34af0*/  LDSM.16.MT88.4 R8, [R3+0x19000] ;  /* 0x019000000308783b */ /* 0x010e280000004200 */
[----:B0-----:R-:W-:Y:S01]  /*34b00*/  STL.64 [R1+0x30], R8 ;  /* 0x0000300801007387 */ /* 0x001fe20000100a00 */
[----:B------:R0:W-:Y:S03]  /*34b10*/  STL.64 [R1+0x38], R10 ;  /* 0x0000380a01007387 */ /* 0x0001e60000100a00 */
[----:B0-----:R-:W3:Y:S01]  /*34b20*/  LDL.LU.64 R10, [R1+0x4028] ;  /* 0x00402800010a7983 */ /* 0x001ee20000300a00 */
[----:B------:R-:W3:Y:S02]  /*34b30*/  LDL.LU.64 R8, [R1+0x4020] ;  /* 0x0040200001087983 */ /* 0x000ee40000300a00 */
[-C--:B---3--:R-:W-:Y:S11]  /*34b40*/  HMMA.16816.F32 R12, R8, R20.reuse, R12 ;  /* 0x00000014080c723c */ /* 0x088ff6000000180c */
[----:B------:R-:W-:Y:S11]  /*34b50*/  @!UPT UIADD3 URZ, URZ, URZ, URZ ;  /* 0x0000003f3f3ff290 */ /* 0x000ff6000fffe03f */
[----:B------:R-:W-:Y:S02]  /*34b60*/  @!UPT UIADD3 URZ, URZ, URZ, URZ ;  /* 0x0000003f3f3ff290 */ /* 0x000fe4000fffe03f */
[----:B------:R-:W-:Y:S01]  /*34b70*/  IMAD.MOV.U32 R26, RZ, RZ, R12 ;  /* 0x000000ffff1a7224 */ /* 0x000fe200078e000c */
[----:B------:R-:W-:Y:S02]  /*34b80*/  MOV R12, R15 ;  /* 0x0000000f000c7202 */ /* 0x000fe40000000f00 */
[----:B------:R-:W-:Y:S01]  /*34b90*/  MOV R22, R13 ;  /* 0x0000000d00167202 */ /* 0x000fe20000000f00 */
[----:B------:R-:W-:Y:S02]  /*34ba0*/  IMAD.MOV.U32 R23, RZ, RZ, R14 ;  /* 0x000000ffff177224 */ /* 0x000fe400078e000e */
[----:B------:R0:W-:Y:S04]  /*34bb0*/  STL [R1+0x3f8c], R12 ;  /* 0x003f8c0c01007387 */ /* 0x0001e80000100800 */
[----:B0-----:R-:W3:Y:S01]  /*34bc0*/  LDL.LU R12, [R1+0x80] ;  /* 0x00008000010c7983 */ /* 0x001ee20000300800 */
[----:B------:R-:W3:Y:S02]  /*34bd0*/  LDL.LU R13, [R1+0x84] ;  /* 0x00008400010d7983 */ /* 0x000ee40000300800 */
[----:B------:R-:W3:Y:S02]  /*34be0*/  LDL.LU R14, [R1+0x88] ;  /* 0x00008800010e7983 */ /* 0x000ee40000300800 */
[----:B------:R-:W3:Y:S01]  /*34bf0*/  LDL.LU R15, [R1+0x8c] ;  /* 0x00008c00010f7983 */ /* 0x000ee20000300800 */
[----:B--2---:R-:W-:Y:S01]  /*34c00*/  HMMA.16816.F32 R16, R4, R20, R16 ;  /* 0x000000140410723c */ /* 0x004fe20000001810 */
[----:B------:R-:W-:Y:S01]  /*34c10*/  STL [R1+0x3f88], R23 ;  /* 0x003f881701007387 */ /* 0x000fe20000100800 */
[----:B------:R-:W-:Y:S02]  /*34c20*/  STL [R1+0x3f84], R22 ;  /* 0x003f841601007387 */ /* 0x000fe40000100800 */
[----:B------:R-:W-:Y:S04]  /*34c30*/  STL [R1+0x3f80], R26 ;  /* 0x003f801a01007387 */ /* 0x000fe80000100800 */
[----:B---3--:R-:W-:Y:S11]  /*34c40*/  HMMA.16816.F32 R8, R8, R24, R12 ;  /* 0x000000180808723c */ /* 0x008ff6000000180c */
[----:B------:R-:W-:Y:S11]  /*34c50*/  @!UPT UIADD3 URZ, URZ, URZ, URZ ;  /* 0x0000003f3f3ff290 */ /* 0x000ff6000fffe03f */
[----:B------:R-:W-:Y:S02]  /*34c60*/  @!UPT UIADD3 URZ, URZ, URZ, URZ ;  /* 0x0000003f3f3ff290 */ /* 0x000fe4000fffe03f */
        /* <DEDUP_REMOVED lines=8> */
[----:B------:R0:W-:Y:S01]  /*34cf0*/  STL [R1+0x3f90], R0 ;  /* 0x003f900001007387 */ /* 0x0001e20000100800 */
[----:B------:R-:W-:Y:S01]  /*34d00*/  STL.64 [R1+0x70], R16 ;  /* 0x0000701001007387 */ /* 0x000fe20000100a00 */
[----:B------:R-:W-:Y:S01]  /*34d10*/  STL.64 [R1+0x78], R18 ;  /* 0x0000781201007387 */ /* 0x000fe20000100a00 */
[----:B0-----:R-:W-:Y:S01]  /*34d20*/  MOV R0, R11 ;  /* 0x0000000b00007202 */ /* 0x001fe20000000f00 */
[----:B------:R-:W-:Y:S01]  /*34d30*/  IMAD.MOV.U32 R15, RZ, RZ, R10 ;  /* 0x000000ffff0f7224 */ /* 0x000fe200078e000a */
[----:B------:R-:W-:Y:S01]  /*34d40*/  MOV R14, R9 ;  /* 0x00000009000e7202 */ /* 0x000fe20000000f00 */
[----:B------:R-:W-:-:S02]  /*34d50*/  IMAD.MOV.U32 R13, RZ, RZ, R8 ;  /* 0x000000ffff0d7224 */ /* 0x000fc400078e0008 */
[----:B------:R-:W-:Y:S01]  /*34d60*/  STL [R1+0x3fac], R0 ;  /* 0x003fac0001007387 */ /* 0x000fe20000100800 */
[----:B------:R-:W-:Y:S02]  /*34d70*/  STL [R1+0x3fa8], R15 ;  /* 0x003fa80f01007387 */ /* 0x000fe40000100800 */
[----:B------:R-:W-:Y:S02]  /*34d80*/  STL [R1+0x3fa4], R14 ;  /* 0x003fa40e01007387 */ /* 0x000fe40000100800 */
[----:B------:R0:W-:Y:S01]  /*34d90*/  STL [R1+0x3fa0], R13 ;  /* 0x003fa00d01007387 */ /* 0x0001e20000100800 */
[----:B------:R-:W2:Y:S04]  /*34da0*/  LDL.LU R12, [R1+0x160] ;  /* 0x00016000010c7983 */ /* 0x000ea80000300800 */
[----:B------:R-:W1:Y:S04]  /*34db0*/  LDSM.16.MT88.4 R8, [R29+0x19000] ;  /* 0x019000001d08783b */ /* 0x000e680000004200 */
[----:B0-----:R-:W2:Y:S01]  /*34dc0*/  LDL.LU R13, [R1+0x164] ;  /* 0x00016400010d7983 */ /* 0x001ea20000300800 */
[----:B------:R-:W2:Y:S02]  /*34dd0*/  LDL.LU R14, [R1+0x168] ;  /* 0x00016800010e7983 */ /* 0x000ea40000300800 */
[----:B------:R-:W2:Y:S02]  /*34de0*/  LDL.LU R15, [R1+0x16c] ;  /* 0x00016c00010f7983 */ /* 0x000ea40000300800 */
[----:B------:R-:W-:Y:S02]  /*34df0*/  STL [R1+0x3f20], R3 ;  /* 0x003f200301007387 */ /* 0x000fe40000100800 */
[----:B------:R-:W-:-:S02]  /*34e00*/  IMAD.MOV.U32 R16, RZ, RZ, R27 ;  /* 0x000000ffff107224 */ /* 0x000fc400078e001b */
[----:B------:R-:W3:Y:S01]  /*34e10*/  LDL.LU R27, [R1+0x4018] ;  /* 0x00401800011b7983 */ /* 0x000ee20000300800 */
[----:B------:R-:W-:-:S03]  /*34e20*/  MOV R17, R28 ;  /* 0x0000001c00117202 */ /* 0x000fc60000000f00 */
[----:B-1----:R-:W-:Y:S01]  /*34e30*/  STL.64 [R1+0x10], R8 ;  /* 0x0000100801007387 */ /* 0x002fe20000100a00 */
[----:B------:R-:W-:Y:S02]  /*34e40*/  STL.64 [R1+0x18], R10 ;  /* 0x0000180a01007387 */ /* 0x000fe40000100a00 */
[----:B------:R-:W4:Y:S02]  /*34e50*/  LDL.LU R28, [R1+0x4014] ;  /* 0x00401400011c7983 */ /* 0x000f240000300800 */
[----:B------:R-:W3:Y:S01]  /*34e60*/  LDL.LU R18, [R1+0x1c8] ;  /* 0x0001c80001127983 */ /* 0x000ee20000300800 */
[----:B------:R-:W3:Y:S04]  /*34e70*/  LDL.LU R19, [R1+0x1cc] ;  /* 0x0001cc0001137983 */ /* 0x000ee80000300800 */
[----:B------:R-:W0:Y:S01]  /*34e80*/  LDSM.16.MT88.4 R8, [R29+0x19080] ;  /* 0x019080001d08783b */ /* 0x000e220000004200 */
[----:B--2---:R-:W-:Y:S11]  /*34e90*/  HMMA.16816.F32 R4, R4, R24, R12 ;  /* 0x000000180404723c */ /* 0x004ff6000000180c */
[----:B------:R-:W-:Y:S11]  /*34ea0*/  @!UPT UIADD3 URZ, URZ, URZ, URZ ;  /* 0x0000003f3f3ff290 */ /* 0x000ff6000fffe03f */
[----:B------:R-:W-:Y:S02]  /*34eb0*/  @!UPT UIADD3 URZ, URZ, URZ, URZ ;  /* 0x0000003f3f3ff290 */ /* 0x000fe4000fffe03f */
[----:B------:R-:W-:Y:S01]  /*34ec0*/  MOV R0, R4 ;  /* 0x0000000400007202 */ /* 0x000fe20000000f00 */
[----:B------:R-:W-:Y:S01]  /*34ed0*/  IMAD.MOV.U32 R15, RZ, RZ, R5 ;  /* 0x000000ffff0f7224 */ /* 0x000fe200078e0005 */
[----:B------:R-:W-:Y:S01]  /*34ee0*/  MOV R14, R6 ;  /* 0x00000006000e7202 */ /* 0x000fe20000000f00 */
[----:B------:R-:W-:Y:S02]  /*34ef0*/  IMAD.MOV.U32 R13, RZ, RZ, R7 ;  /* 0x000000ffff0d7224 */ /* 0x000fe400078e0007 */
[----:B------:R-:W1:Y:S04]  /*34f00*/  LDSM.16.MT88.4 R4, [R2+0x19000] ;  /* 0x019000000204783b */ /* 0x000e680000004200 */
[----:B---3--:R2:W-:Y:S01]  /*34f10*/  STL.64 [R1+0x3ff8], R18 ;  /* 0x003ff81201007387 */ /* 0x0085e20000100a00 */
[----:B------:R3:W-:Y:S01]  /*34f20*/  STL.64 [R1+0x3ff0], R16 ;  /* 0x003ff01001007387 */ /* 0x0007e20000100a00 */
[----:B--2---:R-:W-:-:S02]  /*34f30*/  MOV R19, R27 ;  /* 0x0000001b00137202 */ /* 0x004fc40000000f00 */
[----:B---3--:R-:W2:Y:S01]  /*34f40*/  LDL.LU R16, [R1+0x1d0] ;  /* 0x0001d00001107983 */ /* 0x008ea20000300800 */
[----:B------:R-:W2:Y:S02]  /*34f50*/  LDL.LU R17, [R1+0x1d4] ;  /* 0x0001d40001117983 */ /* 0x000ea40000300800 */
[----:B0-----:R-:W-:Y:S02]  /*34f60*/  IMAD.MOV.U32 R27, RZ, RZ, R8 ;  /* 0x000000ffff1b7224 */ /* 0x001fe400078e0008 */
[----:B------:R-:W-:Y:S01]  /*34f70*/  STL [R1+0x4], R9 ;  /* 0x0000040901007387 */ /* 0x000fe20000100800 */
[----:B------:R-:W3:Y:S01]  /*34f80*/  LDL.LU R8, [R1+0x4010] ;  /* 0x0040100001087983 */ /* 0x000ee20000300800 */
[----:B------:R-:W-:Y:S01]  /*34f90*/  STL [R1+0x3e58], R29 ;  /* 0x003e581d01007387 */ /* 0x000fe20000100800 */
[----:B-1----:R-:W-:Y:S01]  /*34fa0*/  MOV R22, R6 ;  /* 0x0000000600167202 */ /* 0x002fe20000000f00 */
[----:B------:R-:W-:Y:S01]  /*34fb0*/  IMAD.MOV.U32 R26, RZ, RZ, R7 ;  /* 0x000000ffff1a7224 */ /* 0x000fe200078e0007 */
[----:B------:R-:W-:Y:S01]  /*34fc0*/  MOV R12, R4 ;  /* 0x00000004000c7202 */ /* 0x000fe20000000f00 */
[----:B------:R-:W-:Y:S01]  /*34fd0*/  IMAD.MOV.U32 R23, RZ, RZ, R5 ;  /* 0x000000ffff177224 */ /* 0x000fe200078e0005 */
[----:B------:R-:W2:Y:S01]  /*34fe0*/  LDL.LU.64 R6, [R1+0x4008] ;  /* 0x0040080001067983 */ /* 0x000ea20000300a00 */
[----:B------:R-:W2:Y:S02]  /*34ff0*/  LDL.LU.64 R4, [R1+0x4000] ;  /* 0x0040000001047983 */ /* 0x000ea40000300a00 */
[----:B------:R-:W-:Y:S02]  /*35000*/  STL.64 [R1+0x3fc8], R14 ;  /* 0x003fc80e01007387 */ /* 0x000fe40000100a00 */
[----:B------:R0:W-:Y:S02]  /*35010*/  STL.64 [R1+0x3fc0], R12 ;  /* 0x003fc00c01007387 */ /* 0x0001e40000100a00 */
[----:B0-----:R-:W3:Y:S01]  /*35020*/  LDL.LU R12, [R1+0x190] ;  /* 0x00019000010c7983 */ /* 0x001ee20000300800 */
[----:B------:R-:W3:Y:S02]  /*35030*/  LDL.LU R13, [R1+0x194] ;  /* 0x00019400010d7983 */ /* 0x000ee40000300800 */
[----:B------:R-:W3:Y:S02]  /*35040*/  LDL.LU R14, [R1+0x198] ;  /* 0x00019800010e7983 */ /* 0x000ee40000300800 */
[----:B------:R-:W3:Y:S02]  /*35050*/  LDL.LU R15, [R1+0x19c] ;  /* 0x00019c00010f7983 */ /* 0x000ee40000300800 */
[----:B----4-:R-:W-:-:S02]  /*35060*/  IMAD.MOV.U32 R18, RZ, RZ, R28 ;  /* 0x000000ffff127224 */ /* 0x010fc400078e001c */
[----:B------:R-:W-:Y:S01]  /*35070*/  IMAD.MOV.U32 R28, RZ, RZ, R11 ;  /* 0x000000ffff1c7224 */ /* 0x000fe200078e000b */
[----:B------:R-:W-:-:S04]  /*35080*/  MOV R3, R10 ;  /* 0x0000000a00037202 */ /* 0x000fc80000000f00 */
[C---:B--2---:R-:W-:Y:S01]  /*35090*/  HMMA.16816.F32 R16, R4.reuse, R20, R16 ;  /* 0x000000140410723c */ /* 0x044fe20000001810 */
[----:B---3--:R-:W-:Y:S01]  /*350a0*/  STL.64 [R1+0x3fd8], R14 ;  /* 0x003fd80e01007387 */ /* 0x008fe20000100a00 */
[----:B------:R0:W-:Y:S11]  /*350b0*/  STL.64 [R1+0x3fd0], R12 ;  /* 0x003fd00c01007387 */ /* 0x0001f60000100a00 */
[----:B------:R-:W-:Y:S11]  /*350c0*/  @!UPT UIADD3 URZ, URZ, URZ, URZ ;  /* 0x0000003f3f3ff290 */ /* 0x000ff6000fffe03f */
[----:B------:R-:W-:Y:S01]  /*350d0*/  MOV R11, R18 ;  /* 0x00000012000b7202 */ /* 0x000fe20000000f00 */
[----:B------:R-:W-:Y:S01]  /*350e0*/  IMAD.MOV.U32 R29, RZ, RZ, R19 ;  /* 0x000000ffff1d7224 */ /* 0x000fe200078e0013 */
[----:B------:R-:W-:Y:S01]  /*350f0*/  MOV R9, R16 ;  /* 0x0000001000097202 */ /* 0x000fe20000000f00 */
[----:B0-----:R-:W2:Y:S01]  /*35100*/  LDL.LU R12, [R1+0x1b0] ;  /* 0x0001b000010c7983 */ /* 0x001ea20000300800 */
[----:B------:R-:W2:Y:S02]  /*35110*/  LDL.LU R13, [R1+0x1b4] ;  /* 0x0001b400010d7983 */ /* 0x000ea40000300800 */
[----:B------:R-:W2:Y:S02]  /*35120*/  LDL.LU R14, [R1+0x1b8] ;  /* 0x0001b800010e7983 */ /* 0x000ea40000300800 */
[----:B------:R-:W2:Y:S02]  /*35130*/  LDL.LU R15, [R1+0x1bc] ;  /* 0x0001bc00010f7983 */ /* 0x000ea40000300800 */
[----:B------:R-:W-:Y:S01]  /*35140*/  IMAD.MOV.U32 R10, RZ, RZ, R17 ;  /* 0x000000ffff0a7224 */ /* 0x000fe200078e0011 */
[----:B------:R-:W3:Y:S01]  /*35150*/  LDL.LU.64 R18, [R1+0x3ff8] ;  /* 0x003ff80001127983 */ /* 0x000ee20000300a00 */
        /* <DEDUP_REMOVED lines=20> */
[----:B------:R-:W4:Y:S11]  /*352a0*/  LDL.LU.64 R12, [R1+0x3fc0] ;  /* 0x003fc000010c7983 */ /* 0x000f360000300a00 */
[----:B------:R-:W-:Y:S10]  /*352b0*/  @!UPT UIADD3 URZ, URZ, URZ, URZ ;  /* 0x0000003f3f3ff290 */ /* 0x000ff4000fffe03f */
[----:B------:R0:W-:Y:S01]  /*352c0*/  STL.64 [R1+0xa0], R16 ;  /* 0x0000a01001007387 */ /* 0x0001e20000100a00 */
[----:B------:R1:W-:Y:S01]  /*352d0*/  STL.64 [R1+0xa8], R18 ;  /* 0x0000a81201007387 */ /* 0x0003e20000100a00 */
[----:B0-----:R-:W-:Y:S02]  /*352e0*/  MOV R16, R9 ;  /* 0x0000000900107202 */ /* 0x001fe40000000f00 */
[----:B-1----:R-:W-:Y:S01]  /*352f0*/  MOV R18, R11 ;  /* 0x0000000b00127202 */ /* 0x002fe20000000f00 */
[----:B------:R-:W-:Y:S02]  /*35300*/  IMAD.MOV.U32 R19, RZ, RZ, R29 ;  /* 0x000000ffff137224 */ /* 0x000fe400078e001d */
[----:B------:R-:W-:Y:S01]  /*35310*/  IMAD.MOV.U32 R17, RZ, RZ, R10 ;  /* 0x000000ffff117224 */ /* 0x000fe200078e000a */
[----:B------:R-:W3:Y:S01]  /*35320*/  LDL.LU R9, [R1+0x3fb8] ;  /* 0x003fb80001097983 */ /* 0x000ee20000300800 */
[----:B------:R-:W3:Y:S02]  /*35330*/  LDL.LU R10, [R1+0x3fb4] ;  /* 0x003fb400010a7983 */ /* 0x000ee40000300800 */
[----:B------:R-:W3:Y:S02]  /*35340*/  LDL.LU R11, [R1+0x3fb0] ;  /* 0x003fb000010b7983 */ /* 0x000ee40000300800 */
[----:B------:R-:W-:Y:S01]  /*35350*/  STL.64 [R1+0x3e78], R18 ;  /* 0x003e781201007387 */ /* 0x000fe20000100a00 */
[----:B------:R0:W-:Y:S04]  /*35360*/  STL.64 [R1+0x3e70], R16 ;  /* 0x003e701001007387 */ /* 0x0001e80000100a00 */
[----:B0-----:R-:W2:Y:S01]  /*35370*/  LDL.LU R16, [R1+0x1a0] ;  /* 0x0001a00001107983 */ /* 0x001ea20000300800 */
[----:B------:R-:W2:Y:S02]  /*35380*/  LDL.LU R17, [R1+0x1a4] ;  /* 0x0001a40001117983 */ /* 0x000ea40000300800 */
[----:B------:R-:W2:Y:S02]  /*35390*/  LDL.LU R18, [R1+0x1a8] ;  /* 0x0001a80001127983 */ /* 0x000ea40000300800 */
[----:B------:R-:W2:Y:S01]  /*353a0*/  LDL.LU R19, [R1+0x1ac] ;  /* 0x0001ac0001137983 */ /* 0x000ea20000300800 */
[C---:B---3--:R-:W-:Y:S08]  /*353b0*/  HMMA.16816.F32 R4, R8.reuse, R24, R4 ;  /* 0x000000180804723c */ /* 0x048ff00000001804 */
[----:B--2---:R-:W-:Y:S11]  /*353c0*/  HMMA.16816.F32 R16, R8, R20, R16 ;  /* 0x000000140810723c */ /* 0x004ff60000001810 */
[----:B------:R-:W-:Y:S11]  /*353d0*/  @!UPT UIADD3 URZ, URZ, URZ, URZ ;  /* 0x0000003f3f3ff290 */ /* 0x000ff6000fffe03f */
[----:B------:R-:W-:Y:S01]  /*353e0*/  @!UPT UIADD3 URZ, URZ, URZ, URZ ;  /* 0x0000003f3f3ff290 */ /* 0x000fe2000fffe03f */
[----:B------:R0:W-:Y:S01]  /*353f0*/  STL.64 [R1+0xc0], R16 ;  /* 0x0000c01001007387 */ /* 0x0001e20000100a00 */
[----:B------:R4:W-:Y:S01]  /*35400*/  STL [R1+0xcc], R19 ;  /* 0x0000cc1301007387 */ /* 0x0009e20000100800 */
[----:B------:R-:W-:Y:S01]  /*35410*/  MOV R29, R18 ;  /* 0x00000012001d7202 */ /* 0x000fe20000000f00 */
[----:B------:R-:W-:Y:S02]  /*35420*/  IMAD.MOV.U32 R18, RZ, RZ, R14 ;  /* 0x000000ffff127224 */ /* 0x000fe400078e000e */
[----:B0-----:R-:W-:Y:S01]  /*35430*/  IMAD.MOV.U32 R16, RZ, RZ, R0 ;  /* 0x000000ffff107224 */ /* 0x001fe200078e0000 */
[----:B----4-:R-:W-:Y:S01]  /*35440*/  MOV R19, R13 ;  /* 0x0000000d00137202 */ /* 0x010fe20000000f00 */
[----:B------:R-:W2:Y:S01]  /*35450*/  LDL.LU R0, [R1+0x3fac] ;  /* 0x003fac0001007983 */ /* 0x000ea20000300800 */
[----:B------:R-:W-:Y:S02]  /*35460*/  STL.64 [R1+0xb0], R4 ;  /* 0x0000b00401007387 */ /* 0x000fe40000100a00 */
[----:B------:R-:W-:Y:S01]  /*35470*/  STL.64 [R1+0xb8], R6 ;  /* 0x0000b80601007387 */ /* 0x000fe20000100a00 */
[----:B------:R-:W-:Y:S01]  /*35480*/  MOV R17, R15 ;  /* 0x0000000f00117202 */ /* 0x000fe20000000f00 */
[----:B------:R-:W0:Y:S04]  /*35490*/  LDSM.16.MT88.4 R4, [R2+0x19080] ;  /* 0x019080000204783b */ /* 0x000e280000004200 */
[----:B------:R-:W3:Y:S01]  /*354a0*/  LDL.LU R15, [R1+0x3fa8] ;  /* 0x003fa800010f7983 */ /* 0x000ee20000300800 */
[----:B------:R-:W4:Y:S02]  /*354b0*/  LDL.LU R14, [R1+0x3fa4] ;  /* 0x003fa400010e7983 */ /* 0x000f240000300800 */
[----:B------:R-:W2:Y:S02]  /*354c0*/  LDL.LU R13, [R1+0x3fa0] ;  /* 0x003fa000010d7983 */ /* 0x000ea40000300800 */
[----:B------:R-:W-:Y:S01]  /*354d0*/  STL.64 [R1+0x3e88], R18 ;  /* 0x003e881201007387 */ /* 0x000fe20000100a00 */
[----:B------:R1:W-:Y:S04]  /*354e0*/  STL.64 [R1+0x3e80], R16 ;  /* 0x003e801001007387 */ /* 0x0003e80000100a00 */
[----:B-1----:R-:W2:Y:S01]  /*354f0*/  LDL.LU R16, [R1+0x70] ;  /* 0x0000700001107983 */ /* 0x002ea20000300800 */
[----:B------:R-:W2:Y:S02]  /*35500*/  LDL.LU R17, [R1+0x74] ;  /* 0x0000740001117983 */ /* 0x000ea40000300800 */
[----:B------:R-:W2:Y:S02]  /*35510*/  LDL.LU R18, [R1+0x78] ;  /* 0x0000780001127983 */ /* 0x000ea40000300800 */
[----:B------:R-:W2:Y:S02]  /*35520*/  LDL.LU R19, [R1+0x7c] ;  /* 0x00007c0001137983 */ /* 0x000ea40000300800 */
[----:B--2---:R-:W-:Y:S01]  /*35530*/  STL.64 [R1+0x3e98], R18 ;  /* 0x003e981201007387 */ /* 0x004fe20000100a00 */
[----:B------:R1:W-:Y:S03]  /*35540*/  STL.64 [R1+0x3e90], R16 ;  /* 0x003e901001007387 */ /* 0x0003e60000100a00 */
[----:B-1----:R-:W2:Y:S01]  /*35550*/  LDL.LU R16, [R1+0x10] ;  /* 0x0000100001107983 */ /* 0x002ea20000300800 */
[----:B------:R-:W2:Y:S02]  /*35560*/  LDL.LU R17, [R1+0x14] ;  /* 0x0000140001117983 */ /* 0x000ea40000300800 */
[----:B------:R-:W2:Y:S02]  /*35570*/  LDL.LU R18, [R1+0x18] ;  /* 0x0000180001127983 */ /* 0x000ea40000300800 */
[----:B------:R-:W2:Y:S02]  /*35580*/  LDL.LU R19, [R1+0x1c] ;  /* 0x00001c0001137983 */ /* 0x000ea40000300800 */
[----:B--2---:R3:W-:Y:S01]  /*35590*/  STL.64 [R1+0x3ec8], R18 ;  /* 0x003ec81201007387 */ /* 0x0047e20000100a00 */
[----:B------:R1:W-:Y:S02]  /*355a0*/  STL.64 [R1+0x3ec0], R16 ;  /* 0x003ec01001007387 */ /* 0x0003e40000100a00 */
[----:B---3--:R-:W-:-:S02]  /*355b0*/  IMAD.MOV.U32 R18, RZ, RZ, R15 ;  /* 0x000000ffff127224 */ /* 0x008fc400078e000f */
[----:B-1----:R-:W-:Y:S01]  /*355c0*/  IMAD.MOV.U32 R16, RZ, RZ, R13 ;  /* 0x000000ffff107224 */ /* 0x002fe200078e000d */
[----:B------:R-:W-:Y:S01]  /*355d0*/  MOV R19, R0 ;  /* 0x0000000000137202 */ /* 0x000fe20000000f00 */
[----:B------:R-:W2:Y:S01]  /*355e0*/  LDL.LU R13, [R1+0x3f9c] ;  /* 0x003f9c00010d7983 */ /* 0x000ea20000300800 */
[----:B----4-:R-:W-:Y:S02]  /*355f0*/  MOV R17, R14 ;  /* 0x0000000e00117202 */ /* 0x010fe40000000f00 */
[----:B------:R-:W3:Y:S02]  /*35600*/  LDL.LU R14, [R1+0x3f98] ;  /* 0x003f9800010e7983 */ /* 0x000ee40000300800 */
[----:B------:R-:W4:Y:S01]  /*35610*/  LDL.LU R15, [R1+0x3f94] ;  /* 0x003f9400010f7983 */ /* 0x000f220000300800 */
[----:B------:R-:W2:Y:S01]  /*35620*/  LDL.LU R0, [R1+0x3f90] ;  /* 0x003f900001007983 */ /* 0x000ea20000300800 */
[----:B------:R-:W-:Y:S02]  /*35630*/  STL.64 [R1+0x3ef8], R18 ;  /* 0x003ef81201007387 */ /* 0x000fe40000100a00 */
[----:B------:R-:W-:Y:S02]  /*35640*/  STL.64 [R1+0x3ef0], R16 ;  /* 0x003ef01001007387 */ /* 0x000fe40000100a00 */
[----:B0-----:R-:W-:Y:S01]  /*35650*/  STL.64 [R1+0x3e40], R6 ;  /* 0x003e400601007387 */ /* 0x001fe20000100a00 */
[----:B------:R0:W-:Y:S02]  /*35660*/  STL.64 [R1+0x3e38], R4 ;  /* 0x003e380401007387 */ /* 0x0001e40000100a00 */
[----:B0-----:R-:W-:Y:S01]  /*35670*/  IMAD.MOV.U32 R4, RZ, RZ, R12 ;  /* 0x000000ffff047224 */ /* 0x001fe200078e000c */
[----:B------:R-:W-:Y:S01]  /*35680*/  MOV R5, R23 ;  /* 0x0000001700057202 */ /* 0x000fe20000000f00 */
[----:B------:R-:W2:Y:S01]  /*35690*/  LDL.LU R12, [R1+0x3f8c] ;  /* 0x003f8c00010c7983 */ /* 0x000ea20000300800 */
[----:B------:R-:W2:Y:S02]  /*356a0*/  LDL.LU R23, [R1+0x3f88] ;  /* 0x003f880001177983 */ /* 0x000ea40000300800 */
[----:B------:R-:W-:Y:S01]  /*356b0*/  IMAD.MOV.U32 R6, RZ, RZ, R22 ;  /* 0x000000ffff067224 */ /* 0x000fe200078e0016 */
[----:B------:R-:W-:Y:S01]  /*356c0*/  MOV R7, R26 ;  /* 0x0000001a00077202 */ /* 0x000fe20000000f00 */
[----:B------:R-:W2:Y:S01]  /*356d0*/  LDL.LU R22, [R1+0x3f84] ;  /* 0x003f840001167983 */ /* 0x000ea20000300800 */
[----:B------:R-:W2:Y:S02]  /*356e0*/  LDL.LU R26, [R1+0x3f80] ;  /* 0x003f8000011a7983 */ /* 0x000ea40000300800 */
[----:B------:R-:W2:Y:S02]  /*356f0*/  LDL.LU R16, [R1+0x30] ;  /* 0x0000300001107983 */ /* 0x000ea40000300800 */
[----:B------:R-:W2:Y:S01]  /*35700*/  LDL.LU R17, [R1+0x34] ;  /* 0x0000340001117983 */ /* 0x000ea20000300800 */
[----:B------:R-:W2:Y:S01]  /*35710*/  LDL.LU R18, [R1+0x38] ;  /* 0x0000380001127983 */ /* 0x000ea20000300800 */
[----:B------:R-:W2:Y:S03]  /*35720*/  LDL.LU R19, [R1+0x3c] ;  /* 0x00003c0001137983 */ /* 0x000ea60000300800 */
[----:B--2---:R-:W-:Y:S01]  /*35730*/  STL.64 [R1+0x3f30], R18 ;  /* 0x003f301201007387 */ /* 0x004fe20000100a00 */
[----:B------:R-:W-:Y:S02]  /*35740*/  STL.64 [R1+0x3f28], R16 ;  /* 0x003f281001007387 */ /* 0x000fe40000100a00 */
[----:B------:R-:W-:Y:S02]  /*35750*/  STL.64 [R1+0x3ea8], R6 ;  /* 0x003ea80601007387 */ /* 0x000fe40000100a00 */
[----:B------:R0:W-:Y:S02]  /*35760*/  STL.64 [R1+0x3ea0], R4 ;  /* 0x003ea00401007387 */ /* 0x0001e40000100a00 */
[----:B0-----:R-:W-:Y:S01]  /*35770*/  IMAD.MOV.U32 R4, RZ, RZ, R0 ;  /* 0x000000ffff047224 */ /* 0x001fe200078e0000 */
[----:B----4-:R-:W-:Y:S01]  /*35780*/  MOV R5, R15 ;  /* 0x0000000f00057202 */ /* 0x010fe20000000f00 */
[----:B------:R-:W2:Y:S01]  /*35790*/  LDL.LU R0, [R1+0x3f7c] ;  /* 0x003f7c0001007983 */ /* 0x000ea20000300800 */
[----:B------:R-:W4:Y:S02]  /*357a0*/  LDL.LU R15, [R1+0x3f78] ;  /* 0x003f7800010f7983 */ /* 0x000f240000300800 */
[----:B---3--:R-:W-:Y:S01]  /*357b0*/  IMAD.MOV.U32 R6, RZ, RZ, R14 ;  /* 0x000000ffff067224 */ /* 0x008fe200078e000e */
[----:B------:R-:W-:Y:S01]  /*357c0*/  MOV R7, R13 ;  /* 0x0000000d00077202 */ /* 0x000fe20000000f00 */
        /* <DEDUP_REMOVED lines=10> */
[----:B------:R0:W-:Y:S02]  /*35870*/  STL.64 [R1+0x3eb8], R6 ;  /* 0x003eb80601007387 */ /* 0x0001e40000100a00 */
[----:B------:R1:W-:Y:S02]  /*35880*/  STL.64 [R1+0x3eb0], R4 ;  /* 0x003eb00401007387 */ /* 0x0003e40000100a00 */
[----:B0-----:R-:W-:-:S02]  /*35890*/  IMAD.MOV.U32 R6, RZ, RZ, R23 ;  /* 0x000000ffff067224 */ /* 0x001fc400078e0017 */
[----:B-1----:R-:W-:Y:S01]  /*358a0*/  IMAD.MOV.U32 R4, RZ, RZ, R26 ;  /* 0x000000ffff047224 */ /* 0x002fe200078e001a */
[----:B------:R-:W-:Y:S01]  /*358b0*/  MOV R7, R12 ;  /* 0x0000000c00077202 */ /* 0x000fe20000000f00 */
[----:B------:R-:W3:Y:S01]  /*358c0*/  LDL.LU R26, [R1+0x3f6c] ;  /* 0x003f6c00011a7983 */ /* 0x000ee20000300800 */
[----:B------:R-:W-:Y:S02]  /*358d0*/  MOV R5, R22 ;  /* 0x0000001600057202 */ /* 0x000fe40000000f00 */
[----:B------:R-:W3:Y:S02]  /*358e0*/  LDL.LU R22, [R1+0x3f68] ;  /* 0x003f680001167983 */ /* 0x000ee40000300800 */
[----:B------:R-:W3:Y:S01]  /*358f0*/  LDL.LU R23, [R1+0x3f64] ;  /* 0x003f640001177983 */ /* 0x000ee20000300800 */
[----:B------:R-:W3:Y:S01]  /*35900*/  LDL.LU R12, [R1+0x3f60] ;  /* 0x003f6000010c7983 */ /* 0x000ee20000300800 */
[----:B------:R2:W-:Y:S02]  /*35910*/  STL.64 [R1+0x3ed8], R6 ;  /* 0x003ed80601007387 */ /* 0x0005e40000100a00 */
[----:B------:R3:W-:Y:S01]  /*35920*/  STL.64 [R1+0x3ed0], R4 ;  /* 0x003ed00401007387 */ /* 0x0007e20000100a00 */
[----:B--2---:R-:W-:Y:S01]  /*35930*/  MOV R7, R0 ;  /* 0x0000000000077202 */ /* 0x004fe20000000f00 */
[----:B----4-:R-:W-:Y:S01]  /*35940*/  IMAD.MOV.U32 R6, RZ, RZ, R15 ;  /* 0x000000ffff067224 */ /* 0x010fe200078e000f */
[----:B---3--:R-:W-:Y:S01]  /*35950*/  MOV R5, R14 ;  /* 0x0000000e00057202 */ /* 0x008fe20000000f00 */
[----:B------:R-:W-:-:S02]  /*35960*/  IMAD.MOV.U32 R4, RZ, RZ, R13 ;  /* 0x000000ffff047224 */ /* 0x000fc400078e000d */
[----:B------:R-:W2:Y:S01]  /*35970*/  LDL.LU R13, [R1+0x3f5c] ;  /* 0x003f5c00010d7983 */ /* 0x000ea20000300800 */
[----:B------:R-:W2:Y:S02]  /*35980*/  LDL.LU R14, [R1+0x3f58] ;  /* 0x003f5800010e7983 */ /* 0x000ea40000300800 */
[----:B------:R-:W2:Y:S02]  /*35990*/  LDL.LU R15, [R1+0x3f54] ;  /* 0x003f5400010f7983 */ /* 0x000ea40000300800 */
[----:B------:R-:W3:Y:S01]  /*359a0*/  LDL.LU R0, [R1+0x3f50] ;  /* 0x003f500001007983 */ /* 0x000ee20000300800 */
[----:B------:R-:W-:Y:S01]  /*359b0*/  STL.64 [R1+0x3ee8], R6 ;  /* 0x003ee80601007387 */ /* 0x000fe20000100a00 */
[----:B------:R0:W-:Y:S03]  /*359c0*/  STL.64 [R1+0x3ee0], R4 ;  /* 0x003ee00401007387 */ /* 0x0001e60000100a00 */
[----:B0-----:R-:W4:Y:S01]  /*359d0*/  LDL.LU R4, [R1+0x120] ;  /* 0x0001200001047983 */ /* 0x001f220000300800 */
[----:B------:R-:W-:Y:S01]  /*359e0*/  IMAD.MOV.U32 R7, RZ, RZ, R26 ;  /* 0x000000ffff077224 */ /* 0x000fe200078e001a */
[----:B------:R-:W-:Y:S01]  /*359f0*/  MOV R6, R22 ;  /* 0x0000001600067202 */ /* 0x000fe20000000f00 */
[----:B------:R-:W-:-:S02]  /*35a00*/  IMAD.MOV.U32 R5, RZ, RZ, R23 ;  /* 0x000000ffff057224 */ /* 0x000fc400078e0017 */
[----:B------:R-:W2:Y:S01]  /*35a10*/  LDL.LU R23, [R1+0x3f4c] ;  /* 0x003f4c0001177983 */ /* 0x000ea20000300800 */
[----:B------:R-:W2:Y:S02]  /*35a20*/  LDL.LU R22, [R1+0x3f48] ;  /* 0x003f480001167983 */ /* 0x000ea40000300800 */
[----:B------:R-:W2:Y:S02]  /*35a30*/  LDL.LU R26, [R1+0x3f44] ;  /* 0x003f4400011a7983 */ /* 0x000ea40000300800 */
[----:B------:R-:W-:Y:S01]  /*35a40*/  STL.64 [R1+0x3f08], R6 ;  /* 0x003f080601007387 */ /* 0x000fe20000100a00 */
[----:B----4-:R0:W-:Y:S04]  /*35a50*/  STL.64 [R1+0x3f00], R4 ;  /* 0x003f000401007387 */ /* 0x0101e80000100a00 */
[----:B0-----:R-:W4:Y:S01]  /*35a60*/  LDL.LU R4, [R1+0x130] ;  /* 0x0001300001047983 */ /* 0x001f220000300800 */
[----:B------:R-:W4:Y:S02]  /*35a70*/  LDL.LU R5, [R1+0x134] ;  /* 0x0001340001057983 */ /* 0x000f240000300800 */
[----:B------:R-:W3:Y:S02]  /*35a80*/  LDL.LU R6, [R1+0x138] ;  /* 0x0001380001067983 */ /* 0x000ee40000300800 */
[----:B------:R-:W3:Y:S01]  /*35a90*/  LDL.LU R7, [R1+0x13c] ;  /* 0x00013c0001077983 */ /* 0x000ee20000300800 */
[C---:B--2---:R-:W-:Y:S08]  /*35aa0*/  HMMA.16816.F32 R8, R12.reuse, R20, R8 ;  /* 0x000000140c08723c */ /* 0x044ff00000001808 */
[----:B------:R-:W-:Y:S01]  /*35ab0*/  HMMA.16816.F32 R12, R12, R24, R16 ;  /* 0x000000180c0c723c */ /* 0x000fe20000001810 */
[----:B---3--:R0:W-:Y:S01]  /*35ac0*/  STL.64 [R1+0x3f18], R6 ;  /* 0x003f180601007387 */ /* 0x0081e20000100a00 */
[----:B----4-:R1:W-:Y:S02]  /*35ad0*/  STL.64 [R1+0x3f10], R4 ;  /* 0x003f100401007387 */ /* 0x0103e40000100a00 */
[----:B0-----:R-:W-:Y:S01]  /*35ae0*/  IMAD.MOV.U32 R6, RZ, RZ, R22 ;  /* 0x000000ffff067224 */ /* 0x001fe200078e0016 */
[----:B-1----:R-:W2:Y:S01]  /*35af0*/  LDL.LU R4, [R1+0x140] ;  /* 0x0001400001047983 */ /* 0x002ea20000300800 */
[----:B------:R-:W-:-:S02]  /*35b00*/  MOV R5, R26 ;  /* 0x0000001a00057202 */ /* 0x000fc40000000f00 */
[----:B------:R-:W3:Y:S02]  /*35b10*/  LDL.LU R26, [R1+0x3f40] ;  /* 0x003f4000011a7983 */ /* 0x000ee40000300800 */
[----:B------:R-:W2:Y:S01]  /*35b20*/  LDL.LU R22, [R1+0x3f3c] ;  /* 0x003f3c0001167983 */ /* 0x000ea20000300800 */
[----:B------:R-:W-:Y:S02]  /*35b30*/  MOV R7, R23 ;  /* 0x0000001700077202 */ /* 0x000fe40000000f00 */
[----:B------:R-:W2:Y:S02]  /*35b40*/  LDL.LU R23, [R1+0x3f38] ;  /* 0x003f380001177983 */ /* 0x000ea40000300800 */
[----:B------:R-:W-:Y:S02]  /*35b50*/  STL.64 [R1+0xe0], R8 ;  /* 0x0000e00801007387 */ /* 0x000fe40000100a00 */
[----:B------:R-:W-:Y:S02]  /*35b60*/  STL.64 [R1+0xe8], R10 ;  /* 0x0000e80a01007387 */ /* 0x000fe40000100a00 */
[----:B------:R-:W0:Y:S04]  /*35b70*/  LDSM.16.MT88.4 R8, [R0+0x19000] ;  /* 0x019000000008783b */ /* 0x000e280000004200 */
[----:B0-----:R0:W-:Y:S04]  /*35b80*/  STL.64 [R1+0x3e20], R10 ;  /* 0x003e200a01007387 */ /* 0x0011e80000100a00 */
[----:B0-----:R-:W4:Y:S01]  /*35b90*/  LDL R11, [R1+0x13f0] ;  /* 0x0013f000010b7983 */ /* 0x001f220000100800 */
[----:B------:R-:W-:Y:S02]  /*35ba0*/  STL.64 [R1+0x3e18], R8 ;  /* 0x003e180801007387 */ /* 0x000fe40000100a00 */
[----:B------:R-:W2:Y:S02]  /*35bb0*/  LDL.LU.64 R18, [R1+0x3f30] ;  /* 0x003f300001127983 */ /* 0x000ea40000300a00 */
[----:B------:R-:W2:Y:S01]  /*35bc0*/  LDL.LU.64 R16, [R1+0x3f28] ;  /* 0x003f280001107983 */ /* 0x000ea20000300a00 */
[----:B------:R0:W-:Y:S01]  /*35bd0*/  STL.64 [R1+0x1e0], R12 ;  /* 0x0001e00c01007387 */ /* 0x0001e20000100a00 */
[----:B------:R1:W-:Y:S02]  /*35be0*/  STL.64 [R1+0x1e8], R14 ;  /* 0x0001e80e01007387 */ /* 0x0003e40000100a00 */
[----:B0-----:R-:W-:Y:S01]  /*35bf0*/  IMAD.MOV.U32 R12, RZ, RZ, R27 ;  /* 0x000000ffff0c7224 */ /* 0x001fe200078e001b */
[----:B-1----:R-:W-:Y:S01]  /*35c00*/  MOV R14, R3 ;  /* 0x00000003000e7202 */ /* 0x002fe20000000f00 */
[----:B------:R-:W3:Y:S01]  /*35c10*/  LDL.LU R27, [R1+0x3f24] ;  /* 0x003f2400011b7983 */ /* 0x000ee20000300800 */
[----:B------:R-:W3:Y:S02]  /*35c20*/  LDL.LU R13, [R1+0x4] ;  /* 0x00000400010d7983 */ /* 0x000ee40000300800 */
[----:B------:R-:W3:Y:S01]  /*35c30*/  LDL.LU R3, [R1+0x3f20] ;  /* 0x003f200001037983 */ /* 0x000ee20000300800 */
[C---:B--2---:R-:W-:Y:S11]  /*35c40*/  HMMA.16816.F32 R4, R16.reuse, R22, R4 ;  /* 0x000000161004723c */ /* 0x044ff60000001804 */
        /* <DEDUP_REMOVED lines=36> */
[----:B------:R0:W-:Y:S01]  /*35e90*/  STL [R1+0x108], R6 ;  /* 0x0001080601007387 */ /* 0x0001e20000100800 */
[----:B------:R-:W-:Y:S02]  /*35ea0*/  MOV R0, R7 ;  /* 0x0000000700007202 */ /* 0x000fe40000000f00 */
[----:B------:R-:W-:Y:S01]  /*35eb0*/  MOV R20, R4 ;  /* 0x0000000400147202 */ /* 0x000fe20000000f00 */
[----:B------:R-:W-:Y:S01]  /*35ec0*/  IMAD.MOV.U32 R21, RZ, RZ, R5 ;  /* 0x000000ffff157224 */ /* 0x000fe200078e0005 */
[----:B0-----:R-:W2:Y:S01]  /*35ed0*/  LDL.LU.64 R6, [R1+0x3eb8] ;  /* 0x003eb80001067983 */ /* 0x001ea20000300a00 */
[----:B------:R-:W2:Y:S02]  /*35ee0*/  LDL.LU.64 R4, [R1+0x3eb0] ;  /* 0x003eb00001047983 */ /* 0x000ea40000300a00 */
[----:B------:R-:W-:Y:S01]  /*35ef0*/  IMAD.MOV.U32 R15, RZ, RZ, R28 ;  /* 0x000000ffff0f7224 */ /* 0x000fe200078e001c */
[----:B--2---:R-:W-:Y:S01]  /*35f00*/  HMMA.16816.F32 R16, R16, R26, R4 ;  /* 0x0000001a1010723c */ /* 0x004fe20000001804 */
[----:B------:R-:W2:Y:S01]  /*35f10*/  LDL.LU.64 R6, [R1+0x3ea8] ;  /* 0x003ea80001067983 */ /* 0x000ea20000300a00 */
[----:B------:R-:W2:Y:S11]  /*35f20*/  LDL.LU.64 R4, [R1+0x3ea0] ;  /* 0x003ea00001047983 */ /* 0x000eb60000300a00 */
[----:B------:R-:W-:Y:S10]  /*35f30*/  @!UPT UIADD3 URZ, URZ, URZ, URZ ;  /* 0x0000003f3f3ff290 */ /* 0x000ff4000fffe03f */
[----:B------:R-:W-:Y:S01]  /*35f40*/  STL.64 [R1+0x1a0], R16 ;  /* 0x0001a01001007387 */ /* 0x000fe20000100a00 */
[----:B------:R0:W-:Y:S02]  /*35f50*/  STL [R1+0x1a8], R18 ;  /* 0x0001a81201007387 */ /* 0x0001e40000100800 */
[----:B------:R-:W-:Y:S02]  /*35f60*/  IMAD.MOV.U32 R28, RZ, RZ, R19 ;  /* 0x000000ffff1c7224 */ /* 0x000fe400078e0013 */
[----:B0-----:R-:W3:Y:S01]  /*35f70*/  LDL.LU.64 R18, [R1+0x3e98] ;  /* 0x003e980001127983 */ /* 0x001ee20000300a00 */
[----:B------:R-:W3:Y:S02]  /*35f80*/  LDL.LU.64 R16, [R1+0x3e90] ;  /* 0x003e900001107983 */ /* 0x000ee40000300a00 */
[----:B------:R-:W-:Y:S01]  /*35f90*/  STL [R1+0x3de8], R28 ;  /* 0x003de81c01007387 */ /* 0x000fe20000100800 */
        /* <DEDUP_REMOVED lines=12> */
[----:B------:R2:W-:Y:S02]  /*36060*/  STL.64 [R1+0x128], R14 ;  /* 0x0001280e01007387 */ /* 0x0005e40000100a00 */
[----:B--2---:R-:W-:Y:S01]  /*36070*/  HMMA.16816.F32 R12, R4, R22, R16 ;  /* 0x00000016040c723c */ /* 0x004fe20000001810 */
[----:B----4-:R-:W0:Y:S11]  /*36080*/  LDSM.16.M88.4 R16, [R11+0x20300] ;  /* 0x020300000b10783b */ /* 0x010e360000000200 */
[----:B------:R-:W-:Y:S11]  /*36090*/  @!UPT UIADD3 URZ, URZ, URZ, URZ ;  /* 0x0000003f3f3ff290 */ /* 0x000ff6000fffe03f */
[----:B------:R-:W-:Y:S01]  /*360a0*/  STL.64 [R1+0x190], R12 ;  /* 0x0001900c01007387 */ /* 0x000fe20000100a00 */
[----:B------:R-:W-:Y:S02]  /*360b0*/  STL.64 [R1+0x3e68], R6 ;  /* 0x003e680601007387 */ /* 0x000fe40000100a00 */
[----:B------:R-:W-:Y:S02]  /*360c0*/  STL.64 [R1+0x3e60], R4 ;  /* 0x003e600401007387 */ /* 0x000fe40000100a00 */
[----:B------:R-:W1:Y:S01]  /*360d0*/  LDSM.16.MT88.4 R4, [R3+0x1a000] ;  /* 0x01a000000304783b */ /* 0x000e620000004200 */
[----:B------:R-:W-:Y:S01]  /*360e0*/  IMAD.MOV.U32 R24, RZ, RZ, R15 ;  /* 0x000000ffff187224 */ /* 0x000fe200078e000f */
[----:B------:R-:W-:Y:S02]  /*360f0*/  MOV R25, R14 ;  /* 0x0000000e00197202 */ /* 0x000fe40000000f00 */
[----:B------:R-:W-:Y:S01]  /*36100*/  STL.64 [R1+0x3e50], R22 ;  /* 0x003e501601007387 */ /* 0x000fe20000100a00 */
[----:B------:R2:W-:Y:S02]  /*36110*/  STL.64 [R1+0x3e48], R20 ;  /* 0x003e481401007387 */ /* 0x0005e40000100a00 */
[----:B------:R-:W-:Y:S01]  /*36120*/  STL [R1+0x3d3c], R24 ;  /* 0x003d3c1801007387 */ /* 0x000fe20000100800 */
[----:B------:R3:W-:Y:S04]  /*36130*/  LDSM.16.M88.4 R12, [R11+0x30300] ;  /* 0x030300000b0c783b */ /* 0x0007e80000000200 */
[----:B------:R-:W-:Y:S04]  /*36140*/  STL [R1+0x3d38], R25 ;  /* 0x003d381901007387 */ /* 0x000fe80000100800 */
[----:B0-----:R-:W-:Y:S04]  /*36150*/  STL [R1+0x3ca0], R18 ;  /* 0x003ca01201007387 */ /* 0x001fe80000100800 */
[----:B-1----:R-:W-:Y:S01]  /*36160*/  STL.64 [R1+0x70], R4 ;  /* 0x0000700401007387 */ /* 0x002fe20000100a00 */
[----:B------:R-:W-:Y:S02]  /*36170*/  STL.64 [R1+0x78], R6 ;  /* 0x0000780601007387 */ /* 0x000fe40000100a00 */
[----:B------:R-:W-:Y:S02]  /*36180*/  STL [R1+0x3c9c], R19 ;  /* 0x003c9c1301007387 */ /* 0x000fe40000100800 */
[----:B------:R-:W-:Y:S01]  /*36190*/  STL.64 [R1+0x3dd0], R16 ;  /* 0x003dd01001007387 */ /* 0x000fe20000100a00 */
[----:B--2---:R-:W2:Y:S01]  /*361a0*/  LDL.LU R20, [R1+0xd0] ;  /* 0x0000d00001147983 */ /* 0x004ea20000300800 */
[----:B------:R-:W2:Y:S02]  /*361b0*/  LDL.LU R21, [R1+0xd4] ;  /* 0x0000d40001157983 */ /* 0x000ea40000300800 */
[----:B------:R-:W2:Y:S02]  /*361c0*/  LDL.LU R22, [R1+0xd8] ;  /* 0x0000d80001167983 */ /* 0x000ea40000300800 */
[----:B------:R-:W2:Y:S01]  /*361d0*/  LDL.LU R23, [R1+0xdc] ;  /* 0x0000dc0001177983 */ /* 0x000ea20000300800 */
[----:B------:R-:W4:Y:S01]  /*361e0*/  LDL.LU R8, [R1+0xa0] ;  /* 0x0000a00001087983 */ /* 0x000f220000300800 */
[----:B------:R-:W4:Y:S02]  /*361f0*/  LDL.LU R9, [R1+0xa4] ;  /* 0x0000a40001097983 */ /* 0x000f240000300800 */
[----:B------:R-:W2:Y:S02]  /*36200*/  LDL.LU R10, [R1+0xa8] ;  /* 0x0000a800010a7983 */ /* 0x000ea40000300800 */
[----:B---3--:R-:W2:Y:S01]  /*36210*/  LDL.LU R11, [R1+0xac] ;  /* 0x0000ac00010b7983 */ /* 0x008ea20000300800 */
[----:B------:R-:W0:Y:S02]  /*36220*/  LDSM.16.MT88.4 R4, [R3+0x1a080] ;  /* 0x01a080000304783b */ /* 0x000e240000004200 */
[----:B0-----:R-:W-:Y:S01]  /*36230*/  MOV R19, R4 ;  /* 0x0000000400137202 */ /* 0x001fe20000000f00 */
[----:B------:R-:W-:Y:S01]  /*36240*/  IMAD.MOV.U32 R18, RZ, RZ, R5 ;  /* 0x000000ffff127224 */ /* 0x000fe200078e0005 */
[----:B------:R-:W-:Y:S01]  /*36250*/  MOV R17, R6 ;  /* 0x0000000600117202 */ /* 0x000fe20000000f00 */
[----:B------:R-:W-:Y:S01]  /*36260*/  IMAD.MOV.U32 R16, RZ, RZ, R7 ;  /* 0x000000ffff107224 */ /* 0x000fe200078e0007 */
[----:B--2---:R-:W-:Y:S01]  /*36270*/  STL.64 [R1+0x3e30], R10 ;  /* 0x003e300a01007387 */ /* 0x004fe20000100a00 */
[----:B----4-:R0:W-:Y:S03]  /*36280*/  STL.64 [R1+0x3e28], R8 ;  /* 0x003e280801007387 */ /* 0x0101e60000100a00 */
[----:B0-----:R-:W2:Y:S01]  /*36290*/  LDL.LU R8, [R1+0xf0] ;  /* 0x0000f00001087983 */ /* 0x001ea20000300800 */
[----:B------:R-:W2:Y:S02]  /*362a0*/  LDL.LU R9, [R1+0xf4] ;  /* 0x0000f40001097983 */ /* 0x000ea40000300800 */
[----:B------:R-:W2:Y:S02]  /*362b0*/  LDL.LU R10, [R1+0xf8] ;  /* 0x0000f800010a7983 */ /* 0x000ea40000300800 */
[----:B------:R-:W2:Y:S01]  /*362c0*/  LDL.LU R11, [R1+0xfc] ;  /* 0x0000fc00010b7983 */ /* 0x000ea20000300800 */
[----:B------:R-:W-:Y:S01]  /*362d0*/  STL [R1+0x3c94], R14 ;  /* 0x003c940e01007387 */ /* 0x000fe20000100800 */
[----:B------:R-:W-:Y:S02]  /*362e0*/  STL [R1+0x3c90], R15 ;  /* 0x003c900f01007387 */ /* 0x000fe40000100800 */
[----:B------:R-:W3:Y:S02]  /*362f0*/  LDL.LU.64 R6, [R1+0x3e68] ;  /* 0x003e680001067983 */ /* 0x000ee40000300a00 */
[----:B------:R-:W3:Y:S01]  /*36300*/  LDL.LU.64 R4, [R1+0x3e60] ;  /* 0x003e600001047983 */ /* 0x000ee20000300a00 */
[----:B------:R-:W-:Y:S01]  /*36310*/  STL.64 [R1+0x3e00], R18 ;  /* 0x003e001201007387 */ /* 0x000fe20000100a00 */
[----:B------:R0:W-:Y:S03]  /*36320*/  STL.64 [R1+0x3df8], R16 ;  /* 0x003df81001007387 */ /* 0x0001e60000100a00 */
[----:B0-----:R-:W4:Y:S01]  /*36330*/  LDL.LU R16, [R1+0xb0] ;  /* 0x0000b00001107983 */ /* 0x001f220000300800 */
[----:B------:R-:W4:Y:S02]  /*36340*/  LDL.LU R17, [R1+0xb4] ;  /* 0x0000b40001117983 */ /* 0x000f240000300800 */
[----:B------:R-:W2:Y:S02]  /*36350*/  LDL.LU R18, [R1+0xb8] ;  /* 0x0000b80001127983 */ /* 0x000ea40000300800 */
[----:B------:R-:W2:Y:S02]  /*36360*/  LDL.LU R19, [R1+0xbc] ;  /* 0x0000bc0001137983 */ /* 0x000ea40000300800 */
[----:B--2---:R0:W-:Y:S01]  /*36370*/  STL.64 [R1+0x3e10], R18 ;  /* 0x003e101201007387 */ /* 0x0041e20000100a00 */
[----:B----4-:R1:W-:Y:S01]  /*36380*/  STL.64 [R1+0x3e08], R16 ;  /* 0x003e081001007387 */ /* 0x0103e20000100a00 */
[----:B0-----:R-:W-:-:S02]  /*36390*/  MOV R18, R29 ;  /* 0x0000001d00127202 */ /* 0x001fc40000000f00 */
[----:B-1----:R-:W2:Y:S01]  /*363a0*/  LDL.LU R16, [R1+0xc0] ;  /* 0x0000c00001107983 */ /* 0x002ea20000300800 */
[----:B------:R-:W2:Y:S02]  /*363b0*/  LDL.LU R17, [R1+0xc4] ;  /* 0x0000c40001117983 */ /* 0x000ea40000300800 */
[----:B------:R-:W4:Y:S01]  /*363c0*/  LDL.LU R29, [R1+0x3e58] ;  /* 0x003e5800011d7983 */ /* 0x000f220000300800 */
[----:B---3--:R-:W-:Y:S01]  /*363d0*/  HMMA.16816.F32 R4, R4, R26, R20 ;  /* 0x0000001a0404723c */ /* 0x008fe20000001814 */
[----:B------:R-:W2:Y:S01]  /*363e0*/  LDL.LU R19, [R1+0xcc] ;  /* 0x0000cc0001137983 */ /* 0x000ea20000300800 */
[----:B------:R-:W-:Y:S02]  /*363f0*/  STL [R1+0x3dec], R3 ;  /* 0x003dec0301007387 */ /* 0x000fe40000100800 */
[----:B------:R-:W3:Y:S02]  /*36400*/  LDL.LU.64 R22, [R1+0x3e50] ;  /* 0x003e500001167983 */ /* 0x000ee40000300a00 */
[----:B------:R-:W2:Y:S11]  /*36410*/  LDL.LU.64 R20, [R1+0x3e48] ;  /* 0x003e480001147983 */ /* 0x000eb60000300a00 */
[----:B------:R-:W-:Y:S06]  /*36420*/  @!UPT UIADD3 URZ, URZ, URZ, URZ ;  /* 0x0000003f3f3ff290 */ /* 0x000fec000fffe03f */
[----:B------:R-:W-:Y:S01]  /*36430*/  STL.64 [R1+0x178], R6 ;  /* 0x0001780601007387 */ /* 0x000fe20000100a00 */
[----:B------:R-:W-:Y:S01]  /*36440*/  IMAD.MOV.U32 R24, RZ, RZ, R4 ;  /* 0x000000ffff187224 */ /* 0x000fe200078e0004 */
[----:B------:R-:W-:-:S04]  /*36450*/  MOV R25, R5 ;  /* 0x0000000500197202 */ /* 0x000fc80000000f00 */
[----:B------:R-:W-:Y:S01]  /*36460*/  STL [R1+0x3d44], R24 ;  /* 0x003d441801007387 */ /* 0x000fe20000100800 */
[----:B------:R-:W-:Y:S03]  /*36470*/  STL [R1+0x3d40], R25 ;  /* 0x003d401901007387 */ /* 0x000fe60000100800 */
[----:B----4-:R-:W0:Y:S02]  /*36480*/  LDSM.16.MT88.4 R4, [R29+0x1a000] ;  /* 0x01a000001d04783b */ /* 0x010e240000004200 */
[----:B0-----:R-:W-:Y:S02]  /*36490*/  IMAD.MOV.U32 R3, RZ, RZ, R6 ;  /* 0x000000ffff037224 */ /* 0x001fe400078e0006 */
[----:B------:R0:W-:Y:S01]  /*364a0*/  STL.64 [R1+0x50], R4 ;  /* 0x0000500401007387 */ /* 0x0001e20000100a00 */
[----:B------:R-:W-:Y:S02]  /*364b0*/  MOV R28, R7 ;  /* 0x00000007001c7202 */ /* 0x000fe40000000f00 */
[----:B------:R-:W3:Y:S01]  /*364c0*/  LDL.LU.64 R6, [R1+0x3e40] ;  /* 0x003e400001067983 */ /* 0x000ee20000300a00 */
[----:B0-----:R-:W3:Y:S02]  /*364d0*/  LDL.LU.64 R4, [R1+0x3e38] ;  /* 0x003e380001047983 */ /* 0x001ee40000300a00 */
[C---:B---3--:R-:W-:Y:S11]  /*364e0*/  HMMA.16816.F32 R8, R4.reuse, R22, R8 ;  /* 0x000000160408723c */ /* 0x048ff60000001808 */
[----:B------:R-:W-:Y:S11]  /*364f0*/  @!UPT UIADD3 URZ, URZ, URZ, URZ ;  /* 0x0000003f3f3ff290 */ /* 0x000ff6000fffe03f */
[----:B------:R-:W-:Y:S01]  /*36500*/  @!UPT UIADD3 URZ, URZ, URZ, URZ ;  /* 0x0000003f3f3ff290 */ /* 0x000fe2000fffe03f */
[----:B------:R0:W-:Y:S01]  /*36510*/  STL.64 [R1+0x160], R8 ;  /* 0x0001600801007387 */ /* 0x0001e20000100a00 */
[----:B------:R-:W-:Y:S01]  /*36520*/  IMAD.MOV.U32 R15, RZ, RZ, R10 ;  /* 0x000000ffff0f7224 */ /* 0x000fe200078e000a */
[----:B------:R-:W-:Y:S02]  /*36530*/  MOV R14, R11 ;  /* 0x0000000b000e7202 */ /* 0x000fe40000000f00 */
[----:B------:R-:W3:Y:S04]  /*36540*/  LDL.LU.64 R10, [R1+0x3e30] ;  /* 0x003e3000010a7983 */ /* 0x000ee80000300a00 */
[----:B0-----:R-:W3:Y:S01]  /*36550*/  LDL.LU.64 R8, [R1+0x3e28] ;  /* 0x003e280001087983 */ /* 0x001ee20000300a00 */
[----:B------:R-:W-:Y:S02]  /*36560*/  STL [R1+0x3d4c], R14 ;  /* 0x003d4c0e01007387 */ /* 0x000fe40000100800 */
[----:B------:R-:W-:Y:S01]  /*36570*/  STL [R1+0x3d48], R15 ;  /* 0x003d480f01007387 */ /* 0x000fe20000100800 */
[----:B---3--:R-:W-:Y:S01]  /*36580*/  HMMA.16816.F32 R4, R4, R26, R8 ;  /* 0x0000001a0404723c */ /* 0x008fe20000001808 */
[----:B------:R-:W2:Y:S01]  /*36590*/  LDL.LU.64 R10, [R1+0x3e20] ;  /* 0x003e2000010a7983 */ /* 0x000ea20000300a00 */
[----:B------:R-:W2:Y:S11]  /*365a0*/  LDL.LU.64 R8, [R1+0x3e18] ;  /* 0x003e180001087983 */ /* 0x000eb60000300a00 */
[----:B------:R-:W-:Y:S10]  /*365b0*/  @!UPT UIADD3 URZ, URZ, URZ, URZ ;  /* 0x0000003f3f3ff290 */ /* 0x000ff4000fffe03f */
[----:B------:R0:W-:Y:S01]  /*365c0*/  STL [R1+0x154], R5 ;  /* 0x0001540501007387 */ /* 0x0001e20000100800 */
[----:B------:R1:W-:Y:S02]  /*365d0*/  STL.64 [R1+0x158], R6 ;  /* 0x0001580601007387 */ /* 0x0003e40000100a00 */
[----:B------:R-:W-:Y:S02]  /*365e0*/  IMAD.MOV.U32 R25, RZ, RZ, R4 ;  /* 0x000000ffff197224 */ /* 0x000fe400078e0004 */
[----:B------:R-:W3:Y:S04]  /*365f0*/  LDL.LU R4, [R1+0xe0] ;  /* 0x0000e00001047983 */ /* 0x000ee80000300800 */
[----:B0-----:R-:W3:Y:S01]  /*36600*/  LDL.LU R5, [R1+0xe4] ;  /* 0x0000e40001057983 */ /* 0x001ee20000300800 */
[----:B-1----:R-:W3:Y:S02]  /*36610*/  LDL.LU R6, [R1+0xe8] ;  /* 0x0000e80001067983 */ /* 0x002ee40000300800 */
[----:B------:R-:W3:Y:S02]  /*36620*/  LDL.LU R7, [R1+0xec] ;  /* 0x0000ec0001077983 */ /* 0x000ee40000300800 */
        /* <DEDUP_REMOVED lines=12> */
[----:B0-----:R-:W-:Y:S01]  /*366f0*/  STL.64 [R1+0x40], R16 ;  /* 0x0000401001007387 */ /* 0x001fe20000100a00 */
[----:B------:R0:W-:Y:S02]  /*36700*/  STL [R1+0x48], R18 ;  /* 0x0000481201007387 */ /* 0x0001e40000100800 */
[----:B------:R-:W-:-:S02]  /*36710*/  IMAD.MOV.U32 R25, RZ, RZ, R19 ;  /* 0x000000ffff197224 */ /* 0x000fc400078e0013 */
[----:B0-----:R-:W2:Y:S01]  /*36720*/  LDL.LU.64 R18, [R1+0x3e10] ;  /* 0x003e100001127983 */ /* 0x001ea20000300a00 */
[----:B------:R-:W2:Y:S02]  /*36730*/  LDL.LU.64 R16, [R1+0x3e08] ;  /* 0x003e080001107983 */ /* 0x000ea40000300a00 */
[----:B------:R-:W-:Y:S01]  /*36740*/  STL [R1+0x3d60], R25 ;  /* 0x003d601901007387 */ /* 0x000fe20000100800 */
[----:B--2---:R-:W-:Y:S01]  /*36750*/  HMMA.16816.F32 R16, R8, R26, R16 ;  /* 0x0000001a0810723c */ /* 0x004fe20000001810 */
[----:B------:R-:W3:Y:S11]  /*36760*/  LDL.LU R8, [R1+0x80] ;  /* 0x0000800001087983 */ /* 0x000ef60000300800 */
[----:B------:R-:W-:Y:S11]  /*36770*/  @!UPT UIADD3 URZ, URZ, URZ, URZ ;  /* 0x0000003f3f3ff290 */ /* 0x000ff6000fffe03f */
[----:B------:R-:W-:Y:S01]  /*36780*/  STL.64 [R1+0x130], R16 ;  /* 0x0001301001007387 */ /* 0x000fe20000100a00 */
[----:B------:R-:W-:Y:S02]  /*36790*/  STL.64 [R1+0x138], R18 ;  /* 0x0001381201007387 */ /* 0x000fe40000100a00 */
[----:B------:R-:W3:Y:S02]  /*367a0*/  LDL.LU R9, [R1+0x84] ;  /* 0x0000840001097983 */ /* 0x000ee40000300800 */
[----:B------:R-:W3:Y:S01]  /*367b0*/  LDL.LU R10, [R1+0x88] ;  /* 0x00008800010a7983 */ /* 0x000ee20000300800 */
[----:B------:R-:W3:Y:S04]  /*367c0*/  LDL.LU R11, [R1+0x8c] ;  /* 0x00008c00010b7983 */ /* 0x000ee80000300800 */
[----:B------:R-:W0:Y:S02]  /*367d0*/  LDSM.16.MT88.4 R16, [R2+0x1a000] ;  /* 0x01a000000210783b */ /* 0x000e240000004200 */
[----:B0-----:R-:W-:Y:S01]  /*367e0*/  IMAD.MOV.U32 R24, RZ, RZ, R17 ;  /* 0x000000ffff187224 */ /* 0x001fe200078e0011 */
[----:B------:R-:W-:Y:S01]  /*367f0*/  MOV R15, R18 ;  /* 0x00000012000f7202 */ /* 0x000fe20000000f00 */
[----:B------:R-:W-:Y:S01]  /*36800*/  IMAD.MOV.U32 R14, RZ, RZ, R19 ;  /* 0x000000ffff0e7224 */ /* 0x000fe200078e0013 */
[----:B------:R-:W-:Y:S01]  /*36810*/  MOV R25, R16 ;  /* 0x0000001000197202 */ /* 0x000fe20000000f00 */
[----:B------:R-:W2:Y:S01]  /*36820*/  LDL.LU.64 R18, [R1+0x3e00] ;  /* 0x003e000001127983 */ /* 0x000ea20000300a00 */
[----:B------:R-:W4:Y:S02]  /*36830*/  LDL.LU.64 R16, [R1+0x3df8] ;  /* 0x003df80001107983 */ /* 0x000f240000300a00 */
[----:B------:R-:W-:Y:S02]  /*36840*/  STL [R1+0x3d6c], R24 ;  /* 0x003d6c1801007387 */ /* 0x000fe40000100800 */
[----:B------:R-:W-:Y:S01]  /*36850*/  STL [R1+0x3d68], R15 ;  /* 0x003d680f01007387 */ /* 0x000fe20000100800 */
[----:B------:R-:W-:Y:S01]  /*36860*/  STL [R1+0x3d64], R14 ;  /* 0x003d640e01007387 */ /* 0x000fe20000100800 */
[----:B---3--:R-:W-:Y:S03]  /*36870*/  HMMA.16816.F32 R4, R8, R22, R4 ;  /* 0x000000160804723c */ /* 0x008fe60000001804 */
[----:B------:R-:W-:Y:S01]  /*36880*/  STL.64 [R1+0x3de0], R10 ;  /* 0x003de00a01007387 */ /* 0x000fe20000100a00 */
[----:B------:R-:W-:Y:S03]  /*36890*/  STL.64 [R1+0x3dd8], R8 ;  /* 0x003dd80801007387 */ /* 0x000fe60000100a00 */
[----:B------:R-:W-:Y:S11]  /*368a0*/  MOV R23, R0 ;  /* 0x0000000000177202 */ /* 0x000ff60000000f00 */
[----:B------:R-:W-:Y:S05]  /*368b0*/  @!UPT UIADD3 URZ, URZ, URZ, URZ ;  /* 0x0000003f3f3ff290 */ /* 0x000fea000fffe03f */
[----:B------:R-:W-:Y:S01]  /*368c0*/  STL.64 [R1+0x110], R4 ;  /* 0x0001100401007387 */ /* 0x000fe20000100a00 */
[----:B------:R-:W-:Y:S02]  /*368d0*/  STL.64 [R1+0x118], R6 ;  /* 0x0001180601007387 */ /* 0x000fe40000100a00 */
[----:B------:R-:W3:Y:S02]  /*368e0*/  LDL.LU R22, [R1+0x108] ;  /* 0x0001080001167983 */ /* 0x000ee40000300800 */
[----:B------:R-:W2:Y:S01]  /*368f0*/  LDL.LU R0, [R1+0x3df0] ;  /* 0x003df00001007983 */ /* 0x000ea20000300800 */
[----:B------:R-:W0:Y:S02]  /*36900*/  LDSM.16.MT88.4 R4, [R2+0x1a080] ;  /* 0x01a080000204783b */ /* 0x000e240000004200 */
[----:B0-----:R-:W-:Y:S01]  /*36910*/  IMAD.MOV.U32 R24, RZ, RZ, R4 ;  /* 0x000000ffff187224 */ /* 0x001fe200078e0004 */
[----:B------:R-:W-:Y:S01]  /*36920*/  MOV R15, R5 ;  /* 0x00000005000f7202 */ /* 0x000fe20000000f00 */
[----:B------:R-:W-:Y:S01]  /*36930*/  IMAD.MOV.U32 R14, RZ, RZ, R6 ;  /* 0x000000ffff0e7224 */ /* 0x000fe200078e0006 */
[----:B---3--:R4:W-:Y:S01]  /*36940*/  STL.64 [R1+0x3d78], R22 ;  /* 0x003d781601007387 */ /* 0x0089e20000100a00 */
[----:B------:R2:W-:Y:S02]  /*36950*/  STL.64 [R1+0x3d70], R20 ;  /* 0x003d701401007387 */ /* 0x0005e40000100a00 */
[----:B----4-:R-:W-:Y:S01]  /*36960*/  IMAD.MOV.U32 R22, RZ, RZ, R17 ;  /* 0x000000ffff167224 */ /* 0x010fe200078e0011 */
[----:B------:R-:W-:Y:S01]  /*36970*/  MOV R23, R16 ;  /* 0x0000001000177202 */ /* 0x000fe20000000f00 */
[----:B--2---:R-:W-:Y:S01]  /*36980*/  IMAD.MOV.U32 R20, RZ, RZ, R19 ;  /* 0x000000ffff147224 */ /* 0x004fe200078e0013 */
[----:B------:R-:W-:-:S03]  /*36990*/  MOV R21, R18 ;  /* 0x0000001200157202 */ /* 0x000fc60000000f00 */
[----:B------:R-:W-:Y:S02]  /*369a0*/  STL.64 [R1+0x3da8], R22 ;  /* 0x003da81601007387 */ /* 0x000fe40000100a00 */
[----:B------:R0:W-:Y:S02]  /*369b0*/  STL.64 [R1+0x3da0], R20 ;  /* 0x003da01401007387 */ /* 0x0001e40000100a00 */
[----:B------:R-:W-:Y:S02]  /*369c0*/  STL [R1+0x1c], R7 ;  /* 0x00001c0701007387 */ /* 0x000fe40000100800 */
[----:B------:R-:W1:Y:S04]  /*369d0*/  LDSM.16.MT88.4 R4, [R0+0x1a000] ;  /* 0x01a000000004783b */ /* 0x000e680000004200 */
[----:B------:R-:W-:Y:S01]  /*369e0*/  STL.64 [R1+0x3dc8], R14 ;  /* 0x003dc80e01007387 */ /* 0x000fe20000100a00 */
[----:B------:R2:W-:Y:S03]  /*369f0*/  STL.64 [R1+0x3dc0], R12 ;  /* 0x003dc00c01007387 */ /* 0x0005e60000100a00 */
[----:B0-----:R-:W3:Y:S04]  /*36a00*/  LDL.LU R20, [R1+0x70] ;  /* 0x0000700001147983 */ /* 0x001ee80000300800 */
[----:B-1----:R-:W-:Y:S01]  /*36a10*/  STL.64 [R1], R4 ;  /* 0x0000000401007387 */ /* 0x002fe20000100a00 */
[----:B------:R-:W-:Y:S02]  /*36a20*/  STL.64 [R1+0x8], R6 ;  /* 0x0000080601007387 */ /* 0x000fe40000100a00 */
[----:B------:R-:W0:Y:S04]  /*36a30*/  LDSM.16.MT88.4 R4, [R0+0x1a080] ;  /* 0x01a080000004783b */ /* 0x000e280000004200 */
[----:B------:R-:W3:Y:S01]  /*36a40*/  LDL.LU R21, [R1+0x74] ;  /* 0x0000740001157983 */ /* 0x000ee20000300800 */
[----:B------:R-:W3:Y:S01]  /*36a50*/  LDL.LU R22, [R1+0x78] ;  /* 0x0000780001167983 */ /* 0x000ee20000300800 */
[----:B------:R-:W3:Y:S02]  /*36a60*/  LDL.LU R23, [R1+0x7c] ;  /* 0x00007c0001177983 */ /* 0x000ee40000300800 */
[----:B------:R-:W4:Y:S02]  /*36a70*/  LDL.LU R16, [R1+0x1e0] ;  /* 0x0001e00001107983 */ /* 0x000f240000300800 */
[----:B------:R-:W4:Y:S01]  /*36a80*/  LDL.LU R17, [R1+0x1e4] ;  /* 0x0001e40001117983 */ /* 0x000f220000300800 */
[----:B------:R-:W4:Y:S01]  /*36a90*/  LDL.LU R18, [R1+0x1e8] ;  /* 0x0001e80001127983 */ /* 0x000f220000300800 */
[----:B------:R-:W4:Y:S02]  /*36aa0*/  LDL.LU R19, [R1+0x1ec] ;  /* 0x0001ec0001137983 */ /* 0x000f240000300800 */
[----:B--2---:R-:W3:Y:S02]  /*36ab0*/  LDL.LU R12, [R1+0x1f0] ;  /* 0x0001f000010c7983 */ /* 0x004ee40000300800 */
[----:B------:R-:W3:Y:S01]  /*36ac0*/  LDL.LU R13, [R1+0x1f4] ;  /* 0x0001f400010d7983 */ /* 0x000ee20000300800 */
[----:B------:R-:W3:Y:S01]  /*36ad0*/  LDL.LU R14, [R1+0x1f8] ;  /* 0x0001f800010e7983 */ /* 0x000ee20000300800 */
[----:B------:R-:W3:Y:S03]  /*36ae0*/  LDL.LU R15, [R1+0x1fc] ;  /* 0x0001fc00010f7983 */ /* 0x000ee60000300800 */
[----:B0-----:R-:W-:Y:S01]  /*36af0*/  STL.64 [R1+0x3cb0], R6 ;  /* 0x003cb00601007387 */ /* 0x001fe20000100a00 */
[----:B------:R0:W-:Y:S03]  /*36b00*/  STL.64 [R1+0x3ca8], R4 ;  /* 0x003ca80401007387 */ /* 0x0001e60000100a00 */
[----:B0-----:R-:W2:Y:S01]  /*36b10*/  LDL.LU R4, [R1+0x50] ;  /* 0x0000500001047983 */ /* 0x001ea20000300800 */
[----:B------:R-:W2:Y:S01]  /*36b20*/  LDL.LU R5, [R1+0x54] ;  /* 0x0000540001057983 */ /* 0x000ea20000300800 */
[----:B------:R-:W-:Y:S01]  /*36b30*/  MOV R6, R3 ;  /* 0x0000000300067202 */ /* 0x000fe20000000f00 */
[----:B------:R-:W-:Y:S01]  /*36b40*/  IMAD.MOV.U32 R7, RZ, RZ, R28 ;  /* 0x000000ffff077224 */ /* 0x000fe200078e001c */
[----:B------:R-:W3:Y:S01]  /*36b50*/  LDL.LU R3, [R1+0x3dec] ;  /* 0x003dec0001037983 */ /* 0x000ee20000300800 */
[----:B------:R-:W4:Y:S03]  /*36b60*/  LDL.LU R28, [R1+0x3de8] ;  /* 0x003de800011c7983 */ /* 0x000f260000300800 */
[----:B------:R-:W-:Y:S04]  /*36b70*/  STL.64 [R1+0x3d88], R6 ;  /* 0x003d880601007387 */ /* 0x000fe80000100a00 */
[----:B--2---:R0:W-:Y:S04]  /*36b80*/  STL.64 [R1+0x3d80], R4 ;  /* 0x003d800401007387 */ /* 0x0041e80000100a00 */
[----:B---3--:R-:W1:Y:S04]  /*36b90*/  LDSM.16.MT88.4 R8, [R3+0x1b000] ;  /* 0x01b000000308783b */ /* 0x008e680000004200 */
        /* <DEDUP_REMOVED lines=14> */
[----:B------:R-:W2:Y:S02]  /*36c80*/  LDL.LU R6, [R1+0x1d8] ;  /* 0x0001d80001067983 */ /* 0x000ea40000300800 */
[----:B------:R-:W2:Y:S01]  /*36c90*/  LDL.LU R7, [R1+0x1dc] ;  /* 0x0001dc0001077983 */ /* 0x000ea20000300800 */
[----:B------:R-:W-:Y:S01]  /*36ca0*/  STL [R1+0x3c98], R0 ;  /* 0x003c980001007387 */ /* 0x000fe20000100800 */
[----:B-1----:R-:W-:Y:S02]  /*36cb0*/  STL.64 [R1+0x20], R8 ;  /* 0x0000200801007387 */ /* 0x002fe40000100a00 */
[----:B------:R0:W-:Y:S02]  /*36cc0*/  STL.64 [R1+0x28], R10 ;  /* 0x0000280a01007387 */ /* 0x0001e40000100a00 */
[----:B0-----:R-:W4:Y:S01]  /*36cd0*/  LDL.LU.64 R10, [R1+0x3de0] ;  /* 0x003de000010a7983 */ /* 0x001f220000300a00 */
[----:B------:R-:W4:Y:S02]  /*36ce0*/  LDL.LU.64 R8, [R1+0x3dd8] ;  /* 0x003dd80001087983 */ /* 0x000f240000300a00 */
[----:B----4-:R-:W-:Y:S01]  /*36cf0*/  HMMA.16816.F32 R8, R8, R26, R16 ;  /* 0x0000001a0808723c */ /* 0x010fe20000001810 */
[----:B------:R-:W3:Y:S11]  /*36d00*/  LDL.LU.64 R16, [R1+0x3dd0] ;  /* 0x003dd00001107983 */ /* 0x000ef60000300a00 */
[----:B------:R-:W-:Y:S11]  /*36d10*/  @!UPT UIADD3 URZ, URZ, URZ, URZ ;  /* 0x0000003f3f3ff290 */ /* 0x000ff6000fffe03f */
[----:B------:R-:W-:Y:S01]  /*36d20*/  STL.64 [R1+0xf0], R8 ;  /* 0x0000f00801007387 */ /* 0x000fe20000100a00 */
[----:B------:R-:W-:Y:S02]  /*36d30*/  STL.64 [R1+0xf8], R10 ;  /* 0x0000f80a01007387 */ /* 0x000fe40000100a00 */
[----:B------:R-:W0:Y:S02]  /*36d40*/  LDSM.16.MT88.4 R8, [R3+0x1b080] ;  /* 0x01b080000308783b */ /* 0x000e240000004200 */
[----:B0-----:R-:W-:Y:S02]  /*36d50*/  STL.64 [R1+0x3c68], R10 ;  /* 0x003c680a01007387 */ /* 0x001fe40000100a00 */
[----:B------:R0:W-:Y:S02]  /*36d60*/  STL.64 [R1+0x3c60], R8 ;  /* 0x003c600801007387 */ /* 0x0001e40000100a00 */
[----:B0-----:R-:W4:Y:S01]  /*36d70*/  LDL.LU R8, [R1+0x1a0] ;  /* 0x0001a00001087983 */ /* 0x001f220000300800 */
[----:B------:R-:W4:Y:S02]  /*36d80*/  LDL.LU R9, [R1+0x1a4] ;  /* 0x0001a40001097983 */ /* 0x000f240000300800 */
[----:B------:R-:W4:Y:S02]  /*36d90*/  LDL.LU R10, [R1+0x1a8] ;  /* 0x0001a800010a7983 */ /* 0x000f240000300800 */
[----:B------:R-:W-:Y:S01]  /*36da0*/  STL [R1+0x3c04], R3 ;  /* 0x003c040301007387 */ /* 0x000fe20000100800 */
[----:B------:R-:W-:Y:S01]  /*36db0*/  MOV R11, R28 ;  /* 0x0000001c000b7202 */ /* 0x000fe20000000f00 */
[C---:B---3--:R-:W-:Y:S11]  /*36dc0*/  HMMA.16816.F32 R12, R20.reuse, R16, R12 ;  /* 0x00000010140c723c */ /* 0x048ff6000000180c */
[----:B------:R-:W-:Y:S11]  /*36dd0*/  @!UPT UIADD3 URZ, URZ, URZ, URZ ;  /* 0x0000003f3f3ff290 */ /* 0x000ff6000fffe03f */
[----:B------:R-:W-:Y:S01]  /*36de0*/  @!UPT UIADD3 URZ, URZ, URZ, URZ ;  /* 0x0000003f3f3ff290 */ /* 0x000fe2000fffe03f */
[----:B------:R-:W-:Y:S01]  /*36df0*/  STL.64 [R1+0xe0], R12 ;  /* 0x0000e00c01007387 */ /* 0x000fe20000100a00 */
[----:B------:R0:W-:Y:S02]  /*36e00*/  STL [R1+0xe8], R14 ;  /* 0x0000e80e01007387 */ /* 0x0001e40000100800 */
[----:B------:R-:W-:Y:S02]  /*36e10*/  IMAD.MOV.U32 R28, RZ, RZ, R15 ;  /* 0x000000ffff1c7224 */ /* 0x000fe400078e000f */
[----:B0-----:R-:W3:Y:S01]  /*36e20*/  LDL.LU.64 R14, [R1+0x3dc8] ;  /* 0x003dc800010e7983 */ /* 0x001ee20000300a00 */
        /* <DEDUP_REMOVED lines=27> */
[----:B----4-:R-:W-:Y:S11]  /*36fe0*/  HMMA.16816.F32 R4, R4, R12, R8 ;  /* 0x0000000c0404723c */ /* 0x010ff60000001808 */
[----:B------:R-:W-:Y:S04]  /*36ff0*/  @!UPT UIADD3 URZ, URZ, URZ, URZ ;  /* 0x0000003f3f3ff290 */ /* 0x000fe8000fffe03f */
[----:B------:R-:W-:Y:S01]  /*37000*/  STL.64 [R1+0x100], R20 ;  /* 0x0001001401007387 */ /* 0x000fe20000100a00 */
[----:B------:R-:W-:Y:S01]  /*37010*/  IMAD.MOV.U32 R18, RZ, RZ, R22 ;  /* 0x000000ffff127224 */ /* 0x000fe200078e0016 */
[----:B------:R-:W-:Y:S02]  /*37020*/  MOV R19, R23 ;  /* 0x0000001700137202 */ /* 0x000fe40000000f00 */
[----:B------:R-:W0:Y:S04]  /*37030*/  LDSM.16.MT88.4 R20, [R29+0x1b000] ;  /* 0x01b000001d14783b */ /* 0x000e280000004200 */
[----:B0-----:R-:W-:Y:S01]  /*37040*/  STL.64 [R1+0x3c38], R22 ;  /* 0x003c381601007387 */ /* 0x001fe20000100a00 */
[----:B------:R-:W-:Y:S02]  /*37050*/  STL.64 [R1+0x3c30], R20 ;  /* 0x003c301401007387 */ /* 0x000fe40000100a00 */
[----:B------:R-:W2:Y:S02]  /*37060*/  LDL.LU R8, [R1+0x110] ;  /* 0x0001100001087983 */ /* 0x000ea40000300800 */
[----:B------:R0:W-:Y:S01]  /*37070*/  STL.64 [R1+0xd0], R4 ;  /* 0x0000d00401007387 */ /* 0x0001e20000100a00 */
[----:B------:R1:W-:Y:S01]  /*37080*/  STL.64 [R1+0xd8], R6 ;  /* 0x0000d80601007387 */ /* 0x0003e20000100a00 */
[----:B------:R-:W2:Y:S02]  /*37090*/  LDL.LU R9, [R1+0x114] ;  /* 0x0001140001097983 */ /* 0x000ea40000300800 */
[----:B------:R-:W4:Y:S02]  /*370a0*/  LDL.LU R10, [R1+0x118] ;  /* 0x00011800010a7983 */ /* 0x000f240000300800 */
[----:B------:R-:W4:Y:S02]  /*370b0*/  LDL.LU R11, [R1+0x11c] ;  /* 0x00011c00010b7983 */ /* 0x000f240000300800 */
[----:B----4-:R-:W-:Y:S01]  /*370c0*/  STL.64 [R1+0x3cc0], R10 ;  /* 0x003cc00a01007387 */ /* 0x010fe20000100a00 */
[----:B--2---:R-:W-:Y:S02]  /*370d0*/  STL.64 [R1+0x3cb8], R8 ;  /* 0x003cb80801007387 */ /* 0x004fe40000100a00 */
[----:B0-----:R-:W2:Y:S02]  /*370e0*/  LDL.LU R4, [R1+0x130] ;  /* 0x0001300001047983 */ /* 0x001ea40000300800 */
[----:B------:R-:W2:Y:S01]  /*370f0*/  LDL.LU R5, [R1+0x134] ;  /* 0x0001340001057983 */ /* 0x000ea20000300800 */
[----:B-1----:R-:W4:Y:S01]  /*37100*/  LDL.LU R6, [R1+0x138] ;  /* 0x0001380001067983 */ /* 0x002f220000300800 */
[----:B------:R-:W4:Y:S03]  /*37110*/  LDL.LU R7, [R1+0x13c] ;  /* 0x00013c0001077983 */ /* 0x000f260000300800 */
[----:B----4-:R-:W-:Y:S01]  /*37120*/  STL.64 [R1+0x3cd0], R6 ;  /* 0x003cd00601007387 */ /* 0x010fe20000100a00 */
[----:B--2---:R0:W-:Y:S02]  /*37130*/  STL.64 [R1+0x3cc8], R4 ;  /* 0x003cc80401007387 */ /* 0x0041e40000100a00 */
[----:B0-----:R-:W-:Y:S01]  /*37140*/  IMAD.MOV.U32 R4, RZ, RZ, R24 ;  /* 0x000000ffff047224 */ /* 0x001fe200078e0018 */
[----:B---3--:R-:W-:Y:S01]  /*37150*/  MOV R5, R15 ;  /* 0x0000000f00057202 */ /* 0x008fe20000000f00 */
[----:B------:R-:W2:Y:S01]  /*37160*/  LDL.LU R24, [R1+0x3d6c] ;  /* 0x003d6c0001187983 */ /* 0x000ea20000300800 */
[----:B------:R-:W3:Y:S02]  /*37170*/  LDL.LU R15, [R1+0x3d68] ;  /* 0x003d6800010f7983 */ /* 0x000ee40000300800 */
[----:B------:R-:W-:-:S02]  /*37180*/  IMAD.MOV.U32 R6, RZ, RZ, R14 ;  /* 0x000000ffff067224 */ /* 0x000fc400078e000e */
[----:B------:R-:W4:Y:S01]  /*37190*/  LDL.LU R14, [R1+0x3d64] ;  /* 0x003d6400010e7983 */ /* 0x000f220000300800 */
[----:B------:R-:W2:Y:S03]  /*371a0*/  LDL.LU R7, [R1+0x1c] ;  /* 0x00001c0001077983 */ /* 0x000ea60000300800 */
[----:B--2---:R-:W-:Y:S01]  /*371b0*/  STL.64 [R1+0x3cf0], R6 ;  /* 0x003cf00601007387 */ /* 0x004fe20000100a00 */
[----:B------:R0:W-:Y:S02]  /*371c0*/  STL.64 [R1+0x3ce8], R4 ;  /* 0x003ce80401007387 */ /* 0x0001e40000100a00 */
[----:B0-----:R-:W-:Y:S01]  /*371d0*/  MOV R4, R25 ;  /* 0x0000001900047202 */ /* 0x001fe20000000f00 */
[----:B------:R-:W-:Y:S01]  /*371e0*/  IMAD.MOV.U32 R5, RZ, RZ, R24 ;  /* 0x000000ffff057224 */ /* 0x000fe200078e0018 */
[----:B------:R-:W2:Y:S01]  /*371f0*/  LDL.LU R25, [R1+0x3d60] ;  /* 0x003d600001197983 */ /* 0x000ea20000300800 */
[----:B------:R-:W2:Y:S01]  /*37200*/  LDL.LU R24, [R1+0x3d5c] ;  /* 0x003d5c0001187983 */ /* 0x000ea20000300800 */
[----:B---3--:R-:W-:Y:S01]  /*37210*/  MOV R6, R15 ;  /* 0x0000000f00067202 */ /* 0x008fe20000000f00 */
[----:B----4-:R-:W-:Y:S01]  /*37220*/  IMAD.MOV.U32 R7, RZ, RZ, R14 ;  /* 0x000000ffff077224 */ /* 0x010fe200078e000e */
[----:B------:R-:W3:Y:S01]  /*37230*/  LDL.LU R15, [R1+0x3d58] ;  /* 0x003d5800010f7983 */ /* 0x000ee20000300800 */
[----:B------:R-:W4:Y:S02]  /*37240*/  LDL.LU R14, [R1+0x3d54] ;  /* 0x003d5400010e7983 */ /* 0x000f240000300800 */
[----:B------:R-:W3:Y:S02]  /*37250*/  LDL.LU R20, [R1+0x40] ;  /* 0x0000400001147983 */ /* 0x000ee40000300800 */
[----:B------:R-:W3:Y:S01]  /*37260*/  LDL.LU R21, [R1+0x44] ;  /* 0x0000440001157983 */ /* 0x000ee20000300800 */
[----:B------:R-:W3:Y:S01]  /*37270*/  LDL.LU R22, [R1+0x48] ;  /* 0x0000480001167983 */ /* 0x000ee20000300800 */
[----:B--2---:R-:W-:-:S03]  /*37280*/  MOV R23, R25 ;  /* 0x0000001900177202 */ /* 0x004fc60000000f00 */
[----:B------:R-:W2:Y:S01]  /*37290*/  LDL.LU R25, [R1+0x3d50] ;  /* 0x003d500001197983 */ /* 0x000ea20000300800 */
[----:B------:R-:W-:Y:S02]  /*372a0*/  STL.64 [R1+0x3d20], R6 ;  /* 0x003d200601007387 */ /* 0x000fe40000100a00 */
[----:B------:R0:W-:Y:S02]  /*372b0*/  STL.64 [R1+0x3d18], R4 ;  /* 0x003d180401007387 */ /* 0x0001e40000100a00 */
[----:B------:R-:W2:Y:S02]  /*372c0*/  LDL.LU R8, [R1+0x140] ;  /* 0x0001400001087983 */ /* 0x000ea40000300800 */
[----:B----4-:R-:W-:Y:S01]  /*372d0*/  IMAD.MOV.U32 R9, RZ, RZ, R14 ;  /* 0x000000ffff097224 */ /* 0x010fe200078e000e */
[----:B---3--:R-:W-:Y:S01]  /*372e0*/  MOV R10, R15 ;  /* 0x0000000f000a7202 */ /* 0x008fe20000000f00 */
[----:B------:R-:W3:Y:S01]  /*372f0*/  LDL.LU R14, [R1+0x3d4c] ;  /* 0x003d4c00010e7983 */ /* 0x000ee20000300800 */
[----:B------:R-:W4:Y:S02]  /*37300*/  LDL.LU R15, [R1+0x3d48] ;  /* 0x003d4800010f7983 */ /* 0x000f240000300800 */
[----:B------:R-:W-:-:S02]  /*37310*/  IMAD.MOV.U32 R11, RZ, RZ, R24 ;  /* 0x000000ffff0b7224 */ /* 0x000fc400078e0018 */
[----:B------:R-:W2:Y:S04]  /*37320*/  LDL.LU R24, [R1+0x3d44] ;  /* 0x003d440001187983 */ /* 0x000ea80000300800 */
        /* <DEDUP_REMOVED lines=10> */
[----:B------:R-:W-:Y:S01]  /*373d0*/  STL.64 [R1+0x3ce0], R10 ;  /* 0x003ce00a01007387 */ /* 0x000fe20000100a00 */
[----:B------:R0:W-:Y:S02]  /*373e0*/  STL.64 [R1+0x3cd8], R8 ;  /* 0x003cd80801007387 */ /* 0x0001e40000100a00 */
[----:B0-----:R-:W-:-:S02]  /*373f0*/  MOV R8, R25 ;  /* 0x0000001900087202 */ /* 0x001fc40000000f00 */
[----:B------:R-:W2:Y:S01]  /*37400*/  LDL.LU R25, [R1+0x3d40] ;  /* 0x003d400001197983 */ /* 0x000ea20000300800 */
[----:B------:R-:W2:Y:S02]  /*37410*/  LDL.LU R9, [R1+0x154] ;  /* 0x0001540001097983 */ /* 0x000ea40000300800 */
[----:B------:R-:W2:Y:S02]  /*37420*/  LDL.LU R10, [R1+0x158] ;  /* 0x00015800010a7983 */ /* 0x000ea40000300800 */
[----:B------:R-:W2:Y:S02]  /*37430*/  LDL.LU R11, [R1+0x15c] ;  /* 0x00015c00010b7983 */ /* 0x000ea40000300800 */
[----:B--2---:R-:W-:Y:S01]  /*37440*/  STL.64 [R1+0x3d00], R10 ;  /* 0x003d000a01007387 */ /* 0x004fe20000100a00 */
[----:B------:R0:W-:Y:S02]  /*37450*/  STL.64 [R1+0x3cf8], R8 ;  /* 0x003cf80801007387 */ /* 0x0001e40000100a00 */
[----:B0-----:R-:W-:Y:S01]  /*37460*/  IMAD.MOV.U32 R8, RZ, RZ, R24 ;  /* 0x000000ffff087224 */ /* 0x001fe200078e0018 */
[----:B------:R-:W-:Y:S01]  /*37470*/  MOV R9, R25 ;  /* 0x0000001900097202 */ /* 0x000fe20000000f00 */
[----:B------:R-:W2:Y:S01]  /*37480*/  LDL.LU R24, [R1+0x3d3c] ;  /* 0x003d3c0001187983 */ /* 0x000ea20000300800 */
[----:B------:R-:W2:Y:S02]  /*37490*/  LDL.LU R25, [R1+0x3d38] ;  /* 0x003d380001197983 */ /* 0x000ea40000300800 */
[----:B------:R-:W2:Y:S02]  /*374a0*/  LDL.LU R10, [R1+0x178] ;  /* 0x00017800010a7983 */ /* 0x000ea40000300800 */
[----:B------:R-:W2:Y:S01]  /*374b0*/  LDL.LU R11, [R1+0x17c] ;  /* 0x00017c00010b7983 */ /* 0x000ea20000300800 */
[----:B------:R-:W-:Y:S11]  /*374c0*/  HMMA.16816.F32 R4, R20, R16, R4 ;  /* 0x000000101404723c */ /* 0x000ff60000001804 */
[----:B------:R-:W-:Y:S11]  /*374d0*/  @!UPT UIADD3 URZ, URZ, URZ, URZ ;  /* 0x0000003f3f3ff290 */ /* 0x000ff6000fffe03f */
[----:B------:R-:W-:Y:S02]  /*374e0*/  @!UPT UIADD3 URZ, URZ, URZ, URZ ;  /* 0x0000003f3f3ff290 */ /* 0x000fe4000fffe03f */
[----:B------:R-:W-:Y:S01]  /*374f0*/  IMAD.MOV.U32 R0, RZ, RZ, R5 ;  /* 0x000000ffff007224 */ /* 0x000fe200078e0005 */
[----:B--2---:R0:W-:Y:S02]  /*37500*/  STL.64 [R1+0x3d10], R10 ;  /* 0x003d100a01007387 */ /* 0x0041e40000100a00 */
[----:B0-----:R-:W-:Y:S01]  /*37510*/  IMAD.MOV.U32 R10, RZ, RZ, R25 ;  /* 0x000000ffff0a7224 */ /* 0x001fe200078e0019 */
[----:B------:R-:W-:Y:S02]  /*37520*/  MOV R11, R24 ;  /* 0x00000018000b7202 */ /* 0x000fe40000000f00 */
[----:B------:R-:W0:Y:S04]  /*37530*/  LDSM.16.MT88.4 R24, [R29+0x1b080] ;  /* 0x01b080001d18783b */ /* 0x000e280000004200 */
[----:B------:R1:W-:Y:S04]  /*37540*/  STL.64 [R1+0x3d08], R8 ;  /* 0x003d080801007387 */ /* 0x0003e80000100a00 */
[----:B-1----:R-:W2:Y:S01]  /*37550*/  LDL.LU R8, [R1+0x190] ;  /* 0x0001900001087983 */ /* 0x002ea20000300800 */
[----:B------:R-:W2:Y:S03]  /*37560*/  LDL.LU R9, [R1+0x194] ;  /* 0x0001940001097983 */ /* 0x000ea60000300800 */
[----:B0-----:R-:W-:Y:S01]  /*37570*/  STL.64 [R1+0x3c18], R26 ;  /* 0x003c181a01007387 */ /* 0x001fe20000100a00 */
[----:B------:R0:W-:Y:S03]  /*37580*/  STL.64 [R1+0x3c10], R24 ;  /* 0x003c101801007387 */ /* 0x0001e60000100a00 */
[----:B0-----:R-:W2:Y:S01]  /*37590*/  LDL.LU R24, [R1+0x160] ;  /* 0x0001600001187983 */ /* 0x001ea20000300800 */
[----:B------:R-:W2:Y:S02]  /*375a0*/  LDL.LU R25, [R1+0x164] ;  /* 0x0001640001197983 */ /* 0x000ea40000300800 */
[----:B----4-:R-:W-:Y:S01]  /*375b0*/  IMAD.MOV.U32 R26, RZ, RZ, R15 ;  /* 0x000000ffff1a7224 */ /* 0x010fe200078e000f */
[----:B---3--:R-:W-:Y:S01]  /*375c0*/  MOV R27, R14 ;  /* 0x0000000e001b7202 */ /* 0x008fe20000000f00 */
[----:B------:R-:W-:Y:S01]  /*375d0*/  STL [R1+0x3bfc], R29 ;  /* 0x003bfc1d01007387 */ /* 0x000fe20000100800 */
[----:B------:R-:W-:Y:S01]  /*375e0*/  MOV R14, R6 ;  /* 0x00000006000e7202 */ /* 0x000fe20000000f00 */
[----:B------:R0:W-:Y:S02]  /*375f0*/  STL [R1+0xb0], R4 ;  /* 0x0000b00401007387 */ /* 0x0001e40000100800 */
[----:B------:R-:W-:-:S02]  /*37600*/  IMAD.MOV.U32 R15, RZ, RZ, R7 ;  /* 0x000000ffff0f7224 */ /* 0x000fc400078e0007 */
[----:B------:R-:W3:Y:S04]  /*37610*/  LDL.LU.64 R6, [R1+0x3d30] ;  /* 0x003d300001067983 */ /* 0x000ee80000300a00 */
[----:B0-----:R-:W3:Y:S02]  /*37620*/  LDL.LU.64 R4, [R1+0x3d28] ;  /* 0x003d280001047983 */ /* 0x001ee40000300a00 */
[----:B---3--:R-:W-:Y:S11]  /*37630*/  HMMA.16816.F32 R4, R20, R12, R4 ;  /* 0x0000000c1404723c */ /* 0x008ff60000001804 */
[----:B------:R-:W-:Y:S11]  /*37640*/  @!UPT UIADD3 URZ, URZ, URZ, URZ ;  /* 0x0000003f3f3ff290 */ /* 0x000ff6000fffe03f */
[----:B------:R-:W-:Y:S02]  /*37650*/  @!UPT UIADD3 URZ, URZ, URZ, URZ ;  /* 0x0000003f3f3ff290 */ /* 0x000fe4000fffe03f */
[----:B------:R-:W-:Y:S01]  /*37660*/  MOV R21, R6 ;  /* 0x0000000600157202 */ /* 0x000fe20000000f00 */
[----:B------:R-:W-:Y:S01]  /*37670*/  IMAD.MOV.U32 R20, RZ, RZ, R7 ;  /* 0x000000ffff147224 */ /* 0x000fe200078e0007 */
[----:B------:R-:W-:Y:S01]  /*37680*/  MOV R23, R4 ;  /* 0x0000000400177202 */ /* 0x000fe20000000f00 */
[----:B------:R-:W-:Y:S01]  /*37690*/  IMAD.MOV.U32 R22, RZ, RZ, R5 ;  /* 0x000000ffff167224 */ /* 0x000fe200078e0005 */
[----:B------:R-:W2:Y:S01]  /*376a0*/  LDL.LU.64 R6, [R1+0x3d20] ;  /* 0x003d200001067983 */ /* 0x000ea20000300a00 */
[----:B------:R-:W2:Y:S03]  /*376b0*/  LDL.LU.64 R4, [R1+0x3d18] ;  /* 0x003d180001047983 */ /* 0x000ea60000300a00 */
[----:B------:R-:W-:Y:S01]  /*376c0*/  STL.64 [R1+0x3c48], R22 ;  /* 0x003c481601007387 */ /* 0x000fe20000100a00 */
[----:B------:R0:W-:Y:S03]  /*376d0*/  STL.64 [R1+0x3c40], R20 ;  /* 0x003c401401007387 */ /* 0x0001e60000100a00 */
[----:B0-----:R-:W3:Y:S01]  /*376e0*/  LDL.LU R20, [R1] ;  /* 0x0000000001147983 */ /* 0x001ee20000300800 */
[----:B------:R-:W3:Y:S02]  /*376f0*/  LDL.LU R21, [R1+0x4] ;  /* 0x0000040001157983 */ /* 0x000ee40000300800 */
[----:B------:R-:W3:Y:S02]  /*37700*/  LDL.LU R22, [R1+0x8] ;  /* 0x0000080001167983 */ /* 0x000ee40000300800 */
[----:B------:R-:W3:Y:S01]  /*37710*/  LDL.LU R23, [R1+0xc] ;  /* 0x00000c0001177983 */ /* 0x000ee20000300800 */
        /* <DEDUP_REMOVED lines=17> */
[----:B------:R0:W-:Y:S01]  /*37830*/  STL.64 [R1+0x70], R4 ;  /* 0x0000700401007387 */ /* 0x0001e20000100a00 */
[----:B------:R-:W-:Y:S02]  /*37840*/  MOV R3, R7 ;  /* 0x0000000700037202 */ /* 0x000fe40000000f00 */
[----:B------:R-:W4:Y:S01]  /*37850*/  LDL.LU.64 R6, [R1+0x3cf0] ;  /* 0x003cf00001067983 */ /* 0x000f220000300a00 */
[----:B0-----:R-:W4:Y:S02]  /*37860*/  LDL.LU.64 R4, [R1+0x3ce8] ;  /* 0x003ce80001047983 */ /* 0x001f240000300a00 */
[C---:B----4-:R-:W-:Y:S08]  /*37870*/  HMMA.16816.F32 R24, R4.reuse, R16, R24 ;  /* 0x000000100418723c */ /* 0x050ff00000001818 */
[----:B--2---:R-:W-:Y:S11]  /*37880*/  HMMA.16816.F32 R4, R4, R12, R8 ;  /* 0x0000000c0404723c */ /* 0x004ff60000001808 */
[----:B------:R-:W-:Y:S04]  /*37890*/  @!UPT UIADD3 URZ, URZ, URZ, URZ ;  /* 0x0000003f3f3ff290 */ /* 0x000fe8000fffe03f */
[----:B------:R0:W-:Y:S01]  /*378a0*/  STL.64 [R1+0x1f0], R24 ;  /* 0x0001f01801007387 */ /* 0x0001e20000100a00 */
[----:B------:R1:W-:Y:S03]  /*378b0*/  STL.64 [R1+0x1f8], R26 ;  /* 0x0001f81a01007387 */ /* 0x0003e60000100a00 */
[----:B0-----:R-:W2:Y:S01]  /*378c0*/  LDL.LU R24, [R1+0xf0] ;  /* 0x0000f00001187983 */ /* 0x001ea20000300800 */
[----:B------:R-:W2:Y:S02]  /*378d0*/  LDL.LU R25, [R1+0xf4] ;  /* 0x0000f40001197983 */ /* 0x000ea40000300800 */
[----:B-1----:R-:W2:Y:S02]  /*378e0*/  LDL.LU R26, [R1+0xf8] ;  /* 0x0000f800011a7983 */ /* 0x002ea40000300800 */
[----:B------:R-:W2:Y:S01]  /*378f0*/  LDL.LU R27, [R1+0xfc] ;  /* 0x0000fc00011b7983 */ /* 0x000ea20000300800 */
[----:B------:R-:W3:Y:S01]  /*37900*/  LDL.LU.64 R10, [R1+0x3ce0] ;  /* 0x003ce000010a7983 */ /* 0x000ee20000300a00 */
[----:B------:R-:W3:Y:S02]  /*37910*/  LDL.LU.64 R8, [R1+0x3cd8] ;  /* 0x003cd80001087983 */ /* 0x000ee40000300a00 */
[----:B------:R-:W-:Y:S02]  /*37920*/  STL.64 [R1+0x1c0], R4 ;  /* 0x0001c00401007387 */ /* 0x000fe40000100a00 */
[----:B------:R0:W-:Y:S02]  /*37930*/  STL.64 [R1+0x1c8], R6 ;  /* 0x0001c80601007387 */ /* 0x0001e40000100a00 */
[----:B0-----:R-:W4:Y:S01]  /*37940*/  LDL.LU.64 R6, [R1+0x3cd0] ;  /* 0x003cd00001067983 */ /* 0x001f220000300a00 */
[----:B------:R-:W4:Y:S01]  /*37950*/  LDL.LU.64 R4, [R1+0x3cc8] ;  /* 0x003cc80001047983 */ /* 0x000f220000300a00 */
[C---:B---3--:R-:W-:Y:S08]  /*37960*/  HMMA.16816.F32 R8, R20.reuse, R16, R8 ;  /* 0x000000101408723c */ /* 0x048ff00000001808 */
[----:B----4-:R-:W-:Y:S11]  /*37970*/  HMMA.16816.F32 R20, R20, R12, R4 ;  /* 0x0000000c1414723c */ /* 0x010ff60000001804 */
[----:B------:R-:W-:Y:S04]  /*37980*/  @!UPT UIADD3 URZ, URZ, URZ, URZ ;  /* 0x0000003f3f3ff290 */ /* 0x000fe8000fffe03f */
[----:B------:R-:W-:Y:S01]  /*37990*/  STL.64 [R1+0x1d0], R8 ;  /* 0x0001d00801007387 */ /* 0x000fe20000100a00 */
[----:B------:R0:W-:Y:S03]  /*379a0*/  STL.64 [R1+0x1d8], R10 ;  /* 0x0001d80a01007387 */ /* 0x0001e60000100a00 */
[----:B0-----:R-:W3:Y:S01]  /*379b0*/  LDL.LU.64 R10, [R1+0x3cc0] ;  /* 0x003cc000010a7983 */ /* 0x001ee20000300a00 */
[----:B------:R-:W3:Y:S02]  /*379c0*/  LDL.LU.64 R8, [R1+0x3cb8] ;  /* 0x003cb80001087983 */ /* 0x000ee40000300a00 */
[----:B------:R-:W3:Y:S02]  /*379d0*/  LDL.LU.64 R6, [R1+0x3cb0] ;  /* 0x003cb00001067983 */ /* 0x000ee40000300a00 */
[----:B------:R-:W3:Y:S01]  /*379e0*/  LDL.LU.64 R4, [R1+0x3ca8] ;  /* 0x003ca80001047983 */ /* 0x000ee20000300a00 */
[----:B------:R-:W-:Y:S01]  /*379f0*/  STL.64 [R1+0x1a0], R20 ;  /* 0x0001a01401007387 */ /* 0x000fe20000100a00 */
[----:B------:R3:W-:Y:S02]  /*37a00*/  STL.64 [R1+0x1a8], R22 ;  /* 0x0001a81601007387 */ /* 0x0007e40000100a00 */
[----:B---3--:R-:W-:Y:S01]  /*37a10*/  HMMA.16816.F32 R20, R4, R16, R8 ;  /* 0x000000100414723c */ /* 0x008fe20000001808 */
[----:B------:R-:W3:Y:S11]  /*37a20*/  LDL.LU R8, [R1+0x20] ;  /* 0x0000200001087983 */ /* 0x000ef60000300800 */
[----:B------:R-:W-:Y:S11]  /*37a30*/  @!UPT UIADD3 URZ, URZ, URZ, URZ ;  /* 0x0000003f3f3ff290 */ /* 0x000ff6000fffe03f */
[----:B------:R0:W-:Y:S01]  /*37a40*/  STL.64 [R1+0x190], R20 ;  /* 0x0001901401007387 */ /* 0x0001e20000100a00 */
[----:B------:R1:W-:Y:S02]  /*37a50*/  STL.64 [R1+0x198], R22 ;  /* 0x0001981601007387 */ /* 0x0003e40000100a00 */
[----:B------:R-:W3:Y:S02]  /*37a60*/  LDL.LU R9, [R1+0x24] ;  /* 0x0000240001097983 */ /* 0x000ee40000300800 */
[----:B------:R-:W3:Y:S01]  /*37a70*/  LDL.LU R10, [R1+0x28] ;  /* 0x00002800010a7983 */ /* 0x000ee20000300800 */
[----:B------:R-:W3:Y:S04]  /*37a80*/  LDL.LU R11, [R1+0x2c] ;  /* 0x00002c00010b7983 */ /* 0x000ee80000300800 */
[----:B0-----:R-:W4:Y:S01]  /*37a90*/  LDL.LU R20, [R1+0xc0] ;  /* 0x0000c00001147983 */ /* 0x001f220000300800 */
[----:B------:R-:W4:Y:S02]  /*37aa0*/  LDL.LU R21, [R1+0xc4] ;  /* 0x0000c40001157983 */ /* 0x000f240000300800 */
[----:B-1----:R-:W2:Y:S02]  /*37ab0*/  LDL.LU R22, [R1+0xc8] ;  /* 0x0000c80001167983 */ /* 0x002ea40000300800 */
[----:B------:R-:W2:Y:S02]  /*37ac0*/  LDL.LU R23, [R1+0xcc] ;  /* 0x0000cc0001177983 */ /* 0x000ea40000300800 */
[----:B--2---:R-:W-:Y:S01]  /*37ad0*/  STL.64 [R1+0x3c58], R22 ;  /* 0x003c581601007387 */ /* 0x004fe20000100a00 */
[----:B----4-:R0:W-:Y:S03]  /*37ae0*/  STL.64 [R1+0x3c50], R20 ;  /* 0x003c501401007387 */ /* 0x0101e60000100a00 */
[----:B0-----:R-:W2:Y:S01]  /*37af0*/  LDL.LU R20, [R1+0x90] ;  /* 0x0000900001147983 */ /* 0x001ea20000300800 */
[----:B------:R-:W2:Y:S02]  /*37b00*/  LDL.LU R21, [R1+0x94] ;  /* 0x0000940001157983 */ /* 0x000ea40000300800 */
[----:B------:R-:W4:Y:S02]  /*37b10*/  LDL.LU R22, [R1+0x98] ;  /* 0x0000980001167983 */ /* 0x000f240000300800 */
[----:B------:R-:W-:-:S02]  /*37b20*/  IMAD.MOV.U32 R23, RZ, RZ, R28 ;  /* 0x000000ffff177224 */ /* 0x000fc400078e001c */
[----:B------:R-:W3:Y:S01]  /*37b30*/  LDL.LU R28, [R1+0x3ca4] ;  /* 0x003ca400011c7983 */ /* 0x000ee20000300800 */
[----:B------:R-:W-:Y:S03]  /*37b40*/  HMMA.16816.F32 R4, R4, R12, R24 ;  /* 0x0000000c0404723c */ /* 0x000fe60000001818 */
        /* <DEDUP_REMOVED lines=10> */
[----:B------:R-:W2:Y:S02]  /*37bf0*/  LDL.LU R22, [R1+0xe8] ;  /* 0x0000e80001167983 */ /* 0x000ea40000300800 */
[----:B------:R-:W-:Y:S01]  /*37c00*/  STL [R1+0x180], R4 ;  /* 0x0001800401007387 */ /* 0x000fe20000100800 */
[----:B------:R-:W4:Y:S01]  /*37c10*/  LDL.LU R24, [R1+0xd0] ;  /* 0x0000d00001187983 */ /* 0x000f220000300800 */
[----:B------:R-:W4:Y:S02]  /*37c20*/  LDL.LU R25, [R1+0xd4] ;  /* 0x0000d40001197983 */ /* 0x000f240000300800 */
[----:B------:R-:W2:Y:S02]  /*37c30*/  LDL.LU R26, [R1+0xd8] ;  /* 0x0000d800011a7983 */ /* 0x000ea40000300800 */
[----:B------:R-:W2:Y:S02]  /*37c40*/  LDL.LU R27, [R1+0xdc] ;  /* 0x0000dc00011b7983 */ /* 0x000ea40000300800 */
[----:B------:R-:W-:Y:S01]  /*37c50*/  IMAD.MOV.U32 R16, RZ, RZ, R7 ;  /* 0x000000ffff107224 */ /* 0x000fe200078e0007 */
[----:B---3--:R-:W-:Y:S01]  /*37c60*/  MOV R23, R28 ;  /* 0x0000001c00177202 */ /* 0x008fe20000000f00 */
[----:B--2---:R0:W-:Y:S01]  /*37c70*/  STL.64 [R1+0x3c28], R26 ;  /* 0x003c281a01007387 */ /* 0x0041e20000100a00 */
[----:B----4-:R1:W-:Y:S01]  /*37c80*/  STL.64 [R1+0x3c20], R24 ;  /* 0x003c201801007387 */ /* 0x0103e20000100a00 */
[----:B0-----:R-:W-:-:S02]  /*37c90*/  MOV R26, R18 ;  /* 0x00000012001a7202 */ /* 0x001fc40000000f00 */
[----:B-1----:R-:W2:Y:S01]  /*37ca0*/  LDL.LU R24, [R1+0x100] ;  /* 0x0001000001187983 */ /* 0x002ea20000300800 */
[----:B------:R-:W2:Y:S02]  /*37cb0*/  LDL.LU R25, [R1+0x104] ;  /* 0x0001040001197983 */ /* 0x000ea40000300800 */
[----:B------:R-:W3:Y:S02]  /*37cc0*/  LDL.LU R18, [R1+0x3ca0] ;  /* 0x003ca00001127983 */ /* 0x000ee40000300800 */
[----:B------:R-:W-:Y:S02]  /*37cd0*/  IMAD.MOV.U32 R27, RZ, RZ, R19 ;  /* 0x000000ffff1b7224 */ /* 0x000fe400078e0013 */
[----:B------:R-:W3:Y:S01]  /*37ce0*/  LDL.LU R19, [R1+0x3c9c] ;  /* 0x003c9c0001137983 */ /* 0x000ee20000300800 */
[----:B------:R-:W4:Y:S02]  /*37cf0*/  LDL R7, [R1+0x764] ;  /* 0x0007640001077983 */ /* 0x000f240000100800 */
[----:B------:R-:W-:Y:S01]  /*37d00*/  IMAD.MOV.U32 R28, RZ, RZ, R5 ;  /* 0x000000ffff1c7224 */ /* 0x000fe200078e0005 */
[----:B------:R-:W-:-:S02]  /*37d10*/  MOV R17, R6 ;  /* 0x0000000600117202 */ /* 0x000fc40000000f00 */
[----:B------:R-:W-:Y:S01]  /*37d20*/  MOV R5, R0 ;  /* 0x0000000000057202 */ /* 0x000fe20000000f00 */
[----:B------:R-:W-:Y:S01]  /*37d30*/  IMAD.MOV.U32 R6, RZ, RZ, R14 ;  /* 0x000000ffff067224 */ /* 0x000fe200078e000e */
[----:B---3--:R-:W-:Y:S01]  /*37d40*/  HMMA.16816.F32 R20, R8, R18, R20 ;  /* 0x000000120814723c */ /* 0x008fe20000001814 */
[----:B----4-:R0:W-:Y:S01]  /*37d50*/  STL [R1+0x3c00], R7 ;  /* 0x003c000701007387 */ /* 0x0101e20000100800 */
[----:B------:R-:W3:Y:S02]  /*37d60*/  LDL.LU R4, [R1+0xb0] ;  /* 0x0000b00001047983 */ /* 0x000ee40000300800 */
[----:B------:R-:W4:Y:S02]  /*37d70*/  LDL.LU R0, [R1+0x3c98] ;  /* 0x003c980001007983 */ /* 0x000f240000300800 */
[----:B------:R-:W2:Y:S01]  /*37d80*/  LDL.LU R14, [R1+0x3c94] ;  /* 0x003c9400010e7983 */ /* 0x000ea20000300800 */
[----:B0-----:R-:W-:Y:S02]  /*37d90*/  MOV R7, R15 ;  /* 0x0000000f00077202 */ /* 0x001fe40000000f00 */
[----:B------:R-:W2:Y:S01]  /*37da0*/  LDL.LU R15, [R1+0x3c90] ;  /* 0x003c9000010f7983 */ /* 0x000ea20000300800 */
[----:B------:R-:W-:Y:S02]  /*37db0*/  STL [R1+0x3bf4], R17 ;  /* 0x003bf41101007387 */ /* 0x000fe40000100800 */
[----:B------:R-:W-:Y:S02]  /*37dc0*/  STL [R1+0x3bf0], R28 ;  /* 0x003bf01c01007387 */ /* 0x000fe40000100800 */
[----:B------:R-:W-:Y:S09]  /*37dd0*/  STL [R1+0x3bec], R16 ;  /* 0x003bec1001007387 */ /* 0x000ff20000100800 */
[----:B------:R0:W-:Y:S01]  /*37de0*/  STL.64 [R1+0x1b0], R20 ;  /* 0x0001b01401007387 */ /* 0x0001e20000100a00 */
[----:B------:R-:W-:Y:S01]  /*37df0*/  IMAD.MOV.U32 R13, RZ, RZ, R22 ;  /* 0x000000ffff0d7224 */ /* 0x000fe200078e0016 */
[----:B------:R-:W-:-:S02]  /*37e00*/  MOV R12, R23 ;  /* 0x00000017000c7202 */ /* 0x000fc40000000f00 */
[----:B------:R-:W2:Y:S04]  /*37e10*/  LDL.LU.64 R22, [R1+0x3c88] ;  /* 0x003c880001167983 */ /* 0x000ea80000300a00 */
[----:B0-----:R-:W2:Y:S01]  /*37e20*/  LDL.LU.64 R20, [R1+0x3c80] ;  /* 0x003c800001147983 */ /* 0x001ea20000300a00 */
[----:B------:R-:W-:Y:S02]  /*37e30*/  STL [R1+0x3bf8], R12 ;  /* 0x003bf80c01007387 */ /* 0x000fe40000100800 */
        /* <DEDUP_REMOVED lines=13> */
[----:B------:R-:W-:Y:S02]  /*37f10*/  STL.64 [R1+0x168], R22 ;  /* 0x0001681601007387 */ /* 0x000fe40000100a00 */
[----:B------:R-:W0:Y:S02]  /*37f20*/  LDSM.16.MT88.4 R20, [R2+0x1b080] ;  /* 0x01b080000214783b */ /* 0x000e240000004200 */
[----:B0-----:R-:W-:Y:S02]  /*37f30*/  STL.64 [R1+0x60], R20 ;  /* 0x0000601401007387 */ /* 0x001fe40000100a00 */
[----:B------:R-:W-:Y:S02]  /*37f40*/  STL [R1+0x68], R22 ;  /* 0x0000681601007387 */ /* 0x000fe40000100800 */
[----:B------:R-:W-:Y:S02]  /*37f50*/  IMAD.MOV.U32 R12, RZ, RZ, R23 ;  /* 0x000000ffff0c7224 */ /* 0x000fe400078e0017 */
[----:B----4-:R-:W0:Y:S04]  /*37f60*/  LDSM.16.MT88.4 R20, [R0+0x1b000] ;  /* 0x01b000000014783b */ /* 0x010e280000004200 */
[----:B0-----:R-:W-:Y:S01]  /*37f70*/  STL.64 [R1+0x50], R20 ;  /* 0x0000501401007387 */ /* 0x001fe20000100a00 */
[----:B------:R0:W-:Y:S03]  /*37f80*/  STL.64 [R1+0x58], R22 ;  /* 0x0000581601007387 */ /* 0x0001e60000100a00 */
[----:B0-----:R-:W2:Y:S01]  /*37f90*/  LDL.LU.64 R22, [R1+0x3c58] ;  /* 0x003c580001167983 */ /* 0x001ea20000300a00 */
[----:B------:R-:W2:Y:S02]  /*37fa0*/  LDL.LU.64 R20, [R1+0x3c50] ;  /* 0x003c500001147983 */ /* 0x000ea40000300a00 */
[----:B--2---:R-:W-:Y:S01]  /*37fb0*/  HMMA.16816.F32 R8, R8, R14, R20 ;  /* 0x0000000e0808723c */ /* 0x004fe20000001814 */
[----:B------:R-:W2:Y:S01]  /*37fc0*/  LDL.LU.64 R22, [R1+0x3c48] ;  /* 0x003c480001167983 */ /* 0x000ea20000300a00 */
[----:B------:R-:W4:Y:S11]  /*37fd0*/  LDL.LU.64 R20, [R1+0x3c40] ;  /* 0x003c400001147983 */ /* 0x000f360000300a00 */
[----:B------:R-:W-:Y:S10]  /*37fe0*/  @!UPT UIADD3 URZ, URZ, URZ, URZ ;  /* 0x0000003f3f3ff290 */ /* 0x000ff4000fffe03f */
[----:B------:R2:W-:Y:S01]  /*37ff0*/  STL.64 [R1+0x150], R8 ;  /* 0x0001500801007387 */ /* 0x0005e20000100a00 */
[----:B------:R4:W-:Y:S01]  /*38000*/  STL.64 [R1+0x158], R10 ;  /* 0x0001580a01007387 */ /* 0x0009e20000100a00 */
[----:B--2---:R-:W-:Y:S01]  /*38010*/  MOV R8, R23 ;  /* 0x0000001700087202 */ /* 0x004fe20000000f00 */
[----:B------:R-:W-:Y:S01]  /*38020*/  IMAD.MOV.U32 R9, RZ, RZ, R22 ;  /* 0x000000ffff097224 */ /* 0x000fe200078e0016 */
[----:B----4-:R-:W-:Y:S01]  /*38030*/  MOV R10, R21 ;  /* 0x00000015000a7202 */ /* 0x010fe20000000f00 */
[----:B------:R-:W-:Y:S02]  /*38040*/  IMAD.MOV.U32 R11, RZ, RZ, R20 ;  /* 0x000000ffff0b7224 */ /* 0x000fe400078e0014 */
[----:B------:R-:W0:Y:S02]  /*38050*/  LDSM.16.MT88.4 R20, [R0+0x1b080] ;  /* 0x01b080000014783b */ /* 0x000e240000004200 */
[----:B0-----:R-:W-:Y:S01]  /*38060*/  MOV R16, R22 ;  /* 0x0000001600107202 */ /* 0x001fe20000000f00 */
        /* <DEDUP_REMOVED lines=19> */
[----:B------:R-:W2:Y:S01]  /*381a0*/  LDL.LU R21, [R1+0x74] ;  /* 0x0000740001157983 */ /* 0x000ea20000300800 */
[----:B-1----:R-:W-:Y:S02]  /*381b0*/  MOV R22, R29 ;  /* 0x0000001d00167202 */ /* 0x002fe40000000f00 */
[----:B------:R-:W4:Y:S01]  /*381c0*/  LDL.LU R29, [R1+0x3c08] ;  /* 0x003c0800011d7983 */ /* 0x000f220000300800 */
[----:B------:R-:W-:Y:S02]  /*381d0*/  IMAD.MOV.U32 R23, RZ, RZ, R3 ;  /* 0x000000ffff177224 */ /* 0x000fe400078e0003 */
[----:B------:R-:W2:Y:S01]  /*381e0*/  LDL.LU R3, [R1+0x3c04] ;  /* 0x003c040001037983 */ /* 0x000ea20000300800 */
[C---:B---3--:R-:W-:Y:S11]  /*381f0*/  HMMA.16816.F32 R4, R24.reuse, R18, R4 ;  /* 0x000000121804723c */ /* 0x048ff60000001804 */
[----:B------:R-:W-:Y:S11]  /*38200*/  @!UPT UIADD3 URZ, URZ, URZ, URZ ;  /* 0x0000003f3f3ff290 */ /* 0x000ff6000fffe03f */
[----:B------:R-:W-:Y:S01]  /*38210*/  @!UPT UIADD3 URZ, URZ, URZ, URZ ;  /* 0x0000003f3f3ff290 */ /* 0x000fe2000fffe03f */
[----:B------:R-:W-:Y:S01]  /*38220*/  STL.64 [R1+0x110], R4 ;  /* 0x0001100401007387 */ /* 0x000fe20000100a00 */
[----:B------:R0:W-:Y:S03]  /*38230*/  STL.64 [R1+0x118], R6 ;  /* 0x0001180601007387 */ /* 0x0001e60000100a00 */
[----:B0-----:R-:W3:Y:S01]  /*38240*/  LDL.LU R7, [R1+0x3c00] ;  /* 0x003c000001077983 */ /* 0x001ee20000300800 */
[----:B------:R-:W-:Y:S01]  /*38250*/  HMMA.16816.F32 R8, R24, R14, R8 ;  /* 0x0000000e1808723c */ /* 0x000fe20000001808 */
[----:B------:R-:W3:Y:S11]  /*38260*/  LDL.LU R24, [R1+0x120] ;  /* 0x0001200001187983 */ /* 0x000ef60000300800 */
[----:B------:R-:W-:Y:S11]  /*38270*/  @!UPT UIADD3 URZ, URZ, URZ, URZ ;  /* 0x0000003f3f3ff290 */ /* 0x000ff6000fffe03f */
[----:B------:R-:W-:Y:S01]  /*38280*/  STL.64 [R1+0xd0], R8 ;  /* 0x0000d00801007387 */ /* 0x000fe20000100a00 */
[----:B------:R-:W-:Y:S02]  /*38290*/  STL.64 [R1+0xd8], R10 ;  /* 0x0000d80a01007387 */ /* 0x000fe40000100a00 */
[----:B------:R-:W3:Y:S02]  /*382a0*/  LDL.LU R25, [R1+0x124] ;  /* 0x0001240001197983 */ /* 0x000ee40000300800 */
[----:B------:R-:W3:Y:S01]  /*382b0*/  LDL.LU R26, [R1+0x128] ;  /* 0x00012800011a7983 */ /* 0x000ee20000300800 */
[----:B----4-:R-:W-:Y:S01]  /*382c0*/  MOV R27, R29 ;  /* 0x0000001d001b7202 */ /* 0x010fe20000000f00 */
[----:B--2---:R-:W0:Y:S04]  /*382d0*/  LDSM.16.MT88.4 R8, [R3+0x1c000] ;  /* 0x01c000000308783b */ /* 0x004e280000004200 */
[----:B------:R-:W2:Y:S04]  /*382e0*/  LDL.LU R29, [R1+0x3bfc] ;  /* 0x003bfc00011d7983 */ /* 0x000ea80000300800 */
[----:B0-----:R-:W-:Y:S01]  /*382f0*/  STL.64 [R1+0x30], R8 ;  /* 0x0000300801007387 */ /* 0x001fe20000100a00 */
[----:B------:R-:W-:Y:S03]  /*38300*/  STL.64 [R1+0x38], R10 ;  /* 0x0000380a01007387 */ /* 0x000fe60000100a00 */
[----:B---3--:R-:W0:Y:S02]  /*38310*/  LDSM.16.M88.4 R8, [R7+0x20380] ;  /* 0x020380000708783b */ /* 0x008e240000000200 */
[----:B------:R-:W1:Y:S02]  /*38320*/  LDSM.16.M88.4 R4, [R7+0x30380] ;  /* 0x030380000704783b */ /* 0x000e640000000200 */
[----:B0-----:R-:W-:Y:S02]  /*38330*/  STL [R1+0x3a7c], R10 ;  /* 0x003a7c0a01007387 */ /* 0x001fe40000100800 */
[----:B------:R-:W-:Y:S02]  /*38340*/  STL [R1+0x3a78], R11 ;  /* 0x003a780b01007387 */ /* 0x000fe40000100800 */
[----:B------:R-:W-:Y:S02]  /*38350*/  STL.64 [R1+0x3b88], R8 ;  /* 0x003b880801007387 */ /* 0x000fe40000100a00 */
[----:B------:R-:W0:Y:S01]  /*38360*/  LDSM.16.MT88.4 R8, [R3+0x1c080] ;  /* 0x01c080000308783b */ /* 0x000e220000004200 */
[----:B------:R-:W-:Y:S03]  /*38370*/  HMMA.16816.F32 R24, R20, R18, R24 ;  /* 0x000000121418723c */ /* 0x000fe60000001818 */
[----:B-1----:R-:W-:Y:S01]  /*38380*/  STL [R1+0x3b58], R4 ;  /* 0x003b580401007387 */ /* 0x002fe20000100800 */
[----:B------:R0:W-:Y:S02]  /*38390*/  STL [R1+0x3b54], R5 ;  /* 0x003b540501007387 */ /* 0x0001e40000100800 */
[----:B------:R-:W-:Y:S02]  /*383a0*/  STL [R1+0x3a84], R6 ;  /* 0x003a840601007387 */ /* 0x000fe40000100800 */
[----:B------:R-:W-:Y:S11]  /*383b0*/  STL [R1+0x3a80], R7 ;  /* 0x003a800701007387 */ /* 0x000ff60000100800 */
[----:B------:R-:W-:Y:S04]  /*383c0*/  @!UPT UIADD3 URZ, URZ, URZ, URZ ;  /* 0x0000003f3f3ff290 */ /* 0x000fe8000fffe03f */
[----:B------:R-:W-:Y:S01]  /*383d0*/  STL.64 [R1+0xf0], R24 ;  /* 0x0000f01801007387 */ /* 0x000fe20000100a00 */
[----:B------:R-:W-:Y:S02]  /*383e0*/  STL.64 [R1+0xf8], R26 ;  /* 0x0000f81a01007387 */ /* 0x000fe40000100a00 */
[----:B--2---:R-:W-:Y:S01]  /*383f0*/  LDSM.16.MT88.4 R24, [R29+0x1c080] ;  /* 0x01c080001d18783b */ /* 0x004fe20000004200 */
[----:B0-----:R-:W-:-:S03]  /*38400*/  MOV R5, R11 ;  /* 0x0000000b00057202 */ /* 0x001fc60000000f00 */
[----:B------:R-:W-:Y:S01]  /*38410*/  IMAD.MOV.U32 R4, RZ, RZ, R10 ;  /* 0x000000ffff047224 */ /* 0x000fe200078e000a */
[----:B------:R0:W-:Y:S01]  /*38420*/  STL.64 [R1+0x20], R8 ;  /* 0x0000200801007387 */ /* 0x0001e20000100a00 */
[----:B------:R-:W-:Y:S03]  /*38430*/  STL [R1+0x3b60], R5 ;  /* 0x003b600501007387 */ /* 0x000fe60000100800 */
[----:B------:R-:W-:Y:S02]  /*38440*/  STL [R1+0x3b5c], R4 ;  /* 0x003b5c0401007387 */ /* 0x000fe40000100800 */
[----:B------:R-:W1:Y:S04]  /*38450*/  LDSM.16.MT88.4 R4, [R29+0x1c000] ;  /* 0x01c000001d04783b */ /* 0x000e680000004200 */
[----:B------:R-:W-:Y:S01]  /*38460*/  STL [R1+0x3b50], R3 ;  /* 0x003b500301007387 */ /* 0x000fe20000100800 */
[----:B0-----:R-:W2:Y:S04]  /*38470*/  LDL.LU R8, [R1+0x190] ;  /* 0x0001900001087983 */ /* 0x001ea80000300800 */
[----:B-1----:R-:W-:Y:S01]  /*38480*/  STL.64 [R1+0x10], R4 ;  /* 0x0000100401007387 */ /* 0x002fe20000100a00 */
[----:B------:R-:W-:Y:S02]  /*38490*/  STL.64 [R1+0x18], R6 ;  /* 0x0000180601007387 */ /* 0x000fe40000100a00 */
[----:B------:R-:W2:Y:S02]  /*384a0*/  LDL.LU R9, [R1+0x194] ;  /* 0x0001940001097983 */ /* 0x000ea40000300800 */
[----:B------:R-:W3:Y:S01]  /*384b0*/  LDL.LU R10, [R1+0x198] ;  /* 0x00019800010a7983 */ /* 0x000ee20000300800 */
[----:B------:R-:W3:Y:S04]  /*384c0*/  LDL.LU R11, [R1+0x19c] ;  /* 0x00019c00010b7983 */ /* 0x000ee80000300800 */
        /* <DEDUP_REMOVED lines=9> */
[----:B--2---:R-:W-:Y:S02]  /*38560*/  STL.64 [R1+0x3bb8], R8 ;  /* 0x003bb80801007387 */ /* 0x004fe40000100a00 */
[----:B------:R-:W-:Y:S02]  /*38570*/  STL.64 [R1], R24 ;  /* 0x0000001801007387 */ /* 0x000fe40000100a00 */
[----:B------:R0:W-:Y:S01]  /*38580*/  STL.64 [R1+0x3ba0], R4 ;  /* 0x003ba00401007387 */ /* 0x0001e20000100a00 */
[----:B------:R-:W1:Y:S04]  /*38590*/  LDSM.16.MT88.4 R24, [R2+0x1c000] ;  /* 0x01c000000218783b */ /* 0x000e680000004200 */
[----:B0-----:R-:W2:Y:S01]  /*385a0*/  LDL.LU R4, [R1+0x1a0] ;  /* 0x0001a00001047983 */ /* 0x001ea20000300800 */
[----:B------:R-:W2:Y:S02]  /*385b0*/  LDL.LU R5, [R1+0x1a4] ;  /* 0x0001a40001057983 */ /* 0x000ea40000300800 */
[----:B------:R-:W3:Y:S02]  /*385c0*/  LDL.LU R6, [R1+0x1a8] ;  /* 0x0001a80001067983 */ /* 0x000ee40000300800 */
[----:B------:R-:W3:Y:S01]  /*385d0*/  LDL.LU R7, [R1+0x1ac] ;  /* 0x0001ac0001077983 */ /* 0x000ee20000300800 */
[----:B------:R-:W4:Y:S01]  /*385e0*/  LDL.LU R8, [R1+0x60] ;  /* 0x0000600001087983 */ /* 0x000f220000300800 */
[----:B------:R-:W4:Y:S02]  /*385f0*/  LDL.LU R9, [R1+0x64] ;  /* 0x0000640001097983 */ /* 0x000f240000300800 */
[----:B------:R-:W4:Y:S02]  /*38600*/  LDL.LU R10, [R1+0x68] ;  /* 0x00006800010a7983 */ /* 0x000f240000300800 */
[----:B------:R-:W-:-:S02]  /*38610*/  IMAD.MOV.U32 R11, RZ, RZ, R12 ;  /* 0x000000ffff0b7224 */ /* 0x000fc400078e000c */
[----:B------:R-:W4:Y:S04]  /*38620*/  LDL.LU R12, [R1+0x3bf8] ;  /* 0x003bf800010c7983 */ /* 0x000f280000300800 */
        /* <DEDUP_REMOVED lines=14> */
[----:B0-----:R-:W4:Y:S01]  /*38710*/  LDL.LU R4, [R1+0x1f0] ;  /* 0x0001f00001047983 */ /* 0x001f220000300800 */
[----:B------:R-:W4:Y:S02]  /*38720*/  LDL.LU R5, [R1+0x1f4] ;  /* 0x0001f40001057983 */ /* 0x000f240000300800 */
[----:B------:R-:W4:Y:S02]  /*38730*/  LDL.LU R6, [R1+0x1f8] ;  /* 0x0001f80001067983 */ /* 0x000f240000300800 */
[----:B------:R-:W4:Y:S01]  /*38740*/  LDL.LU R7, [R1+0x1fc] ;  /* 0x0001fc0001077983 */ /* 0x000f220000300800 */
[----:B------:R-:W-:Y:S01]  /*38750*/  STL [R1+0x3a88], R29 ;  /* 0x003a881d01007387 */ /* 0x000fe20000100800 */
[----:B-1----:R-:W-:Y:S02]  /*38760*/  STL.64 [R1+0x3ac0], R26 ;  /* 0x003ac01a01007387 */ /* 0x002fe40000100a00 */
[----:B------:R0:W-:Y:S02]  /*38770*/  STL.64 [R1+0x3ab8], R24 ;  /* 0x003ab81801007387 */ /* 0x0001e40000100a00 */
[----:B0-----:R-:W2:Y:S01]  /*38780*/  LDL.LU R24, [R1+0x1e0] ;  /* 0x0001e00001187983 */ /* 0x001ea20000300800 */
[----:B------:R-:W2:Y:S02]  /*38790*/  LDL.LU R25, [R1+0x1e4] ;  /* 0x0001e40001197983 */ /* 0x000ea40000300800 */
[----:B------:R-:W2:Y:S02]  /*387a0*/  LDL.LU R26, [R1+0x1e8] ;  /* 0x0001e800011a7983 */ /* 0x000ea40000300800 */
[----:B------:R-:W2:Y:S02]  /*387b0*/  LDL.LU R27, [R1+0x1ec] ;  /* 0x0001ec00011b7983 */ /* 0x000ea40000300800 */
[----:B--2---:R-:W-:Y:S08]  /*387c0*/  HMMA.16816.F32 R20, R20, R14, R24 ;  /* 0x0000000e1414723c */ /* 0x004ff00000001818 */
[C---:B----4-:R-:W-:Y:S11]  /*387d0*/  HMMA.16816.F32 R4, R8.reuse, R18, R4 ;  /* 0x000000120804723c */ /* 0x050ff60000001804 */
[----:B------:R-:W-:Y:S05]  /*387e0*/  @!UPT UIADD3 URZ, URZ, URZ, URZ ;  /* 0x0000003f3f3ff290 */ /* 0x000fea000fffe03f */
[----:B------:R-:W-:Y:S01]  /*387f0*/  MOV R27, R20 ;  /* 0x00000014001b7202 */ /* 0x000fe20000000f00 */
[----:B------:R-:W-:Y:S01]  /*38800*/  IMAD.MOV.U32 R26, RZ, RZ, R21 ;  /* 0x000000ffff1a7224 */ /* 0x000fe200078e0015 */
[----:B------:R-:W-:Y:S01]  /*38810*/  MOV R25, R22 ;  /* 0x0000001600197202 */ /* 0x000fe20000000f00 */
[----:B------:R-:W-:Y:S02]  /*38820*/  IMAD.MOV.U32 R24, RZ, RZ, R23 ;  /* 0x000000ffff187224 */ /* 0x000fe400078e0017 */
[----:B------:R-:W0:Y:S04]  /*38830*/  LDSM.16.MT88.4 R20, [R2+0x1c080] ;  /* 0x01c080000214783b */ /* 0x000e280000004200 */
[----:B------:R-:W-:Y:S01]  /*38840*/  STL.64 [R1+0x3b70], R26 ;  /* 0x003b701a01007387 */ /* 0x000fe20000100a00 */
[----:B------:R1:W-:Y:S02]  /*38850*/  STL.64 [R1+0x3b68], R24 ;  /* 0x003b681801007387 */ /* 0x0003e40000100a00 */
[----:B-1----:R-:W-:Y:S01]  /*38860*/  MOV R24, R17 ;  /* 0x0000001100187202 */ /* 0x002fe20000000f00 */
[----:B------:R-:W-:Y:S01]  /*38870*/  IMAD.MOV.U32 R25, RZ, RZ, R28 ;  /* 0x000000ffff197224 */ /* 0x000fe200078e001c */
[----:B------:R-:W2:Y:S01]  /*38880*/  LDL.LU R17, [R1+0x3bf4] ;  /* 0x003bf40001117983 */ /* 0x000ea20000300800 */
[----:B------:R-:W3:Y:S01]  /*38890*/  LDL.LU R28, [R1+0x3bf0] ;  /* 0x003bf000011c7983 */ /* 0x000ee20000300800 */
[----:B------:R-:W-:Y:S01]  /*388a0*/  MOV R26, R16 ;  /* 0x00000010001a7202 */ /* 0x000fe20000000f00 */
[----:B------:R-:W-:Y:S01]  /*388b0*/  IMAD.MOV.U32 R27, RZ, RZ, R13 ;  /* 0x000000ffff1b7224 */ /* 0x000fe200078e000d */
[----:B------:R-:W4:Y:S01]  /*388c0*/  LDL.LU R16, [R1+0x3bec] ;  /* 0x003bec0001107983 */ /* 0x000f220000300800 */
[----:B------:R-:W2:Y:S03]  /*388d0*/  LDL.LU R13, [R1+0x3be8] ;  /* 0x003be800010d7983 */ /* 0x000ea60000300800 */
[----:B0-----:R-:W-:Y:S01]  /*388e0*/  STL [R1+0x3a90], R23 ;  /* 0x003a901701007387 */ /* 0x001fe20000100800 */
[----:B------:R-:W-:Y:S02]  /*388f0*/  STL [R1+0x3b80], R22 ;  /* 0x003b801601007387 */ /* 0x000fe40000100800 */
[----:B------:R0:W-:Y:S02]  /*38900*/  STL.64 [R1+0x3b78], R20 ;  /* 0x003b781401007387 */ /* 0x0001e40000100a00 */
[----:B0-----:R-:W2:Y:S01]  /*38910*/  LDL.LU R20, [R1+0x180] ;  /* 0x0001800001147983 */ /* 0x001ea20000300800 */
[----:B------:R-:W-:Y:S02]  /*38920*/  STL [R1+0x3a8c], R2 ;  /* 0x003a8c0201007387 */ /* 0x000fe40000100800 */
[----:B------:R-:W-:Y:S02]  /*38930*/  STL.64 [R1+0x70], R4 ;  /* 0x0000700401007387 */ /* 0x000fe40000100a00 */
[----:B------:R0:W-:Y:S02]  /*38940*/  STL.64 [R1+0x78], R6 ;  /* 0x0000780601007387 */ /* 0x0001e40000100a00 */
        /* <DEDUP_REMOVED lines=21> */
[----:B------:R0:W-:Y:S03]  /*38aa0*/  STL.64 [R1+0xe8], R10 ;  /* 0x0000e80a01007387 */ /* 0x0001e60000100a00 */
[----:B0-----:R-:W2:Y:S01]  /*38ab0*/  LDL.LU.64 R10, [R1+0x3b98] ;  /* 0x003b9800010a7983 */ /* 0x001ea20000300a00 */
[----:B------:R-:W2:Y:S02]  /*38ac0*/  LDL.LU.64 R8, [R1+0x3b90] ;  /* 0x003b900001087983 */ /* 0x000ea40000300a00 */
[----:B------:R-:W-:Y:S01]  /*38ad0*/  IMAD.MOV.U32 R22, RZ, RZ, R17 ;  /* 0x000000ffff167224 */ /* 0x000fe200078e0011 */
[----:B----4-:R-:W-:Y:S02]  /*38ae0*/  MOV R23, R16 ;  /* 0x0000001000177202 */ /* 0x010fe40000000f00 */
[----:B---3--:R-:W-:Y:S01]  /*38af0*/  MOV R21, R28 ;  /* 0x0000001c00157202 */ /* 0x008fe20000000f00 */
[C---:B--2---:R-:W-:Y:S01]  /*38b00*/  HMMA.16816.F32 R16, R24.reuse, R18, R8 ;  /* 0x000000121810723c */ /* 0x044fe20000001808 */
[----:B------:R-:W2:Y:S11]  /*38b10*/  LDL.LU.64 R8, [R1+0x3b88] ;  /* 0x003b880001087983 */ /* 0x000eb60000300a00 */
[----:B------:R-:W-:Y:S11]  /*38b20*/  @!UPT UIADD3 URZ, URZ, URZ, URZ ;  /* 0x0000003f3f3ff290 */ /* 0x000ff6000fffe03f */
[----:B------:R-:W-:Y:S01]  /*38b30*/  @!UPT UIADD3 URZ, URZ, URZ, URZ ;  /* 0x0000003f3f3ff290 */ /* 0x000fe2000fffe03f */
[----:B------:R-:W-:Y:S01]  /*38b40*/  IMAD.MOV.U32 R7, RZ, RZ, R16 ;  /* 0x000000ffff077224 */ /* 0x000fe200078e0010 */
[----:B------:R-:W-:Y:S01]  /*38b50*/  MOV R10, R17 ;  /* 0x00000011000a7202 */ /* 0x000fe20000000f00 */
[----:B------:R-:W-:Y:S01]  /*38b60*/  IMAD.MOV.U32 R11, RZ, RZ, R18 ;  /* 0x000000ffff0b7224 */ /* 0x000fe200078e0012 */
[----:B------:R-:W-:Y:S02]  /*38b70*/  MOV R28, R19 ;  /* 0x00000013001c7202 */ /* 0x000fe40000000f00 */
[----:B------:R-:W0:Y:S04]  /*38b80*/  LDSM.16.MT88.4 R16, [R0+0x1c000] ;  /* 0x01c000000010783b */ /* 0x000e280000004200 */
[----:B------:R-:W-:Y:S01]  /*38b90*/  STL [R1+0x3b4c], R28 ;  /* 0x003b4c1c01007387 */ /* 0x000fe20000100800 */
[----:B------:R-:W-:Y:S03]  /*38ba0*/  STL [R1+0x3b48], R7 ;  /* 0x003b480701007387 */ /* 0x000fe60000100800 */
[----:B0-----:R0:W-:Y:S01]  /*38bb0*/  STL.64 [R1+0x3a60], R18 ;  /* 0x003a601201007387 */ /* 0x0011e20000100a00 */
[----:B------:R1:W-:Y:S02]  /*38bc0*/  STL.64 [R1+0x3a58], R16 ;  /* 0x003a581001007387 */ /* 0x0003e40000100a00 */
[----:B0-----:R-:W-:Y:S01]  /*38bd0*/  IMAD.MOV.U32 R18, RZ, RZ, R13 ;  /* 0x000000ffff127224 */ /* 0x001fe200078e000d */
[----:B-1----:R-:W3:Y:S01]  /*38be0*/  LDL.LU R16, [R1+0x1b0] ;  /* 0x0001b00001107983 */ /* 0x002ee20000300800 */
[----:B------:R-:W-:Y:S01]  /*38bf0*/  MOV R19, R12 ;  /* 0x0000000c00137202 */ /* 0x000fe20000000f00 */
[----:B------:R-:W3:Y:S01]  /*38c00*/  LDL.LU R17, [R1+0x1b4] ;  /* 0x0001b40001117983 */ /* 0x000ee20000300800 */
[----:B------:R-:W-:Y:S01]  /*38c10*/  HMMA.16816.F32 R12, R24, R14, R20 ;  /* 0x0000000e180c723c */ /* 0x000fe20000001814 */
[----:B------:R-:W4:Y:S01]  /*38c20*/  LDL.LU R22, [R1+0x3b80] ;  /* 0x003b800001167983 */ /* 0x000f220000300800 */
[----:B------:R-:W2:Y:S02]  /*38c30*/  LDL.LU.64 R20, [R1+0x3b78] ;  /* 0x003b780001147983 */ /* 0x000ea40000300a00 */
[----:B------:R-:W3:Y:S02]  /*38c40*/  LDL.LU.64 R26, [R1+0x3b70] ;  /* 0x003b7000011a7983 */ /* 0x000ee40000300a00 */
[----:B------:R-:W3:Y:S11]  /*38c50*/  LDL.LU.64 R24, [R1+0x3b68] ;  /* 0x003b680001187983 */ /* 0x000ef60000300a00 */
[----:B------:R-:W-:Y:S07]  /*38c60*/  @!UPT UIADD3 URZ, URZ, URZ, URZ ;  /* 0x0000003f3f3ff290 */ /* 0x000fee000fffe03f */
[----:B------:R-:W-:Y:S01]  /*38c70*/  IMAD.MOV.U32 R23, RZ, RZ, R12 ;  /* 0x000000ffff177224 */ /* 0x000fe200078e000c */
[----:B------:R-:W-:Y:S01]  /*38c80*/  MOV R2, R13 ;  /* 0x0000000d00027202 */ /* 0x000fe20000000f00 */
[----:B------:R-:W-:Y:S01]  /*38c90*/  IMAD.MOV.U32 R29, RZ, RZ, R14 ;  /* 0x000000ffff1d7224 */ /* 0x000fe200078e000e */
[----:B------:R-:W-:Y:S02]  /*38ca0*/  MOV R6, R15 ;  /* 0x0000000f00067202 */ /* 0x000fe40000000f00 */
[----:B------:R-:W0:Y:S04]  /*38cb0*/  LDSM.16.MT88.4 R12, [R0+0x1c080] ;  /* 0x01c08000000c783b */ /* 0x000e280000004200 */
[----:B----4-:R-:W-:Y:S01]  /*38cc0*/  STL.64 [R1+0x3aa0], R22 ;  /* 0x003aa01601007387 */ /* 0x010fe20000100a00 */
[----:B--2---:R1:W-:Y:S03]  /*38cd0*/  STL.64 [R1+0x3a98], R20 ;  /* 0x003a981401007387 */ /* 0x0043e60000100a00 */
[----:B-1----:R-:W3:Y:S01]  /*38ce0*/  LDL.64 R20, [R1+0x30] ;  /* 0x0000300001147983 */ /* 0x002ee20000100a00 */
[----:B------:R-:W3:Y:S02]  /*38cf0*/  LDL.LU.64 R22, [R1+0x38] ;  /* 0x0000380001167983 */ /* 0x000ee40000300a00 */
[----:B0-----:R-:W-:Y:S02]  /*38d00*/  STL.64 [R1+0x3a30], R14 ;  /* 0x003a300e01007387 */ /* 0x001fe40000100a00 */
[----:B------:R-:W-:Y:S01]  /*38d10*/  STL.64 [R1+0x3a28], R12 ;  /* 0x003a280c01007387 */ /* 0x000fe20000100a00 */
[----:B------:R-:W-:Y:S01]  /*38d20*/  STL.64 [R1+0x3b40], R10 ;  /* 0x003b400a01007387 */ /* 0x000fe20000100a00 */
[----:B------:R-:W-:Y:S01]  /*38d30*/  STL.64 [R1+0x3b38], R8 ;  /* 0x003b380801007387 */ /* 0x000fe20000100a00 */
[----:B---3--:R-:W-:Y:S01]  /*38d40*/  HMMA.16816.F32 R16, R20, R8, R16 ;  /* 0x000000081410723c */ /* 0x008fe20000001810 */
[----:B------:R-:W-:Y:S01]  /*38d50*/  IMAD.MOV.U32 R7, RZ, RZ, R23 ;  /* 0x000000ffff077224 */ /* 0x000fe200078e0017 */
[----:B------:R-:W-:-:S05]  /*38d60*/  MOV R28, R22 ;  /* 0x00000016001c7202 */ /* 0x000fca0000000f00 */
[----:B------:R-:W-:Y:S01]  /*38d70*/  IMAD.MOV.U32 R23, RZ, RZ, R24 ;  /* 0x000000ffff177224 */ /* 0x000fe200078e0018 */
[----:B------:R-:W-:Y:S01]  /*38d80*/  MOV R22, R25 ;  /* 0x0000001900167202 */ /* 0x000fe20000000f00 */
[----:B------:R-:W2:Y:S01]  /*38d90*/  LDL.LU R24, [R1] ;  /* 0x0000000001187983 */ /* 0x000ea20000300800 */
[----:B------:R-:W2:Y:S02]  /*38da0*/  LDL.LU R25, [R1+0x4] ;  /* 0x0000040001197983 */ /* 0x000ea40000300800 */
[----:B------:R-:W-:Y:S01]  /*38db0*/  IMAD.MOV.U32 R3, RZ, RZ, R20 ;  /* 0x000000ffff037224 */ /* 0x000fe200078e0014 */
[----:B------:R-:W-:Y:S01]  /*38dc0*/  MOV R20, R27 ;  /* 0x0000001b00147202 */ /* 0x000fe20000000f00 */
[----:B------:R-:W-:Y:S01]  /*38dd0*/  IMAD.MOV.U32 R21, RZ, RZ, R26 ;  /* 0x000000ffff157224 */ /* 0x000fe200078e001a */
[----:B------:R-:W-:Y:S01]  /*38de0*/  MOV R26, R5 ;  /* 0x00000005001a7202 */ /* 0x000fe20000000f00 */
[----:B------:R-:W-:Y:S01]  /*38df0*/  IMAD.MOV.U32 R27, RZ, RZ, R4 ;  /* 0x000000ffff1b7224 */ /* 0x000fe200078e0004 */
[----:B------:R-:W3:Y:S01]  /*38e00*/  LDL.LU R5, [R1+0x3b60] ;  /* 0x003b600001057983 */ /* 0x000ee20000300800 */
[----:B------:R-:W4:Y:S03]  /*38e10*/  LDL.LU R4, [R1+0x3b5c] ;  /* 0x003b5c0001047983 */ /* 0x000f260000300800 */
[----:B------:R-:W-:Y:S04]  /*38e20*/  STL.64 [R1+0x3af0], R26 ;  /* 0x003af01a01007387 */ /* 0x000fe80000100a00 */
[----:B--2---:R-:W-:Y:S01]  /*38e30*/  STL.64 [R1+0x3ae8], R24 ;  /* 0x003ae81801007387 */ /* 0x004fe20000100a00 */
[----:B------:R-:W-:Y:S02]  /*38e40*/  STL.64 [R1+0x3ab0], R22 ;  /* 0x003ab01601007387 */ /* 0x000fe40000100a00 */
[----:B------:R0:W-:Y:S02]  /*38e50*/  STL.64 [R1+0x3aa8], R20 ;  /* 0x003aa81401007387 */ /* 0x0001e40000100a00 */
        /* <DEDUP_REMOVED lines=10> */
[----:B------:R-:W2:Y:S01]  /*38f00*/  LDL.LU R24, [R1+0x10] ;  /* 0x0000100001187983 */ /* 0x000ea20000300800 */
[----:B------:R-:W2:Y:S02]  /*38f10*/  LDL.LU R25, [R1+0x14] ;  /* 0x0000140001197983 */ /* 0x000ea40000300800 */
[----:B------:R-:W2:Y:S02]  /*38f20*/  LDL.LU R26, [R1+0x18] ;  /* 0x00001800011a7983 */ /* 0x000ea40000300800 */
[----:B------:R-:W2:Y:S01]  /*38f30*/  LDL.LU R27, [R1+0x1c] ;  /* 0x00001c00011b7983 */ /* 0x000ea20000300800 */
[----:B------:R-:W-:Y:S01]  /*38f40*/  MOV R15, R16 ;  /* 0x00000010000f7202 */ /* 0x000fe20000000f00 */
[----:B------:R-:W-:Y:S01]  /*38f50*/  IMAD.MOV.U32 R14, RZ, RZ, R17 ;  /* 0x000000ffff0e7224 */ /* 0x000fe200078e0011 */
[----:B------:R-:W3:Y:S01]  /*38f60*/  LDL.LU R16, [R1+0x160] ;  /* 0x0001600001107983 */ /* 0x000ee20000300800 */
[----:B------:R-:W-:Y:S01]  /*38f70*/  MOV R13, R18 ;  /* 0x00000012000d7202 */ /* 0x000fe20000000f00 */
[----:B------:R-:W3:Y:S02]  /*38f80*/  LDL.LU R17, [R1+0x164] ;  /* 0x0001640001117983 */ /* 0x000ee40000300800 */
[----:B------:R-:W-:Y:S01]  /*38f90*/  IMAD.MOV.U32 R12, RZ, RZ, R19 ;  /* 0x000000ffff0c7224 */ /* 0x000fe200078e0013 */
[----:B------:R-:W3:Y:S01]  /*38fa0*/  LDL.LU R18, [R1+0x168] ;  /* 0x0001680001127983 */ /* 0x000ee20000300800 */
[----:B------:R-:W3:Y:S03]  /*38fb0*/  LDL.LU R19, [R1+0x16c] ;  /* 0x00016c0001137983 */ /* 0x000ee60000300800 */
[----:B--2---:R4:W-:Y:S01]  /*38fc0*/  STL.64 [R1+0x3b20], R26 ;  /* 0x003b201a01007387 */ /* 0x0049e20000100a00 */
[----:B------:R0:W-:Y:S01]  /*38fd0*/  STL.64 [R1+0x3b18], R24 ;  /* 0x003b181801007387 */ /* 0x0001e20000100a00 */
[----:B----4-:R-:W-:-:S02]  /*38fe0*/  MOV R26, R4 ;  /* 0x00000004001a7202 */ /* 0x010fc40000000f00 */
[----:B0-----:R-:W2:Y:S01]  /*38ff0*/  LDL.LU R24, [R1+0x20] ;  /* 0x0000200001187983 */ /* 0x001ea20000300800 */
[----:B------:R-:W2:Y:S02]  /*39000*/  LDL.LU R25, [R1+0x24] ;  /* 0x0000240001197983 */ /* 0x000ea40000300800 */
[----:B------:R-:W4:Y:S02]  /*39010*/  LDL.LU R4, [R1+0x3b58] ;  /* 0x003b580001047983 */ /* 0x000f240000300800 */
[----:B---3--:R-:W-:Y:S02]  /*39020*/  IMAD.MOV.U32 R27, RZ, RZ, R5 ;  /* 0x000000ffff1b7224 */ /* 0x008fe400078e0005 */
[----:B------:R-:W4:Y:S01]  /*39030*/  LDL.LU R5, [R1+0x3b54] ;  /* 0x003b540001057983 */ /* 0x000f220000300800 */
[----:B------:R-:W4:Y:S02]  /*39040*/  LDL.LU R8, [R1+0x170] ;  /* 0x0001700001087983 */ /* 0x000f240000300800 */
[----:B------:R-:W4:Y:S02]  /*39050*/  LDL.LU R9, [R1+0x174] ;  /* 0x0001740001097983 */ /* 0x000f240000300800 */
[----:B------:R-:W4:Y:S01]  /*39060*/  LDL.LU R10, [R1+0x178] ;  /* 0x00017800010a7983 */ /* 0x000f220000300800 */
[----:B------:R-:W4:Y:S01]  /*39070*/  LDL.LU R11, [R1+0x17c] ;  /* 0x00017c00010b7983 */ /* 0x000f220000300800 */
[----:B------:R-:W-:Y:S02]  /*39080*/  STL.64 [R1+0x3ae0], R22 ;  /* 0x003ae01601007387 */ /* 0x000fe40000100a00 */
[----:B------:R0:W-:Y:S02]  /*39090*/  STL.64 [R1+0x3ad8], R20 ;  /* 0x003ad81401007387 */ /* 0x0001e40000100a00 */
        /* <DEDUP_REMOVED lines=22> */
[----:B------:R-:W-:Y:S01]  /*39200*/  STL.64 [R1+0x3a40], R14 ;  /* 0x003a400e01007387 */ /* 0x000fe20000100a00 */
[----:B------:R0:W-:Y:S02]  /*39210*/  STL.64 [R1+0x3a38], R12 ;  /* 0x003a380c01007387 */ /* 0x0001e40000100a00 */
[----:B0-----:R-:W-:-:S02]  /*39220*/  MOV R12, R3 ;  /* 0x00000003000c7202 */ /* 0x001fc40000000f00 */
[----:B------:R-:W3:Y:S01]  /*39230*/  LDL.LU R3, [R1+0x3b50] ;  /* 0x003b500001037983 */ /* 0x000ee20000300800 */
[----:B------:R-:W4:Y:S02]  /*39240*/  LDL.LU R13, [R1+0x34] ;  /* 0x00003400010d7983 */ /* 0x000f240000300800 */
[----:B------:R-:W-:Y:S01]  /*39250*/  IMAD.MOV.U32 R14, RZ, RZ, R28 ;  /* 0x000000ffff0e7224 */ /* 0x000fe200078e001c */
[----:B------:R-:W-:Y:S01]  /*39260*/  MOV R15, R7 ;  /* 0x00000007000f7202 */ /* 0x000fe20000000f00 */
[----:B------:R-:W2:Y:S01]  /*39270*/  LDL.LU R28, [R1+0x3b4c] ;  /* 0x003b4c00011c7983 */ /* 0x000ea20000300800 */
[----:B------:R-:W2:Y:S05]  /*39280*/  LDL.LU R7, [R1+0x3b48] ;  /* 0x003b480001077983 */ /* 0x000eaa0000300800 */
[----:B----4-:R-:W-:Y:S01]  /*39290*/  HMMA.16816.F32 R12, R12, R4, R8 ;  /* 0x000000040c0c723c */ /* 0x010fe20000001808 */
[----:B------:R-:W4:Y:S01]  /*392a0*/  LDL.LU.64 R10, [R1+0x3b40] ;  /* 0x003b4000010a7983 */ /* 0x000f220000300a00 */
[----:B------:R-:W2:Y:S11]  /*392b0*/  LDL.LU.64 R8, [R1+0x3b38] ;  /* 0x003b380001087983 */ /* 0x000eb60000300a00 */
[----:B------:R-:W-:Y:S10]  /*392c0*/  @!UPT UIADD3 URZ, URZ, URZ, URZ ;  /* 0x0000003f3f3ff290 */ /* 0x000ff4000fffe03f */
[----:B------:R-:W-:Y:S01]  /*392d0*/  STL.64 [R1+0x1a0], R12 ;  /* 0x0001a00c01007387 */ /* 0x000fe20000100a00 */
[----:B------:R-:W-:Y:S02]  /*392e0*/  STL.64 [R1+0x1a8], R14 ;  /* 0x0001a80e01007387 */ /* 0x000fe40000100a00 */
[----:B---3--:R-:W0:Y:S02]  /*392f0*/  LDSM.16.MT88.4 R12, [R3+0x1d000] ;  /* 0x01d00000030c783b */ /* 0x008e240000004200 */
[----:B0-----:R0:W-:Y:S02]  /*39300*/  STL.64 [R1+0x50], R12 ;  /* 0x0000500c01007387 */ /* 0x0011e40000100a00 */
[----:B------:R1:W-:Y:S02]  /*39310*/  STL.64 [R1+0x58], R14 ;  /* 0x0000580e01007387 */ /* 0x0003e40000100a00 */
[----:B0-----:R-:W3:Y:S01]  /*39320*/  LDL.LU R12, [R1+0xe0] ;  /* 0x0000e000010c7983 */ /* 0x001ee20000300800 */
[C---:B--2---:R-:W-:Y:S11]  /*39330*/  HMMA.16816.F32 R16, R24.reuse, R8, R16 ;  /* 0x000000081810723c */ /* 0x044ff60000001810 */
[----:B------:R-:W-:Y:S11]  /*39340*/  @!UPT UIADD3 URZ, URZ, URZ, URZ ;  /* 0x0000003f3f3ff290 */ /* 0x000ff6000fffe03f */
[----:B------:R-:W-:Y:S01]  /*39350*/  @!UPT UIADD3 URZ, URZ, URZ, URZ ;  /* 0x0000003f3f3ff290 */ /* 0x000fe2000fffe03f */
[----:B------:R0:W-:Y:S01]  /*39360*/  STL.64 [R1+0x1b0], R16 ;  /* 0x0001b01001007387 */ /* 0x0001e20000100a00 */
[----:B------:R2:W-:Y:S02]  /*39370*/  STL.64 [R1+0x1b8], R18 ;  /* 0x0001b81201007387 */ /* 0x0005e40000100a00 */
[----:B------:R-:W3:Y:S02]  /*39380*/  LDL.LU R13, [R1+0xe4] ;  /* 0x0000e400010d7983 */ /* 0x000ee40000300800 */
[----:B-1----:R-:W3:Y:S01]  /*39390*/  LDL.LU R14, [R1+0xe8] ;  /* 0x0000e800010e7983 */ /* 0x002ee20000300800 */
[----:B------:R-:W3:Y:S04]  /*393a0*/  LDL.LU R15, [R1+0xec] ;  /* 0x0000ec00010f7983 */ /* 0x000ee80000300800 */
[----:B0-----:R-:W3:Y:S01]  /*393b0*/  LDL.LU R16, [R1+0xc0] ;  /* 0x0000c00001107983 */ /* 0x001ee20000300800 */
[----:B------:R-:W3:Y:S02]  /*393c0*/  LDL.LU R17, [R1+0xc4] ;  /* 0x0000c40001117983 */ /* 0x000ee40000300800 */
[----:B--2---:R-:W2:Y:S02]  /*393d0*/  LDL.LU R18, [R1+0xc8] ;  /* 0x0000c80001127983 */ /* 0x004ea40000300800 */
[----:B------:R-:W2:Y:S01]  /*393e0*/  LDL.LU R19, [R1+0xcc] ;  /* 0x0000cc0001137983 */ /* 0x000ea20000300800 */
[----:B------:R-:W-:Y:S01]  /*393f0*/  HMMA.16816.F32 R24, R24, R4, R20 ;  /* 0x000000041818723c */ /* 0x000fe20000001814 */
[----:B--2---:R-:W-:Y:S01]  /*39400*/  STL.64 [R1+0x3a70], R18 ;  /* 0x003a701201007387 */ /* 0x004fe20000100a00 */
[----:B---3--:R0:W-:Y:S03]  /*39410*/  STL.64 [R1+0x3a68], R16 ;  /* 0x003a681001007387 */ /* 0x0081e60000100a00 */
        /* <DEDUP_REMOVED lines=11> */
[----:B------:R-:W2:Y:S02]  /*394d0*/  LDL.LU.64 R20, [R1+0x3b28] ;  /* 0x003b280001147983 */ /* 0x000ea40000300a00 */
[----:B------:R-:W-:Y:S02]  /*394e0*/  STL.64 [R1+0x180], R24 ;  /* 0x0001801801007387 */ /* 0x000fe40000100a00 */
        /* <DEDUP_REMOVED lines=45> */
[----:B------:R1:W-:Y:S03]  /*397c0*/  STL.64 [R1+0x148], R26 ;  /* 0x0001481a01007387 */ /* 0x0003e60000100a00 */
[----:B0-----:R-:W2:Y:S01]  /*397d0*/  LDL.LU.64 R24, [R1+0x50] ;  /* 0x0000500001187983 */ /* 0x001ea20000300a00 */
[----:B-1----:R-:W2:Y:S03]  /*397e0*/  LDL.LU.64 R26, [R1+0x58] ;  /* 0x00005800011a7983 */ /* 0x002ea60000300a00 */
[----:B--2---:R-:W-:Y:S01]  /*397f0*/  STL.64 [R1+0x3a10], R26 ;  /* 0x003a101a01007387 */ /* 0x004fe20000100a00 */
[----:B------:R0:W-:Y:S02]  /*39800*/  STL.64 [R1+0x3a08], R24 ;  /* 0x003a081801007387 */ /* 0x0001e40000100a00 */
[----:B0-----:R-:W-:-:S02]  /*39810*/  IMAD.MOV.U32 R24, RZ, RZ, R23 ;  /* 0x000000ffff187224 */ /* 0x001fc400078e0017 */
[----:B------:R-:W2:Y:S01]  /*39820*/  LDL.LU R23, [R1+0x3a90] ;  /* 0x003a900001177983 */ /* 0x000ea20000300800 */
[----:B------:R-:W-:Y:S02]  /*39830*/  MOV R25, R2 ;  /* 0x0000000200197202 */ /* 0x000fe40000000f00 */
[----:B------:R-:W3:Y:S02]  /*39840*/  LDL.LU R2, [R1+0x3a8c] ;  /* 0x003a8c0001027983 */ /* 0x000ee40000300800 */
[----:B------:R-:W-:Y:S02]  /*39850*/  IMAD.MOV.U32 R26, RZ, RZ, R29 ;  /* 0x000000ffff1a7224 */ /* 0x000fe400078e001d */
[----:B------:R-:W3:Y:S01]  /*39860*/  LDL.LU R29, [R1+0x3a88] ;  /* 0x003a8800011d7983 */ /* 0x000ee20000300800 */
[----:B------:R-:W-:Y:S02]  /*39870*/  MOV R27, R6 ;  /* 0x00000006001b7202 */ /* 0x000fe40000000f00 */
[----:B------:R-:W3:Y:S03]  /*39880*/  LDL.LU R6, [R1+0x3a84] ;  /* 0x003a840001067983 */ /* 0x000ee60000300800 */
[----:B------:R-:W-:Y:S01]  /*39890*/  STL.64 [R1+0x3a20], R26 ;  /* 0x003a201a01007387 */ /* 0x000fe20000100a00 */
[----:B------:R0:W-:Y:S02]  /*398a0*/  STL.64 [R1+0x3a18], R24 ;  /* 0x003a181801007387 */ /* 0x0001e40000100a00 */
[----:B0-----:R-:W-:Y:S01]  /*398b0*/  IMAD.MOV.U32 R24, RZ, RZ, R7 ;  /* 0x000000ffff187224 */ /* 0x001fe200078e0007 */
[----:B----4-:R-:W-:Y:S01]  /*398c0*/  MOV R25, R10 ;  /* 0x0000000a00197202 */ /* 0x010fe20000000f00 */
[----:B------:R-:W4:Y:S01]  /*398d0*/  LDL.LU R7, [R1+0x3a80] ;  /* 0x003a800001077983 */ /* 0x000f220000300800 */
[----:B------:R-:W3:Y:S02]  /*398e0*/  LDL.LU R10, [R1+0x3a7c] ;  /* 0x003a7c00010a7983 */ /* 0x000ee40000300800 */
[----:B------:R-:W-:-:S02]  /*398f0*/  IMAD.MOV.U32 R26, RZ, RZ, R11 ;  /* 0x000000ffff1a7224 */ /* 0x000fc400078e000b */
[----:B------:R-:W3:Y:S01]  /*39900*/  LDL.LU R11, [R1+0x3a78] ;  /* 0x003a7800010b7983 */ /* 0x000ee20000300800 */
[C---:B--2---:R-:W-:Y:S11]  /*39910*/  HMMA.16816.F32 R16, R20.reuse, R8, R16 ;  /* 0x000000081410723c */ /* 0x044ff60000001810 */
[----:B------:R-:W-:Y:S11]  /*39920*/  @!UPT UIADD3 URZ, URZ, URZ, URZ ;  /* 0x0000003f3f3ff290 */ /* 0x000ff6000fffe03f */
[----:B------:R-:W-:Y:S01]  /*39930*/  @!UPT UIADD3 URZ, URZ, URZ, URZ ;  /* 0x0000003f3f3ff290 */ /* 0x000fe2000fffe03f */
[----:B------:R-:W-:Y:S01]  /*39940*/  STL.64 [R1+0x130], R16 ;  /* 0x0001301001007387 */ /* 0x000fe20000100a00 */
[----:B------:R-:W-:Y:S02]  /*39950*/  STL.64 [R1+0x138], R18 ;  /* 0x0001381201007387 */ /* 0x000fe40000100a00 */
[----:B------:R-:W0:Y:S02]  /*39960*/  LDSM.16.MT88.4 R16, [R3+0x1d080] ;  /* 0x01d080000310783b */ /* 0x000e240000004200 */
[----:B0-----:R-:W-:Y:S02]  /*39970*/  STL.64 [R1+0x70], R16 ;  /* 0x0000701001007387 */ /* 0x001fe40000100a00 */
[----:B------:R-:W-:Y:S02]  /*39980*/  STL.64 [R1+0x78], R18 ;  /* 0x0000781201007387 */ /* 0x000fe40000100a00 */
[----:B---3--:R-:W0:Y:S02]  /*39990*/  LDSM.16.MT88.4 R16, [R29+0x1d000] ;  /* 0x01d000001d10783b */ /* 0x008e240000004200 */
[----:B0-----:R-:W-:Y:S02]  /*399a0*/  STL.64 [R1+0x60], R16 ;  /* 0x0000601001007387 */ /* 0x001fe40000100a00 */
[----:B------:R0:W-:Y:S02]  /*399b0*/  STL.64 [R1+0x68], R18 ;  /* 0x0000681201007387 */ /* 0x0001e40000100a00 */
[----:B0-----:R-:W2:Y:S01]  /*399c0*/  LDL.LU.64 R18, [R1+0x3a70] ;  /* 0x003a700001127983 */ /* 0x001ea20000300a00 */
[----:B------:R-:W2:Y:S02]  /*399d0*/  LDL.LU.64 R16, [R1+0x3a68] ;  /* 0x003a680001107983 */ /* 0x000ea40000300a00 */
[----:B--2---:R-:W-:Y:S01]  /*399e0*/  HMMA.16816.F32 R16, R20, R4, R16 ;  /* 0x000000041410723c */ /* 0x004fe20000001810 */
[----:B------:R-:W2:Y:S11]  /*399f0*/  LDL R23, [R1+0x13f0] ;  /* 0x0013f00001177983 */ /* 0x000eb60000100800 */
[----:B------:R-:W-:Y:S11]  /*39a00*/  @!UPT UIADD3 URZ, URZ, URZ, URZ ;  /* 0x0000003f3f3ff290 */ /* 0x000ff6000fffe03f */
[----:B------:R-:W-:Y:S01]  /*39a10*/  STL.64 [R1+0x110], R16 ;  /* 0x0001101001007387 */ /* 0x000fe20000100a00 */
[----:B------:R-:W-:Y:S02]  /*39a20*/  STL.64 [R1+0x118], R18 ;  /* 0x0001181201007387 */ /* 0x000fe40000100a00 */
[----:B------:R-:W0:Y:S02]  /*39a30*/  LDSM.16.MT88.4 R16, [R29+0x1d080] ;  /* 0x01d080001d10783b */ /* 0x000e240000004200 */
[----:B0-----:R-:W-:Y:S02]  /*39a40*/  STL.64 [R1+0x40], R16 ;  /* 0x0000401001007387 */ /* 0x001fe40000100a00 */
[----:B------:R0:W-:Y:S02]  /*39a50*/  STL.64 [R1+0x48], R18 ;  /* 0x0000481201007387 */ /* 0x0001e40000100a00 */
[----:B0-----:R-:W3:Y:S01]  /*39a60*/  LDL.LU.64 R18, [R1+0x3a60] ;  /* 0x003a600001127983 */ /* 0x001ee20000300a00 */
[----:B------:R-:W3:Y:S01]  /*39a70*/  LDL.LU.64 R16, [R1+0x3a58] ;  /* 0x003a580001107983 */ /* 0x000ee20000300a00 */
        /* <DEDUP_REMOVED lines=31> */
[----:B0-----:R-:W-:Y:S01]  /*39c70*/  MOV R9, R26 ;  /* 0x0000001a00097202 */ /* 0x001fe20000000f00 */
[----:B------:R0:W-:Y:S01]  /*39c80*/  STL.64 [R1+0x20], R24 ;  /* 0x0000201801007387 */ /* 0x0001e20000100a00 */
[----:B------:R-:W-:Y:S02]  /*39c90*/  IMAD.MOV.U32 R8, RZ, RZ, R27 ;  /* 0x000000ffff087224 */ /* 0x000fe400078e001b */
[----:B------:R-:W2:Y:S01]  /*39ca0*/  LDL.LU.64 R26, [R1+0x3a20] ;  /* 0x003a2000011a7983 */ /* 0x000ea20000300a00 */
[----:B0-----:R-:W2:Y:S01]  /*39cb0*/  LDL.LU.64 R24, [R1+0x3a18] ;  /* 0x003a180001187983 */ /* 0x001ea20000300a00 */
[----:B------:R-:W-:Y:S01]  /*39cc0*/  STL [R1+0x39fc], R2 ;  /* 0x0039fc0201007387 */ /* 0x000fe20000100800 */
[----:B--2---:R-:W-:Y:S02]  /*39cd0*/  HMMA.16816.F32 R12, R12, R4, R24 ;  /* 0x000000040c0c723c */ /* 0x004fe40000001818 */
[----:B------:R-:W2:Y:S01]  /*39ce0*/  LDL.LU.64 R26, [R1+0x3a10] ;  /* 0x003a1000011a7983 */ /* 0x000ea20000300a00 */
[----:B------:R-:W2:Y:S02]  /*39cf0*/  LDL.LU.64 R24, [R1+0x3a08] ;  /* 0x003a080001187983 */ /* 0x000ea40000300a00 */
[----:B----4-:R-:W-:Y:S11]  /*39d00*/  STL.64 [R1+0x3a00], R6 ;  /* 0x003a000601007387 */ /* 0x010ff60000100a00 */
[----:B------:R-:W-:Y:S07]  /*39d10*/  @!UPT UIADD3 URZ, URZ, URZ, URZ ;  /* 0x0000003f3f3ff290 */ /* 0x000fee000fffe03f */
[----:B------:R-:W-:Y:S01]  /*39d20*/  STL.64 [R1+0xd0], R12 ;  /* 0x0000d00c01007387 */ /* 0x000fe20000100a00 */
[----:B------:R2:W-:Y:S02]  /*39d30*/  STL.64 [R1+0xd8], R14 ;  /* 0x0000d80e01007387 */ /* 0x0005e40000100a00 */
[----:B--2---:R-:W-:Y:S01]  /*39d40*/  HMMA.16816.F32 R12, R24, R10, R16 ;  /* 0x0000000a180c723c */ /* 0x004fe20000001810 */
[----:B------:R-:W-:Y:S01]  /*39d50*/  MOV R6, R24 ;  /* 0x0000001800067202 */ /* 0x000fe20000000f00 */
[----:B------:R-:W-:Y:S01]  /*39d60*/  IMAD.MOV.U32 R5, RZ, RZ, R25 ;  /* 0x000000ffff057224 */ /* 0x000fe200078e0019 */
[----:B------:R-:W-:Y:S01]  /*39d70*/  MOV R4, R26 ;  /* 0x0000001a00047202 */ /* 0x000fe20000000f00 */
[----:B------:R-:W-:Y:S01]  /*39d80*/  IMAD.MOV.U32 R2, RZ, RZ, R27 ;  /* 0x000000ffff027224 */ /* 0x000fe200078e001b */
[----:B------:R-:W-:Y:S04]  /*39d90*/  LDSM.16.MT88.4 R16, [R3+0x1e000] ;  /* 0x01e000000310783b */ /* 0x000fe80000004200 */
[----:B------:R-:W-:Y:S11]  /*39da0*/  LDSM.16.MT88.4 R24, [R0+0x1d080] ;  /* 0x01d080000018783b */ /* 0x000ff60000004200 */
[----:B------:R-:W-:Y:S03]  /*39db0*/  @!UPT UIADD3 URZ, URZ, URZ, URZ ;  /* 0x0000003f3f3ff290 */ /* 0x000fe6000fffe03f */
[----:B------:R-:W-:Y:S01]  /*39dc0*/  STL.64 [R1+0xc0], R12 ;  /* 0x0000c00c01007387 */ /* 0x000fe20000100a00 */
[----:B------:R-:W-:Y:S02]  /*39dd0*/  STL.64 [R1+0xc8], R14 ;  /* 0x0000c80e01007387 */ /* 0x000fe40000100a00 */
[----:B------:R-:W0:Y:S02]  /*39de0*/  LDSM.16.MT88.4 R12, [R0+0x1d000] ;  /* 0x01d00000000c783b */ /* 0x000e240000004200 */
[----:B0-----:R-:W-:Y:S02]  /*39df0*/  STL.64 [R1+0x3948], R14 ;  /* 0x0039480e01007387 */ /* 0x001fe40000100a00 */
[----:B------:R0:W-:Y:S02]  /*39e00*/  STL.64 [R1+0x3940], R12 ;  /* 0x0039400c01007387 */ /* 0x0001e40000100a00 */
[----:B0-----:R-:W2:Y:S01]  /*39e10*/  LDL.LU R12, [R1+0x1b0] ;  /* 0x0001b000010c7983 */ /* 0x001ea20000300800 */
[----:B------:R-:W2:Y:S02]  /*39e20*/  LDL.LU R13, [R1+0x1b4] ;  /* 0x0001b400010d7983 */ /* 0x000ea40000300800 */
[----:B------:R-:W2:Y:S02]  /*39e30*/  LDL.LU R14, [R1+0x1b8] ;  /* 0x0001b800010e7983 */ /* 0x000ea40000300800 */
[----:B------:R-:W2:Y:S01]  /*39e40*/  LDL.LU R15, [R1+0x1bc] ;  /* 0x0001bc00010f7983 */ /* 0x000ea20000300800 */
[----:B------:R-:W-:Y:S01]  /*39e50*/  STL [R1+0x3914], R24 ;  /* 0x0039141801007387 */ /* 0x000fe20000100800 */
[----:B------:R0:W-:Y:S02]  /*39e60*/  STL [R1+0x3910], R25 ;  /* 0x0039101901007387 */ /* 0x0001e40000100800 */
[----:B------:R-:W-:Y:S02]  /*39e70*/  STL [R1+0x390c], R26 ;  /* 0x00390c1a01007387 */ /* 0x000fe40000100800 */
[----:B------:R1:W-:Y:S01]  /*39e80*/  STL [R1+0x3908], R27 ;  /* 0x0039081b01007387 */ /* 0x0003e20000100800 */
[----:B0-----:R-:W2:Y:S01]  /*39e90*/  LDL.LU.64 R24, [R1+0x70] ;  /* 0x0000700001187983 */ /* 0x001ea20000300a00 */
[----:B-1----:R-:W2:Y:S02]  /*39ea0*/  LDL.LU.64 R26, [R1+0x78] ;  /* 0x00007800011a7983 */ /* 0x002ea40000300a00 */
[----:B------:R-:W-:Y:S02]  /*39eb0*/  STL [R1+0x3898], R0 ;  /* 0x0038980001007387 */ /* 0x000fe40000100800 */
[----:B------:R-:W-:Y:S01]  /*39ec0*/  STL.64 [R1+0x10], R16 ;  /* 0x0000101001007387 */ /* 0x000fe20000100a00 */
[----:B------:R-:W-:Y:S02]  /*39ed0*/  STL.64 [R1+0x18], R18 ;  /* 0x0000181201007387 */ /* 0x000fe40000100a00 */
[----:B------:R-:W0:Y:S04]  /*39ee0*/  LDSM.16.M88.4 R16, [R23+0x20380] ;  /* 0x020380001710783b */ /* 0x000e280000000200 */
[----:B------:R-:W1:Y:S01]  /*39ef0*/  LDSM.16.M88.4 R20, [R23+0x30380] ;  /* 0x030380001714783b */ /* 0x000e620000000200 */
[----:B0-----:R0:W-:Y:S03]  /*39f00*/  STL [R1+0x37dc], R18 ;  /* 0x0037dc1201007387 */ /* 0x0011e60000100800 */
[----:B------:R-:W-:Y:S02]  /*39f10*/  STL [R1+0x37d8], R19 ;  /* 0x0037d81301007387 */ /* 0x000fe40000100800 */
[----:B------:R3:W-:Y:S01]  /*39f20*/  STL.64 [R1+0x3950], R16 ;  /* 0x0039501001007387 */ /* 0x0007e20000100a00 */
[----:B0-----:R-:W-:-:S02]  /*39f30*/  MOV R18, R4 ;  /* 0x0000000400127202 */ /* 0x001fc40000000f00 */
[----:B---3--:R-:W-:Y:S01]  /*39f40*/  MOV R16, R6 ;  /* 0x0000000600107202 */ /* 0x008fe20000000f00 */
[----:B------:R-:W-:Y:S02]  /*39f50*/  IMAD.MOV.U32 R17, RZ, RZ, R5 ;  /* 0x000000ffff117224 */ /* 0x000fe400078e0005 */
[----:B------:R-:W0:Y:S04]  /*39f60*/  LDSM.16.MT88.4 R4, [R3+0x1e080] ;  /* 0x01e080000304783b */ /* 0x000e280000004200 */
[----:B-1----:R-:W-:Y:S01]  /*39f70*/  STL [R1+0x37d4], R22 ;  /* 0x0037d41601007387 */ /* 0x002fe20000100800 */
[----:B------:R-:W-:Y:S02]  /*39f80*/  STL [R1+0x37d0], R23 ;  /* 0x0037d01701007387 */ /* 0x000fe40000100800 */
[----:B------:R1:W-:Y:S02]  /*39f90*/  STL.64 [R1+0x3958], R20 ;  /* 0x0039581401007387 */ /* 0x0003e40000100a00 */
[----:B-1----:R-:W3:Y:S01]  /*39fa0*/  LDL.LU R20, [R1+0x1a0] ;  /* 0x0001a00001147983 */ /* 0x002ee20000300800 */
[----:B------:R-:W3:Y:S02]  /*39fb0*/  LDL.LU R21, [R1+0x1a4] ;  /* 0x0001a40001157983 */ /* 0x000ee40000300800 */
[----:B------:R-:W3:Y:S02]  /*39fc0*/  LDL.LU R22, [R1+0x1a8] ;  /* 0x0001a80001167983 */ /* 0x000ee40000300800 */
[----:B------:R-:W3:Y:S01]  /*39fd0*/  LDL.LU R23, [R1+0x1ac] ;  /* 0x0001ac0001177983 */ /* 0x000ee20000300800 */
[----:B0-----:R-:W-:Y:S01]  /*39fe0*/  STL.64 [R1], R4 ;  /* 0x0000000401007387 */ /* 0x001fe20000100a00 */
[----:B------:R0:W-:Y:S03]  /*39ff0*/  STL.64 [R1+0x8], R6 ;  /* 0x0000080601007387 */ /* 0x0001e60000100a00 */
[----:B0-----:R-:W3:Y:S01]  /*3a000*/  LDL.LU.64 R6, [R1+0x3a00] ;  /* 0x003a000001067983 */ /* 0x001ee20000300a00 */
[----:B------:R-:W-:Y:S01]  /*3a010*/  IMAD.MOV.U32 R19, RZ, RZ, R2 ;  /* 0x000000ffff137224 */ /* 0x000fe200078e0002 */
[----:B--2---:R-:W-:Y:S01]  /*3a020*/  HMMA.16816.F32 R12, R24, R10, R12 ;  /* 0x0000000a180c723c */ /* 0x004fe2000000180c */
[----:B------:R-:W-:Y:S01]  /*3a030*/  IMAD.MOV.U32 R2, RZ, RZ, R24 ;  /* 0x000000ffff027224 */ /* 0x000fe200078e0018 */
[----:B------:R-:W-:Y:S11]  /*3a040*/  MOV R28, R25 ;  /* 0x00000019001c7202 */ /* 0x000ff60000000f00 */
[----:B------:R-:W-:Y:S11]  /*3a050*/  @!UPT UIADD3 URZ, URZ, URZ, URZ ;  /* 0x0000003f3f3ff290 */ /* 0x000ff6000fffe03f */
[----:B------:R-:W-:Y:S01]  /*3a060*/  IMAD.MOV.U32 R24, RZ, RZ, R12 ;  /* 0x000000ffff187224 */ /* 0x000fe200078e000c */
[----:B------:R-:W-:Y:S01]  /*3a070*/  MOV R25, R13 ;  /* 0x0000000d00197202 */ /* 0x000fe20000000f00 */
[----:B---3--:R-:W-:Y:S11]  /*3a080*/  HMMA.16816.F32 R16, R16, R6, R20 ;  /* 0x000000061010723c */ /* 0x008ff60000001814 */
[----:B------:R-:W-:Y:S11]  /*3a090*/  @!UPT UIADD3 URZ, URZ, URZ, URZ ;  /* 0x0000003f3f3ff290 */ /* 0x000ff6000fffe03f */
[----:B------:R-:W-:Y:S01]  /*3a0a0*/  @!UPT UIADD3 URZ, URZ, URZ, URZ ;  /* 0x0000003f3f3ff290 */ /* 0x000fe2000fffe03f */
[----:B------:R-:W-:Y:S01]  /*3a0b0*/  STL.64 [R1+0xb0], R16 ;  /* 0x0000b01001007387 */ /* 0x000fe20000100a00 */
[----:B------:R-:W-:Y:S01]  /*3a0c0*/  STL [R1+0xb8], R18 ;  /* 0x0000b81201007387 */ /* 0x000fe20000100800 */
[----:B------:R-:W-:Y:S02]  /*3a0d0*/  MOV R3, R19 ;  /* 0x0000001300037202 */ /* 0x000fe40000000f00 */
[----:B------:R-:W0:Y:S04]  /*3a0e0*/  LDSM.16.MT88.4 R16, [R29+0x1e000] ;  /* 0x01e000001d10783b */ /* 0x000e280000004200 */
[----:B------:R1:W-:Y:S04]  /*3a0f0*/  STL [R1+0x3918], R3 ;  /* 0x0039180301007387 */ /* 0x0003e80000100800 */
[----:B0-----:R-:W-:Y:S01]  /*3a100*/  STL.64 [R1+0x58], R18 ;  /* 0x0000581201007387 */ /* 0x001fe20000100a00 */
[----:B------:R-:W-:Y:S02]  /*3a110*/  STL.64 [R1+0x39f0], R10 ;  /* 0x0039f00a01007387 */ /* 0x000fe40000100a00 */
[----:B------:R-:W2:Y:S02]  /*3a120*/  LDL.LU R12, [R1+0x20] ;  /* 0x00002000010c7983 */ /* 0x000ea40000300800 */
[----:B------:R-:W2:Y:S02]  /*3a130*/  LDL.LU R13, [R1+0x24] ;  /* 0x00002400010d7983 */ /* 0x000ea40000300800 */
[----:B-1----:R-:W-:Y:S01]  /*3a140*/  IMAD.MOV.U32 R3, RZ, RZ, R26 ;  /* 0x000000ffff037224 */ /* 0x002fe200078e001a */
[----:B------:R-:W-:Y:S01]  /*3a150*/  MOV R0, R27 ;  /* 0x0000001b00007202 */ /* 0x000fe20000000f00 */
[----:B------:R-:W-:Y:S01]  /*3a160*/  IMAD.MOV.U32 R26, RZ, RZ, R14 ;  /* 0x000000ffff1a7224 */ /* 0x000fe200078e000e */
[----:B------:R-:W-:Y:S01]  /*3a170*/  MOV R27, R15 ;  /* 0x0000000f001b7202 */ /* 0x000fe20000000f00 */
[----:B------:R-:W-:Y:S01]  /*3a180*/  IMAD.MOV.U32 R14, RZ, RZ, R9 ;  /* 0x000000ffff0e7224 */ /* 0x000fe200078e0009 */
[----:B------:R-:W-:-:S05]  /*3a190*/  MOV R15, R8 ;  /* 0x00000008000f7202 */ /* 0x000fca0000000f00 */
[----:B------:R-:W-:Y:S04]  /*3a1a0*/  STL.64 [R1+0x3968], R14 ;  /* 0x0039680e01007387 */ /* 0x000fe80000100a00 */
[----:B--2---:R0:W-:Y:S04]  /*3a1b0*/  STL.64 [R1+0x3960], R12 ;  /* 0x0039600c01007387 */ /* 0x0041e80000100a00 */
[----:B0-----:R-:W2:Y:S01]  /*3a1c0*/  LDL.LU R12, [R1+0x30] ;  /* 0x00003000010c7983 */ /* 0x001ea20000300800 */
[----:B------:R-:W2:Y:S02]  /*3a1d0*/  LDL.LU R13, [R1+0x34] ;  /* 0x00003400010d7983 */ /* 0x000ea40000300800 */
[----:B------:R-:W3:Y:S02]  /*3a1e0*/  LDL.LU R14, [R1+0x38] ;  /* 0x00003800010e7983 */ /* 0x000ee40000300800 */
[----:B------:R-:W3:Y:S02]  /*3a1f0*/  LDL.LU R15, [R1+0x3c] ;  /* 0x00003c00010f7983 */ /* 0x000ee40000300800 */
[----:B------:R-:W-:Y:S01]  /*3a200*/  IMAD.MOV.U32 R4, RZ, RZ, R16 ;  /* 0x000000ffff047224 */ /* 0x000fe200078e0010 */
[----:B------:R-:W-:Y:S01]  /*3a210*/  MOV R5, R17 ;  /* 0x0000001100057202 */ /* 0x000fe20000000f00 */
[----:B---3--:R-:W-:Y:S01]  /*3a220*/  STL.64 [R1+0x3998], R14 ;  /* 0x0039980e01007387 */ /* 0x008fe20000100a00 */
[----:B--2---:R0:W-:Y:S02]  /*3a230*/  STL.64 [R1+0x3990], R12 ;  /* 0x0039900c01007387 */ /* 0x0041e40000100a00 */
[----:B------:R-:W2:Y:S02]  /*3a240*/  LDL.LU R16, [R1+0x110] ;  /* 0x0001100001107983 */ /* 0x000ea40000300800 */
[----:B------:R-:W2:Y:S01]  /*3a250*/  LDL.LU R17, [R1+0x114] ;  /* 0x0001140001117983 */ /* 0x000ea20000300800 */
[----:B------:R-:W3:Y:S01]  /*3a260*/  LDL.LU R18, [R1+0x118] ;  /* 0x0001180001127983 */ /* 0x000ee20000300800 */
[----:B------:R-:W3:Y:S03]  /*3a270*/  LDL.LU R19, [R1+0x11c] ;  /* 0x00011c0001137983 */ /* 0x000ee60000300800 */
        /* <DEDUP_REMOVED lines=8> */
[----:B------:R-:W2:Y:S02]  /*3a300*/  LDL.LU R14, [R1+0x68] ;  /* 0x00006800010e7983 */ /* 0x000ea40000300800 */
[----:B------:R-:W2:Y:S01]  /*3a310*/  LDL.LU R15, [R1+0x6c] ;  /* 0x00006c00010f7983 */ /* 0x000ea20000300800 */
[----:B---3--:R-:W-:Y:S01]  /*3a320*/  STL.64 [R1+0x3978], R18 ;  /* 0x0039781201007387 */ /* 0x008fe20000100a00 */
[----:B------:R0:W-:Y:S03]  /*3a330*/  STL.64 [R1+0x3970], R16 ;  /* 0x0039701001007387 */ /* 0x0001e60000100a00 */
[----:B0-----:R-:W3:Y:S01]  /*3a340*/  LDL.LU R16, [R1+0x140] ;  /* 0x0001400001107983 */ /* 0x001ee20000300800 */
[----:B------:R-:W3:Y:S02]  /*3a350*/  LDL.LU R17, [R1+0x144] ;  /* 0x0001440001117983 */ /* 0x000ee40000300800 */
[----:B------:R-:W4:Y:S02]  /*3a360*/  LDL.LU R18, [R1+0x148] ;  /* 0x0001480001127983 */ /* 0x000f240000300800 */
[----:B------:R-:W4:Y:S02]  /*3a370*/  LDL.LU R19, [R1+0x14c] ;  /* 0x00014c0001137983 */ /* 0x000f240000300800 */
[----:B----4-:R-:W-:Y:S01]  /*3a380*/  STL.64 [R1+0x3988], R18 ;  /* 0x0039881201007387 */ /* 0x010fe20000100a00 */
[----:B---3--:R0:W-:Y:S03]  /*3a390*/  STL.64 [R1+0x3980], R16 ;  /* 0x0039801001007387 */ /* 0x0081e60000100a00 */
        /* <DEDUP_REMOVED lines=9> */
[----:B------:R-:W4:Y:S01]  /*3a430*/  LDL.LU R19, [R1+0x15c] ;  /* 0x00015c0001137983 */ /* 0x000f220000300800 */
[----:B------:R-:W2:Y:S01]  /*3a440*/  LDL.LU R8, [R1+0x180] ;  /* 0x0001800001087983 */ /* 0x000ea20000300800 */
[----:B------:R-:W2:Y:S02]  /*3a450*/  LDL.LU R9, [R1+0x184] ;  /* 0x0001840001097983 */ /* 0x000ea40000300800 */
[----:B------:R-:W2:Y:S02]  /*3a460*/  LDL.LU R10, [R1+0x188] ;  /* 0x00018800010a7983 */ /* 0x000ea40000300800 */
[----:B------:R-:W2:Y:S01]  /*3a470*/  LDL.LU R11, [R1+0x18c] ;  /* 0x00018c00010b7983 */ /* 0x000ea20000300800 */
        /* <DEDUP_REMOVED lines=16> */
[----:B------:R-:W3:Y:S02]  /*3a580*/  LDL.LU R18, [R1+0x198] ;  /* 0x0001980001127983 */ /* 0x000ee40000300800 */
[----:B------:R-:W3:Y:S01]  /*3a590*/  LDL.LU R19, [R1+0x19c] ;  /* 0x00019c0001137983 */ /* 0x000ee20000300800 */
[----:B------:R-:W4:Y:S01]  /*3a5a0*/  LDL.LU R20, [R1+0x130] ;  /* 0x0001300001147983 */ /* 0x000f220000300800 */
[----:B------:R-:W4:Y:S02]  /*3a5b0*/  LDL.LU R21, [R1+0x134] ;  /* 0x0001340001157983 */ /* 0x000f240000300800 */
[----:B------:R-:W4:Y:S02]  /*3a5c0*/  LDL.LU R22, [R1+0x138] ;  /* 0x0001380001167983 */ /* 0x000f240000300800 */
[----:B------:R-:W4:Y:S01]  /*3a5d0*/  LDL.LU R23, [R1+0x13c] ;  /* 0x00013c0001177983 */ /* 0x000f220000300800 */
[----:B------:R0:W-:Y:S01]  /*3a5e0*/  STL [R1+0x3928], R27 ;  /* 0x0039281b01007387 */ /* 0x0001e20000100800 */
[----:B------:R1:W-:Y:S02]  /*3a5f0*/  STL [R1+0x3924], R26 ;  /* 0x0039241a01007387 */ /* 0x0003e40000100800 */
[----:B------:R2:W-:Y:S02]  /*3a600*/  STL [R1+0x3920], R25 ;  /* 0x0039201901007387 */ /* 0x0005e40000100800 */
[----:B------:R2:W-:Y:S01]  /*3a610*/  STL [R1+0x391c], R24 ;  /* 0x00391c1801007387 */ /* 0x0005e20000100800 */
[----:B0-----:R-:W-:Y:S01]  /*3a620*/  MOV R27, R0 ;  /* 0x00000000001b7202 */ /* 0x001fe20000000f00 */
[----:B-1----:R-:W-:Y:S01]  /*3a630*/  IMAD.MOV.U32 R26, RZ, RZ, R3 ;  /* 0x000000ffff1a7224 */ /* 0x002fe200078e0003 */
[----:B--2---:R-:W-:Y:S01]  /*3a640*/  MOV R25, R28 ;  /* 0x0000001c00197202 */ /* 0x004fe20000000f00 */
[----:B------:R-:W-:-:S02]  /*3a650*/  IMAD.MOV.U32 R24, RZ, RZ, R2 ;  /* 0x000000ffff187224 */ /* 0x000fc400078e0002 */
[----:B------:R-:W2:Y:S01]  /*3a660*/  LDL.LU R2, [R1+0x39fc] ;  /* 0x0039fc0001027983 */ /* 0x000ea20000300800 */
[----:B------:R-:W2:Y:S04]  /*3a670*/  LDL.LU R28, [R1+0x39f8] ;  /* 0x0039f800011c7983 */ /* 0x000ea80000300800 */
[----:B------:R-:W-:Y:S01]  /*3a680*/  HMMA.16816.F32 R24, R24, R6, R8 ;  /* 0x000000061818723c */ /* 0x000fe20000001808 */
[----:B------:R-:W3:Y:S11]  /*3a690*/  LDL.LU.64 R10, [R1+0x39f0] ;  /* 0x0039f000010a7983 */ /* 0x000ef60000300a00 */
[----:B------:R-:W-:Y:S11]  /*3a6a0*/  @!UPT UIADD3 URZ, URZ, URZ, URZ ;  /* 0x0000003f3f3ff290 */ /* 0x000ff6000fffe03f */
[----:B------:R0:W-:Y:S01]  /*3a6b0*/  STL.64 [R1+0x70], R24 ;  /* 0x0000701801007387 */ /* 0x0001e20000100a00 */
[----:B------:R1:W-:Y:S02]  /*3a6c0*/  STL [R1+0x78], R26 ;  /* 0x0000781a01007387 */ /* 0x0003e40000100800 */
[----:B------:R-:W-:Y:S01]  /*3a6d0*/  IMAD.MOV.U32 R3, RZ, RZ, R27 ;  /* 0x000000ffff037224 */ /* 0x000fe200078e001b */
[C---:B---3--:R-:W-:Y:S11]  /*3a6e0*/  HMMA.16816.F32 R16, R12.reuse, R10, R16 ;  /* 0x0000000a0c10723c */ /* 0x048ff60000001810 */
[----:B------:R-:W-:Y:S11]  /*3a6f0*/  @!UPT UIADD3 URZ, URZ, URZ, URZ ;  /* 0x0000003f3f3ff290 */ /* 0x000ff6000fffe03f */
[----:B------:R-:W-:Y:S02]  /*3a700*/  @!UPT UIADD3 URZ, URZ, URZ, URZ ;  /* 0x0000003f3f3ff290 */ /* 0x000fe4000fffe03f */
[----:B0-----:R-:W-:Y:S01]  /*3a710*/  MOV R25, R18 ;  /* 0x0000001200197202 */ /* 0x001fe20000000f00 */
[----:B------:R-:W-:Y:S01]  /*3a720*/  IMAD.MOV.U32 R24, RZ, RZ, R19 ;  /* 0x000000ffff187224 */ /* 0x000fe200078e0013 */
[----:B------:R-:W-:Y:S01]  /*3a730*/  MOV R27, R16 ;  /* 0x00000010001b7202 */ /* 0x000fe20000000f00 */
[----:B-1----:R-:W-:Y:S01]  /*3a740*/  IMAD.MOV.U32 R26, RZ, RZ, R17 ;  /* 0x000000ffff1a7224 */ /* 0x002fe200078e0011 */
[----:B------:R-:W3:Y:S01]  /*3a750*/  LDL.LU.64 R18, [R1+0x39e8] ;  /* 0x0039e80001127983 */ /* 0x000ee20000300a00 */
[----:B------:R-:W3:Y:S03]  /*3a760*/  LDL.LU.64 R16, [R1+0x39e0] ;  /* 0x0039e00001107983 */ /* 0x000ee60000300a00 */
[----:B------:R-:W-:Y:S01]  /*3a770*/  STL.64 [R1+0x3938], R26 ;  /* 0x0039381a01007387 */ /* 0x000fe20000100a00 */
[----:B------:R0:W-:Y:S03]  /*3a780*/  STL.64 [R1+0x3930], R24 ;  /* 0x0039301801007387 */ /* 0x0001e60000100a00 */
[----:B0-----:R-:W2:Y:S01]  /*3a790*/  LDL.LU R24, [R1+0x100] ;  /* 0x0001000001187983 */ /* 0x001ea20000300800 */
[----:B------:R-:W2:Y:S02]  /*3a7a0*/  LDL.LU R25, [R1+0x104] ;  /* 0x0001040001197983 */ /* 0x000ea40000300800 */
[----:B------:R-:W2:Y:S01]  /*3a7b0*/  LDL.LU R26, [R1+0x108] ;  /* 0x00010800011a7983 */ /* 0x000ea20000300800 */
[----:B---3--:R-:W-:Y:S01]  /*3a7c0*/  HMMA.16816.F32 R12, R12, R6, R16 ;  /* 0x000000060c0c723c */ /* 0x008fe20000001810 */
[----:B------:R-:W3:Y:S01]  /*3a7d0*/  LDL.LU.64 R18, [R1+0x39d8] ;  /* 0x0039d80001127983 */ /* 0x000ee20000300a00 */
[----:B------:R-:W3:Y:S11]  /*3a7e0*/  LDL.LU.64 R16, [R1+0x39d0] ;  /* 0x0039d00001107983 */ /* 0x000ef60000300a00 */
[----:B------:R-:W-:Y:S10]  /*3a7f0*/  @!UPT UIADD3 URZ, URZ, URZ, URZ ;  /* 0x0000003f3f3ff290 */ /* 0x000ff4000fffe03f */
[----:B------:R-:W-:Y:S01]  /*3a800*/  STL.64 [R1+0xa0], R12 ;  /* 0x0000a00c01007387 */ /* 0x000fe20000100a00 */
[----:B------:R0:W-:Y:S02]  /*3a810*/  STL [R1+0xa8], R14 ;  /* 0x0000a80e01007387 */ /* 0x0001e40000100800 */
[----:B------:R-:W-:Y:S02]  /*3a820*/  IMAD.MOV.U32 R0, RZ, RZ, R15 ;  /* 0x000000ffff007224 */ /* 0x000fe400078e000f */
[----:B0-----:R-:W3:Y:S01]  /*3a830*/  LDL.LU.64 R14, [R1+0x39c8] ;  /* 0x0039c800010e7983 */ /* 0x001ee20000300a00 */
[----:B------:R-:W3:Y:S02]  /*3a840*/  LDL.LU.64 R12, [R1+0x39c0] ;  /* 0x0039c000010c7983 */ /* 0x000ee40000300a00 */
[C---:B---3--:R-:W-:Y:S11]  /*3a850*/  HMMA.16816.F32 R16, R12.reuse, R10, R16 ;  /* 0x0000000a0c10723c */ /* 0x048ff60000001810 */
[----:B------:R-:W-:Y:S11]  /*3a860*/  @!UPT UIADD3 URZ, URZ, URZ, URZ ;  /* 0x0000003f3f3ff290 */ /* 0x000ff6000fffe03f */
[----:B------:R-:W-:Y:S01]  /*3a870*/  @!UPT UIADD3 URZ, URZ, URZ, URZ ;  /* 0x0000003f3f3ff290 */ /* 0x000fe2000fffe03f */
[----:B------:R0:W-:Y:S01]  /*3a880*/  STL.64 [R1+0x120], R16 ;  /* 0x0001201001007387 */ /* 0x0001e20000100a00 */
[----:B------:R-:W-:Y:S01]  /*3a890*/  MOV R9, R18 ;  /* 0x0000001200097202 */ /* 0x000fe20000000f00 */
[----:B------:R-:W-:Y:S02]  /*3a8a0*/  IMAD.MOV.U32 R8, RZ, RZ, R19 ;  /* 0x000000ffff087224 */ /* 0x000fe400078e0013 */
[----:B------:R-:W3:Y:S04]  /*3a8b0*/  LDL.LU.64 R18, [R1+0x39b8] ;  /* 0x0039b80001127983 */ /* 0x000ee80000300a00 */
[----:B0-----:R-:W3:Y:S02]  /*3a8c0*/  LDL.LU.64 R16, [R1+0x39b0] ;  /* 0x0039b00001107983 */ /* 0x001ee40000300a00 */
[----:B---3--:R-:W-:Y:S02]  /*3a8d0*/  HMMA.16816.F32 R12, R12, R6, R16 ;  /* 0x000000060c0c723c */ /* 0x008fe40000001810 */
[----:B------:R-:W3:Y:S01]  /*3a8e0*/  LDL.LU.64 R18, [R1+0x39a8] ;  /* 0x0039a80001127983 */ /* 0x000ee20000300a00 */
[----:B------:R-:W3:Y:S11]  /*3a8f0*/  LDL.LU.64 R16, [R1+0x39a0] ;  /* 0x0039a00001107983 */ /* 0x000ef60000300a00 */
[----:B------:R-:W-:Y:S09]  /*3a900*/  @!UPT UIADD3 URZ, URZ, URZ, URZ ;  /* 0x0000003f3f3ff290 */ /* 0x000ff2000fffe03f */
[----:B------:R-:W-:Y:S01]  /*3a910*/  STL.64 [R1+0x150], R12 ;  /* 0x0001500c01007387 */ /* 0x000fe20000100a00 */
[----:B------:R-:W-:Y:S02]  /*3a920*/  STL.64 [R1+0x158], R14 ;  /* 0x0001580e01007387 */ /* 0x000fe40000100a00 */
[----:B------:R-:W0:Y:S02]  /*3a930*/  LDSM.16.MT88.4 R12, [R29+0x1e080] ;  /* 0x01e080001d0c783b */ /* 0x000e240000004200 */
[----:B0-----:R-:W-:Y:S02]  /*3a940*/  STL.64 [R1+0x60], R12 ;  /* 0x0000600c01007387 */ /* 0x001fe40000100a00 */
[----:B------:R0:W-:Y:S02]  /*3a950*/  STL.64 [R1+0x68], R14 ;  /* 0x0000680e01007387 */ /* 0x0001e40000100a00 */
[----:B0-----:R-:W3:Y:S01]  /*3a960*/  LDL.LU.64 R14, [R1+0x3998] ;  /* 0x00399800010e7983 */ /* 0x001ee20000300a00 */
[----:B------:R-:W3:Y:S01]  /*3a970*/  LDL.LU.64 R12, [R1+0x3990] ;  /* 0x00399000010c7983 */ /* 0x000ee20000300a00 */
[----:B--2---:R-:W-:Y:S01]  /*3a980*/  MOV R27, R28 ;  /* 0x0000001c001b7202 */ /* 0x004fe20000000f00 */
[C---:B---3--:R-:W-:Y:S11]  /*3a990*/  HMMA.16816.F32 R16, R12.reuse, R10, R16 ;  /* 0x0000000a0c10723c */ /* 0x048ff60000001810 */
[----:B------:R-:W-:Y:S11]  /*3a9a0*/  @!UPT UIADD3 URZ, URZ, URZ, URZ ;  /* 0x0000003f3f3ff290 */ /* 0x000ff6000fffe03f */
[----:B------:R-:W-:Y:S01]  /*3a9b0*/  @!UPT UIADD3 URZ, URZ, URZ, URZ ;  /* 0x0000003f3f3ff290 */ /* 0x000fe2000fffe03f */
[----:B------:R0:W-:Y:S01]  /*3a9c0*/  STL.64 [R1+0x170], R16 ;  /* 0x0001701001007387 */ /* 0x0001e20000100a00 */
[----:B------:R-:W-:Y:S01]  /*3a9d0*/  MOV R29, R18 ;  /* 0x00000012001d7202 */ /* 0x000fe20000000f00 */
[----:B------:R-:W-:Y:S02]  /*3a9e0*/  IMAD.MOV.U32 R28, RZ, RZ, R19 ;  /* 0x000000ffff1c7224 */ /* 0x000fe400078e0013 */
        /* <DEDUP_REMOVED lines=10> */
[----:B0-----:R-:W4:Y:S01]  /*3aa90*/  LDL.LU.64 R14, [R1+0x3968] ;  /* 0x00396800010e7983 */ /* 0x001f220000300a00 */
[----:B------:R-:W4:Y:S02]  /*3aaa0*/  LDL.LU.64 R12, [R1+0x3960] ;  /* 0x00396000010c7983 */ /* 0x000f240000300a00 */
[C---:B----4-:R-:W-:Y:S08]  /*3aab0*/  HMMA.16816.F32 R20, R12.reuse, R10, R20 ;  /* 0x0000000a0c14723c */ /* 0x050ff00000001814 */
[----:B--2---:R-:W-:Y:S11]  /*3aac0*/  HMMA.16816.F32 R12, R12, R6, R16 ;  /* 0x000000060c0c723c */ /* 0x004ff60000001810 */
[----:B------:R-:W-:Y:S05]  /*3aad0*/  @!UPT UIADD3 URZ, URZ, URZ, URZ ;  /* 0x0000003f3f3ff290 */ /* 0x000fea000fffe03f */
[----:B------:R-:W-:Y:S01]  /*3aae0*/  IMAD.MOV.U32 R29, RZ, RZ, R23 ;  /* 0x000000ffff1d7224 */ /* 0x000fe200078e0017 */
[----:B------:R-:W-:Y:S01]  /*3aaf0*/  MOV R28, R22 ;  /* 0x00000016001c7202 */ /* 0x000fe20000000f00 */
[----:B------:R0:W-:Y:S04]  /*3ab00*/  STL.64 [R1+0x1e0], R20 ;  /* 0x0001e01401007387 */ /* 0x0001e80000100a00 */
[----:B0-----:R-:W2:Y:S01]  /*3ab10*/  LDL.LU.64 R20, [R1+0x3958] ;  /* 0x0039580001147983 */ /* 0x001ea20000300a00 */
[----:B------:R-:W-:Y:S02]  /*3ab20*/  STL [R1+0x3874], R29 ;  /* 0x0038741d01007387 */ /* 0x000fe40000100800 */
[----:B------:R-:W-:Y:S02]  /*3ab30*/  STL [R1+0x3870], R28 ;  /* 0x0038701c01007387 */ /* 0x000fe40000100800 */
[----:B------:R-:W3:Y:S01]  /*3ab40*/  LDL.LU.64 R16, [R1+0x3950] ;  /* 0x0039500001107983 */ /* 0x000ee20000300a00 */
[----:B------:R-:W-:Y:S01]  /*3ab50*/  STL.64 [R1+0x1b0], R12 ;  /* 0x0001b00c01007387 */ /* 0x000fe20000100a00 */
[----:B------:R-:W-:Y:S02]  /*3ab60*/  STL.64 [R1+0x1b8], R14 ;  /* 0x0001b80e01007387 */ /* 0x000fe40000100a00 */
[----:B------:R-:W0:Y:S02]  /*3ab70*/  LDSM.16.MT88.4 R12, [R2+0x1e000] ;  /* 0x01e00000020c783b */ /* 0x000e240000004200 */
[----:B0-----:R-:W-:Y:S02]  /*3ab80*/  STL.64 [R1+0x40], R12 ;  /* 0x0000400c01007387 */ /* 0x001fe40000100a00 */
[----:B------:R0:W-:Y:S02]  /*3ab90*/  STL.64 [R1+0x48], R14 ;  /* 0x0000480e01007387 */ /* 0x0001e40000100a00 */
[----:B0-----:R-:W4:Y:S01]  /*3aba0*/  LDL.LU.64 R14, [R1+0x3948] ;  /* 0x00394800010e7983 */ /* 0x001f220000300a00 */
[----:B------:R-:W4:Y:S02]  /*3abb0*/  LDL.LU.64 R12, [R1+0x3940] ;  /* 0x00394000010c7983 */ /* 0x000f240000300a00 */
[C---:B----4-:R-:W-:Y:S11]  /*3abc0*/  HMMA.16816.F32 R24, R12.reuse, R10, R24 ;  /* 0x0000000a0c18723c */ /* 0x050ff60000001818 */
[----:B------:R-:W-:Y:S11]  /*3abd0*/  @!UPT UIADD3 URZ, URZ, URZ, URZ ;  /* 0x0000003f3f3ff290 */ /* 0x000ff6000fffe03f */
[----:B------:R-:W-:Y:S02]  /*3abe0*/  @!UPT UIADD3 URZ, URZ, URZ, URZ ;  /* 0x0000003f3f3ff290 */ /* 0x000fe4000fffe03f */
[----:B------:R-:W-:Y:S01]  /*3abf0*/  MOV R19, R26 ;  /* 0x0000001a00137202 */ /* 0x000fe20000000f00 */
[----:B------:R-:W-:Y:S01]  /*3ac00*/  IMAD.MOV.U32 R18, RZ, RZ, R27 ;  /* 0x000000ffff127224 */ /* 0x000fe200078e001b */
[----:B------:R-:W-:Y:S01]  /*3ac10*/  MOV R23, R24 ;  /* 0x0000001800177202 */ /* 0x000fe20000000f00 */
[----:B------:R-:W-:Y:S01]  /*3ac20*/  IMAD.MOV.U32 R22, RZ, RZ, R25 ;  /* 0x000000ffff167224 */ /* 0x000fe200078e0019 */
[----:B------:R-:W4:Y:S01]  /*3ac30*/  LDL.LU.64 R26, [R1+0x3938] ;  /* 0x00393800011a7983 */ /* 0x000f220000300a00 */
[----:B------:R-:W4:Y:S02]  /*3ac40*/  LDL.LU.64 R24, [R1+0x3930] ;  /* 0x0039300001187983 */ /* 0x000f240000300a00 */
[----:B------:R-:W-:Y:S02]  /*3ac50*/  STL.64 [R1+0x38f0], R18 ;  /* 0x0038f01201007387 */ /* 0x000fe40000100a00 */
[----:B---3--:R0:W-:Y:S02]  /*3ac60*/  STL.64 [R1+0x38e8], R16 ;  /* 0x0038e81001007387 */ /* 0x0081e40000100a00 */
[----:B0-----:R-:W3:Y:S01]  /*3ac70*/  LDL.LU R16, [R1+0xf0] ;  /* 0x0000f00001107983 */ /* 0x001ee20000300800 */
[----:B------:R-:W3:Y:S02]  /*3ac80*/  LDL.LU R17, [R1+0xf4] ;  /* 0x0000f40001117983 */ /* 0x000ee40000300800 */
[----:B------:R-:W3:Y:S02]  /*3ac90*/  LDL.LU R18, [R1+0xf8] ;  /* 0x0000f80001127983 */ /* 0x000ee40000300800 */
[----:B------:R-:W3:Y:S01]  /*3aca0*/  LDL.LU R19, [R1+0xfc] ;  /* 0x0000fc0001137983 */ /* 0x000ee20000300800 */
[----:B------:R-:W-:Y:S01]  /*3acb0*/  STL.64 [R1+0x38e0], R22 ;  /* 0x0038e01601007387 */ /* 0x000fe20000100a00 */
[----:B--2---:R-:W-:Y:S01]  /*3acc0*/  STL.64 [R1+0x38d8], R20 ;  /* 0x0038d81401007387 */ /* 0x004fe20000100a00 */
[----:B---3--:R-:W-:Y:S11]  /*3acd0*/  HMMA.16816.F32 R12, R12, R6, R16 ;  /* 0x000000060c0c723c */ /* 0x008ff60000001810 */
[----:B------:R-:W-:Y:S11]  /*3ace0*/  @!UPT UIADD3 URZ, URZ, URZ, URZ ;  /* 0x0000003f3f3ff290 */ /* 0x000ff6000fffe03f */
[----:B------:R-:W-:Y:S01]  /*3acf0*/  @!UPT UIADD3 URZ, URZ, URZ, URZ ;  /* 0x0000003f3f3ff290 */ /* 0x000fe2000fffe03f */
[----:B------:R-:W-:Y:S01]  /*3ad00*/  STL.64 [R1+0x160], R12 ;  /* 0x0001600c01007387 */ /* 0x000fe20000100a00 */
[----:B------:R-:W-:Y:S02]  /*3ad10*/  STL.64 [R1+0x3900], R6 ;  /* 0x0039000601007387 */ /* 0x000fe40000100a00 */
[----:B------:R0:W-:Y:S01]  /*3ad20*/  STL.64 [R1+0x38f8], R4 ;  /* 0x0038f80401007387 */ /* 0x0001e20000100a00 */
[----:B------:R-:W-:Y:S01]  /*3ad30*/  MOV R29, R14 ;  /* 0x0000000e001d7202 */ /* 0x000fe20000000f00 */
[----:B------:R-:W-:Y:S01]  /*3ad40*/  IMAD.MOV.U32 R28, RZ, RZ, R15 ;  /* 0x000000ffff1c7224 */ /* 0x000fe200078e000f */
[----:B----4-:R-:W-:Y:S01]  /*3ad50*/  MOV R14, R25 ;  /* 0x00000019000e7202 */ /* 0x010fe20000000f00 */
        /* <DEDUP_REMOVED lines=8> */
[----:B------:R-:W-:Y:S01]  /*3ade0*/  MOV R12, R27 ;  /* 0x0000001b000c7202 */ /* 0x000fe20000000f00 */
[----:B------:R-:W-:Y:S01]  /*3adf0*/  IMAD.MOV.U32 R13, RZ, RZ, R26 ;  /* 0x000000ffff0d7224 */ /* 0x000fe200078e001a */
[----:B------:R-:W4:Y:S01]  /*3ae00*/  LDL.LU R27, [R1+0x3928] ;  /* 0x00392800011b7983 */ /* 0x000f220000300800 */
[----:B------:R-:W2:Y:S02]  /*3ae10*/  LDL.LU R26, [R1+0x3924] ;  /* 0x00392400011a7983 */ /* 0x000ea40000300800 */
[----:B------:R-:W2:Y:S02]  /*3ae20*/  LDL.LU R25, [R1+0x3920] ;  /* 0x0039200001197983 */ /* 0x000ea40000300800 */
[----:B------:R-:W-:-:S02]  /*3ae30*/  IMAD.MOV.U32 R15, RZ, RZ, R24 ;  /* 0x000000ffff0f7224 */ /* 0x000fc400078e0018 */
[----:B------:R-:W2:Y:S01]  /*3ae40*/  LDL.LU R24, [R1+0x391c] ;  /* 0x00391c0001187983 */ /* 0x000ea20000300800 */
[----:B------:R-:W2:Y:S02]  /*3ae50*/  LDL.LU R20, [R1+0xc0] ;  /* 0x0000c00001147983 */ /* 0x000ea40000300800 */
[----:B------:R-:W2:Y:S02]  /*3ae60*/  LDL.LU R21, [R1+0xc4] ;  /* 0x0000c40001157983 */ /* 0x000ea40000300800 */
[----:B------:R-:W2:Y:S01]  /*3ae70*/  LDL.LU R22, [R1+0xc8] ;  /* 0x0000c80001167983 */ /* 0x000ea20000300800 */
[----:B------:R-:W2:Y:S01]  /*3ae80*/  LDL.LU R23, [R1+0xcc] ;  /* 0x0000cc0001177983 */ /* 0x000ea20000300800 */
[----:B------:R-:W-:Y:S02]  /*3ae90*/  STL.64 [R1+0x38a8], R14 ;  /* 0x0038a80e01007387 */ /* 0x000fe40000100a00 */
[----:B------:R0:W-:Y:S02]  /*3aea0*/  STL.64 [R1+0x38a0], R12 ;  /* 0x0038a00c01007387 */ /* 0x0001e40000100a00 */
[----:B0-----:R-:W2:Y:S01]  /*3aeb0*/  LDL.LU R12, [R1+0x70] ;  /* 0x00007000010c7983 */ /* 0x001ea20000300800 */
[----:B------:R-:W2:Y:S02]  /*3aec0*/  LDL.LU R13, [R1+0x74] ;  /* 0x00007400010d7983 */ /* 0x000ea40000300800 */
[----:B------:R-:W2:Y:S01]  /*3aed0*/  LDL.LU R14, [R1+0x78] ;  /* 0x00007800010e7983 */ /* 0x000ea20000300800 */
[----:B------:R-:W-:-:S02]  /*3aee0*/  MOV R15, R3 ;  /* 0x00000003000f7202 */ /* 0x000fc40000000f00 */
[----:B------:R-:W3:Y:S04]  /*3aef0*/  LDL.LU R3, [R1+0x3918] ;  /* 0x0039180001037983 */ /* 0x000ee80000300800 */
[----:B--2---:R-:W-:Y:S01]  /*3af00*/  STL.64 [R1+0x38b8], R14 ;  /* 0x0038b80e01007387 */ /* 0x004fe20000100a00 */
[----:B------:R0:W-:Y:S02]  /*3af10*/  STL.64 [R1+0x38b0], R12 ;  /* 0x0038b00c01007387 */ /* 0x0001e40000100a00 */
[----:B0-----:R-:W-:Y:S01]  /*3af20*/  IMAD.MOV.U32 R12, RZ, RZ, R24 ;  /* 0x000000ffff0c7224 */ /* 0x001fe200078e0018 */
[----:B------:R-:W-:Y:S01]  /*3af30*/  MOV R13, R25 ;  /* 0x00000019000d7202 */ /* 0x000fe20000000f00 */
[----:B------:R-:W2:Y:S01]  /*3af40*/  LDL.LU R24, [R1+0x3914] ;  /* 0x0039140001187983 */ /* 0x000ea20000300800 */
[----:B------:R-:W2:Y:S02]  /*3af50*/  LDL.LU R25, [R1+0x3910] ;  /* 0x0039100001197983 */ /* 0x000ea40000300800 */
[----:B------:R-:W-:Y:S01]  /*3af60*/  IMAD.MOV.U32 R14, RZ, RZ, R26 ;  /* 0x000000ffff0e7224 */ /* 0x000fe200078e001a */
[----:B----4-:R-:W-:Y:S01]  /*3af70*/  MOV R15, R27 ;  /* 0x0000001b000f7202 */ /* 0x010fe20000000f00 */
[----:B------:R-:W2:Y:S01]  /*3af80*/  LDL.LU R26, [R1+0x390c] ;  /* 0x00390c00011a7983 */ /* 0x000ea20000300800 */
[----:B------:R-:W2:Y:S03]  /*3af90*/  LDL.LU R27, [R1+0x3908] ;  /* 0x00390800011b7983 */ /* 0x000ea60000300800 */
[----:B------:R-:W-:Y:S01]  /*3afa0*/  STL.64 [R1+0x38c8], R14 ;  /* 0x0038c80e01007387 */ /* 0x000fe20000100a00 */
[----:B------:R0:W-:Y:S03]  /*3afb0*/  STL.64 [R1+0x38c0], R12 ;  /* 0x0038c00c01007387 */ /* 0x0001e60000100a00 */
[----:B0-----:R-:W4:Y:S01]  /*3afc0*/  LDL.LU R12, [R1+0x10] ;  /* 0x00001000010c7983 */ /* 0x001f220000300800 */
[----:B------:R-:W4:Y:S02]  /*3afd0*/  LDL.LU R13, [R1+0x14] ;  /* 0x00001400010d7983 */ /* 0x000f240000300800 */
[----:B------:R-:W4:Y:S02]  /*3afe0*/  LDL.LU R14, [R1+0x18] ;  /* 0x00001800010e7983 */ /* 0x000f240000300800 */
[----:B------:R-:W4:Y:S01]  /*3aff0*/  LDL.LU R15, [R1+0x1c] ;  /* 0x00001c00010f7983 */ /* 0x000f220000300800 */
[C---:B--2---:R-:W-:Y:S11]  /*3b000*/  HMMA.16816.F32 R4, R24.reuse, R10, R4 ;  /* 0x0000000a1804723c */ /* 0x044ff60000001804 */
[----:B------:R-:W-:Y:S11]  /*3b010*/  @!UPT UIADD3 URZ, URZ, URZ, URZ ;  /* 0x0000003f3f3ff290 */ /* 0x000ff6000fffe03f */
[----:B------:R-:W-:Y:S01]  /*3b020*/  @!UPT UIADD3 URZ, URZ, URZ, URZ ;  /* 0x0000003f3f3ff290 */ /* 0x000fe2000fffe03f */
[----:B------:R-:W-:Y:S01]  /*3b030*/  STL.64 [R1+0x1a0], R4 ;  /* 0x0001a00401007387 */ /* 0x000fe20000100a00 */
[----:B------:R0:W-:Y:S03]  /*3b040*/  STL.64 [R1+0x1a8], R6 ;  /* 0x0001a80601007387 */ /* 0x0001e60000100a00 */
[----:B0-----:R-:W3:Y:S01]  /*3b050*/  LDL.LU.64 R6, [R1+0x3900] ;  /* 0x0039000001067983 */ /* 0x001ee20000300a00 */
[----:B------:R-:W2:Y:S02]  /*3b060*/  LDL.LU.64 R4, [R1+0x38f8] ;  /* 0x0038f80001047983 */ /* 0x000ea40000300a00 */
[----:B------:R0:W-:Y:S02]  /*3b070*/  STL.64 [R1+0x38d0], R8 ;  /* 0x0038d00801007387 */ /* 0x0001e40000100a00 */
[----:B0-----:R-:W2:Y:S01]  /*3b080*/  LDL.LU R8, [R1+0xb0] ;  /* 0x0000b00001087983 */ /* 0x001ea20000300800 */
[----:B------:R-:W2:Y:S02]  /*3b090*/  LDL.LU R9, [R1+0xb4] ;  /* 0x0000b40001097983 */ /* 0x000ea40000300800 */
[----:B------:R-:W2:Y:S01]  /*3b0a0*/  LDL.LU R10, [R1+0xb8] ;  /* 0x0000b800010a7983 */ /* 0x000ea20000300800 */
[----:B---3--:R-:W-:Y:S01]  /*3b0b0*/  HMMA.16816.F32 R24, R24, R6, R16 ;  /* 0x000000061818723c */ /* 0x008fe20000001810 */
[----:B------:R-:W3:Y:S01]  /*3b0c0*/  LDL.LU.64 R18, [R1+0x38f0] ;  /* 0x0038f00001127983 */ /* 0x000ee20000300a00 */
[----:B------:R-:W4:Y:S02]  /*3b0d0*/  LDL.LU.64 R16, [R1+0x38e8] ;  /* 0x0038e80001107983 */ /* 0x000f240000300a00 */
[----:B------:R-:W-:Y:S11]  /*3b0e0*/  IMAD.MOV.U32 R11, RZ, RZ, R3 ;  /* 0x000000ffff0b7224 */ /* 0x000ff600078e0003 */
[----:B------:R-:W-:Y:S08]  /*3b0f0*/  @!UPT UIADD3 URZ, URZ, URZ, URZ ;  /* 0x0000003f3f3ff290 */ /* 0x000ff0000fffe03f */
[----:B------:R0:W-:Y:S01]  /*3b100*/  STL.64 [R1+0x190], R24 ;  /* 0x0001901801007387 */ /* 0x0001e20000100a00 */
[----:B------:R1:W-:Y:S01]  /*3b110*/  STL [R1+0x198], R26 ;  /* 0x0001981a01007387 */ /* 0x0003e20000100800 */
[----:B------:R-:W-:Y:S02]  /*3b120*/  MOV R3, R27 ;  /* 0x0000001b00037202 */ /* 0x000fe40000000f00 */
[----:B0-----:R-:W2:Y:S01]  /*3b130*/  LDL.LU R24, [R1] ;  /* 0x0000000001187983 */ /* 0x001ea20000300800 */
[----:B------:R-:W2:Y:S02]  /*3b140*/  LDL.LU R25, [R1+0x4] ;  /* 0x0000040001197983 */ /* 0x000ea40000300800 */
[----:B-1----:R-:W2:Y:S02]  /*3b150*/  LDL.LU R26, [R1+0x8] ;  /* 0x00000800011a7983 */ /* 0x002ea40000300800 */
[----:B------:R-:W2:Y:S01]  /*3b160*/  LDL.LU R27, [R1+0xc] ;  /* 0x00000c00011b7983 */ /* 0x000ea20000300800 */
[----:B------:R-:W2:Y:S01]  /*3b170*/  LDL.LU R6, [R1+0x58] ;  /* 0x0000580001067983 */ /* 0x000ea20000300800 */
        /* <DEDUP_REMOVED lines=24> */
[----:B------:R-:W2:Y:S02]  /*3b300*/  LDL.LU.64 R12, [R1+0x38a0] ;  /* 0x0038a000010c7983 */ /* 0x000ea40000300a00 */
[----:B---3--:R0:W-:Y:S11]  /*3b310*/  STL.64 [R1+0x3880], R18 ;  /* 0x0038801201007387 */ /* 0x0081f60000100a00 */
[----:B------:R-:W-:Y:S08]  /*3b320*/  @!UPT UIADD3 URZ, URZ, URZ, URZ ;  /* 0x0000003f3f3ff290 */ /* 0x000ff0000fffe03f */
[----:B------:R-:W-:Y:S01]  /*3b330*/  STL.64 [R1+0x70], R24 ;  /* 0x0000701801007387 */ /* 0x000fe20000100a00 */
[----:B------:R-:W-:Y:S02]  /*3b340*/  STL.64 [R1+0x78], R26 ;  /* 0x0000781a01007387 */ /* 0x000fe40000100a00 */
[----:B------:R1:W-:Y:S02]  /*3b350*/  STL.64 [R1+0x3878], R16 ;  /* 0x0038781001007387 */ /* 0x0003e40000100a00 */
[----:B0-----:R-:W-:Y:S01]  /*3b360*/  IMAD.MOV.U32 R19, RZ, RZ, R0 ;  /* 0x000000ffff137224 */ /* 0x001fe200078e0000 */
[----:B--2---:R-:W-:Y:S11]  /*3b370*/  HMMA.16816.F32 R12, R4, R16, R12 ;  /* 0x00000010040c723c */ /* 0x004ff6000000180c */
[----:B------:R-:W-:Y:S11]  /*3b380*/  @!UPT UIADD3 URZ, URZ, URZ, URZ ;  /* 0x0000003f3f3ff290 */ /* 0x000ff6000fffe03f */
[----:B------:R-:W-:Y:S01]  /*3b390*/  @!UPT UIADD3 URZ, URZ, URZ, URZ ;  /* 0x0000003f3f3ff290 */ /* 0x000fe2000fffe03f */
[----:B------:R-:W-:Y:S01]  /*3b3a0*/  STL.64 [R1+0x100], R12 ;  /* 0x0001000c01007387 */ /* 0x000fe20000100a00 */
[----:B------:R-:W-:Y:S02]  /*3b3b0*/  STL.64 [R1+0x108], R14 ;  /* 0x0001080e01007387 */ /* 0x000fe40000100a00 */
[----:B------:R-:W0:Y:S04]  /*3b3c0*/  LDSM.16.MT88.4 R12, [R2+0x1e080] ;  /* 0x01e08000020c783b */ /* 0x000e280000004200 */
[----:B-1----:R-:W2:Y:S01]  /*3b3d0*/  LDL.LU R16, [R1+0xa0] ;  /* 0x0000a00001107983 */ /* 0x002ea20000300800 */
[----:B------:R-:W2:Y:S01]  /*3b3e0*/  LDL.LU R17, [R1+0xa4] ;  /* 0x0000a40001117983 */ /* 0x000ea20000300800 */
[----:B------:R-:W2:Y:S02]  /*3b3f0*/  LDL.LU R18, [R1+0xa8] ;  /* 0x0000a80001127983 */ /* 0x000ea40000300800 */
[----:B------:R-:W3:Y:S01]  /*3b400*/  LDL.LU R0, [R1+0x3898] ;  /* 0x0038980001007983 */ /* 0x000ee20000300800 */
[----:B0-----:R-:W-:Y:S01]  /*3b410*/  STL.64 [R1+0x3838], R14 ;  /* 0x0038380e01007387 */ /* 0x001fe20000100a00 */
[----:B------:R0:W-:Y:S03]  /*3b420*/  STL.64 [R1+0x3830], R12 ;  /* 0x0038300c01007387 */ /* 0x0001e60000100a00 */
[----:B0-----:R-:W2:Y:S01]  /*3b430*/  LDL.LU R12, [R1+0x120] ;  /* 0x00012000010c7983 */ /* 0x001ea20000300800 */
[----:B------:R-:W2:Y:S01]  /*3b440*/  LDL.LU R13, [R1+0x124] ;  /* 0x00012400010d7983 */ /* 0x000ea20000300800 */
[----:B------:R-:W-:Y:S01]  /*3b450*/  MOV R14, R9 ;  /* 0x00000009000e7202 */ /* 0x000fe20000000f00 */
[----:B------:R-:W-:Y:S01]  /*3b460*/  IMAD.MOV.U32 R15, RZ, RZ, R8 ;  /* 0x000000ffff0f7224 */ /* 0x000fe200078e0008 */
[----:B------:R-:W0:Y:S04]  /*3b470*/  S2R R27, SR_TID.X ;  /* 0x00000000001b7919 */ /* 0x000e280000002100 */
[----:B------:R-:W1:Y:S04]  /*3b480*/  S2R R26, SR_TID.X ;  /* 0x00000000001a7919 */ /* 0x000e680000002100 */
[----:B------:R-:W-:Y:S01]  /*3b490*/  STL.64 [R1+0x3890], R14 ;  /* 0x0038900e01007387 */ /* 0x000fe20000100a00 */
[----:B0-----:R-:W-:Y:S01]  /*3b4a0*/  LOP3.LUT R25, R27, 0x7, RZ, 0xc0, !PT ;  /* 0x000000071b197812 */ /* 0x001fe200078ec0ff */
[----:B-1----:R-:W-:-:S02]  /*3b4b0*/  LOP3.LUT R27, R26, 0x7, RZ, 0xc0, !PT ;  /* 0x000000071a1b7812 */ /* 0x002fc400078ec0ff */
[C---:B------:R-:W-:Y:S01]  /*3b4c0*/  IMAD.SHL.U32 R24, R26.reuse, 0x2, RZ ;  /* 0x000000021a187824 */ /* 0x040fe200078e00ff */
[----:B---3--:R-:W0:Y:S04]  /*3b4d0*/  LDSM.16.MT88.4 R8, [R0+0x1e000] ;  /* 0x01e000000008783b */ /* 0x008e280000004200 */
[----:B--2---:R1:W-:Y:S02]  /*3b4e0*/  STL.64 [R1+0x3888], R12 ;  /* 0x0038880c01007387 */ /* 0x0043e40000100a00 */
[----:B-1----:R-:W-:Y:S02]  /*3b4f0*/  HMMA.16816.F32 R12, R4, R20, R16 ;  /* 0x00000014040c723c */ /* 0x002fe40000001810 */
[----:B0-----:R-:W-:Y:S04]  /*3b500*/  STL.64 [R1+0x3818], R10 ;  /* 0x0038180a01007387 */ /* 0x001fe80000100a00 */
[----:B------:R-:W0:Y:S01]  /*3b510*/  LDSM.16.MT88.4 R4, [R0+0x1e080] ;  /* 0x01e080000004783b */ /* 0x000e220000004200 */
[----:B------:R-:W-:Y:S01]  /*3b520*/  SHF.L.U32 R19, R25, 0x4, RZ ;  /* 0x0000000419137819 */ /* 0x000fe200000006ff */
[----:B------:R-:W-:-:S03]  /*3b530*/  LOP3.LUT R25, R26, 0x10, RZ, 0xc0, !PT ;  /* 0x000000101a197812 */ /* 0x000fc600078ec0ff */
[----:B------:R-:W-:Y:S01]  /*3b540*/  LEA R26, R27, R19, 0x8 ;  /* 0x000000131b1a7211 */ /* 0x000fe200078e40ff */
[----:B------:R1:W-:Y:S03]  /*3b550*/  STL.64 [R1+0x3810], R8 ;  /* 0x0038100801007387 */ /* 0x0003e60000100a00 */
[----:B------:R-:W-:-:S05]  /*3b560*/  LOP3.LUT R26, R26, 0x10, R24, 0x78, !PT ;  /* 0x000000101a1a7812 */ /* 0x000fca00078e7818 */
[----:B------:R-:W-:Y:S01]  /*3b570*/  IMAD R26, R25, 0x80, R26 ;  /* 0x00000080191a7824 */ /* 0x000fe200078e021a */
[----:B-1----:R-:W2:Y:S01]  /*3b580*/  LDL.LU R8, [R1+0x60] ;  /* 0x0000600001087983 */ /* 0x002ea20000300800 */
[----:B------:R-:W2:Y:S02]  /*3b590*/  LDL.LU R9, [R1+0x64] ;  /* 0x0000640001097983 */ /* 0x000ea40000300800 */
[----:B------:R-:W2:Y:S02]  /*3b5a0*/  LDL.LU R10, [R1+0x68] ;  /* 0x00006800010a7983 */ /* 0x000ea40000300800 */
[----:B------:R-:W2:Y:S01]  /*3b5b0*/  LDL.LU R11, [R1+0x6c] ;  /* 0x00006c00010b7983 */ /* 0x000ea20000300800 */
[----:B------:R-:W-:Y:S01]  /*3b5c0*/  STL.64 [R1+0x50], R12 ;  /* 0x0000500c01007387 */ /* 0x000fe20000100a00 */
[----:B------:R-:W-:Y:S02]  /*3b5d0*/  STL.64 [R1+0x58], R14 ;  /* 0x0000580e01007387 */ /* 0x000fe40000100a00 */
[----:B------:R-:W1:Y:S01]  /*3b5e0*/  LDSM.16.MT88.4 R12, [R26+0x1f000] ;  /* 0x01f000001a0c783b */ /* 0x000e620000004200 */
[----:B------:R-:W-:-:S02]  /*3b5f0*/  LEA R27, R27, R19, 0x8 ;  /* 0x000000131b1b7211 */ /* 0x000fc400078e40ff */
[----:B------:R-:W3:Y:S04]  /*3b600*/  LDSM.16.MT88.4 R16, [R26+0x1f080] ;  /* 0x01f080001a10783b */ /* 0x000ee80000004200 */
[----:B0-----:R-:W-:Y:S01]  /*3b610*/  STL.64 [R1+0x37f8], R6 ;  /* 0x0037f80601007387 */ /* 0x001fe20000100a00 */
[----:B------:R0:W-:Y:S03]  /*3b620*/  STL.64 [R1+0x37f0], R4 ;  /* 0x0037f00401007387 */ /* 0x0001e60000100a00 */
[----:B0-----:R-:W2:Y:S01]  /*3b630*/  LDL.LU R4, [R1+0x150] ;  /* 0x0001500001047983 */ /* 0x001ea20000300800 */
[----:B------:R-:W2:Y:S02]  /*3b640*/  LDL.LU R5, [R1+0x154] ;  /* 0x0001540001057983 */ /* 0x000ea40000300800 */
[----:B------:R-:W2:Y:S02]  /*3b650*/  LDL.LU R6, [R1+0x158] ;  /* 0x0001580001067983 */ /* 0x000ea40000300800 */
[----:B------:R-:W2:Y:S01]  /*3b660*/  LDL.LU R7, [R1+0x15c] ;  /* 0x00015c0001077983 */ /* 0x000ea20000300800 */
[----:B-1----:R-:W-:Y:S01]  /*3b670*/  STL.64 [R1+0x20], R12 ;  /* 0x0000200c01007387 */ /* 0x002fe20000100a00 */
[----:B------:R0:W-:Y:S03]  /*3b680*/  STL.64 [R1+0x28], R14 ;  /* 0x0000280e01007387 */ /* 0x0001e60000100a00 */
[----:B0-----:R-:W2:Y:S01]  /*3b690*/  LDL.LU.64 R14, [R1+0x3890] ;  /* 0x00389000010e7983 */ /* 0x001ea20000300a00 */
[----:B------:R-:W2:Y:S02]  /*3b6a0*/  LDL.LU.64 R12, [R1+0x3888] ;  /* 0x00388800010c7983 */ /* 0x000ea40000300a00 */
[----:B---3--:R-:W-:Y:S02]  /*3b6b0*/  STL.64 [R1+0x10], R16 ;  /* 0x0000101001007387 */ /* 0x008fe40000100a00 */
[----:B------:R0:W-:Y:S02]  /*3b6c0*/  STL.64 [R1+0x18], R18 ;  /* 0x0000181201007387 */ /* 0x0001e40000100a00 */
[----:B0-----:R-:W3:Y:S01]  /*3b6d0*/  LDL.LU.64 R18, [R1+0x3880] ;  /* 0x0038800001127983 */ /* 0x001ee20000300a00 */
[----:B------:R-:W2:Y:S01]  /*3b6e0*/  LDL.LU.64 R16, [R1+0x3878] ;  /* 0x0038780001107983 */ /* 0x000ea20000300a00 */
[----:B------:R-:W-:-:S05]  /*3b6f0*/  LOP3.LUT R27, R27, 0x10, R24, 0x78, !PT ;  /* 0x000000101b1b7812 */ /* 0x000fca00078e7818 */
[----:B------:R-:W-:-:S05]  /*3b700*/  IMAD R27, R25, 0x80, R27 ;  /* 0x00000080191b7824 */ /* 0x000fca00078e021b */
[----:B------:R-:W-:Y:S01]  /*3b710*/  LOP3.LUT R27, R27, 0x20, RZ, 0x3c, !PT ;  /* 0x000000201b1b7812 */ /* 0x000fe200078e3cff */
[C---:B--2---:R-:W-:Y:S01]  /*3b720*/  HMMA.16816.F32 R12, R8.reuse, R16, R12 ;  /* 0x00000010080c723c */ /* 0x044fe2000000180c */
[----:B------:R-:W-:Y:S11]  /*3b730*/  STL.64 [R1+0x3860], R16 ;  /* 0x0038601001007387 */ /* 0x000ff60000100a00 */
[----:B------:R-:W-:Y:S11]  /*3b740*/  @!UPT UIADD3 URZ, URZ, URZ, URZ ;  /* 0x0000003f3f3ff290 */ /* 0x000ff6000fffe03f */
[----:B------:R-:W-:Y:S01]  /*3b750*/  STL.64 [R1+0xf0], R12 ;  /* 0x0000f00c01007387 */ /* 0x000fe20000100a00 */
[----:B------:R-:W-:Y:S02]  /*3b760*/  STL.64 [R1+0xf8], R14 ;  /* 0x0000f80e01007387 */ /* 0x000fe40000100a00 */
[----:B------:R-:W0:Y:S01]  /*3b770*/  LDSM.16.MT88.4 R12, [R27+0x1f000] ;  /* 0x01f000001b0c783b */ /* 0x000e220000004200 */
[----:B------:R-:W-:Y:S01]  /*3b780*/  HMMA.16816.F32 R8, R8, R20, R4 ;  /* 0x000000140808723c */ /* 0x000fe20000001804 */
[----:B------:R-:W1:Y:S06]  /*3b790*/  LDSM.16.MT88.4 R24, [R27+0x1f080] ;  /* 0x01f080001b18783b */ /* 0x000e6c0000004200 */
[----:B------:R-:W-:Y:S01]  /*3b7a0*/  MOV R6, R29 ;  /* 0x0000001d00067202 */ /* 0x000fe20000000f00 */
[----:B------:R-:W-:Y:S01]  /*3b7b0*/  IMAD.MOV.U32 R7, RZ, RZ, R28 ;  /* 0x000000ffff077224 */ /* 0x000fe200078e001c */
[----:B0-----:R0:W-:Y:S01]  /*3b7c0*/  STL.64 [R1], R12 ;  /* 0x0000000c01007387 */ /* 0x0011e20000100a00 */
[----:B------:R2:W-:Y:S03]  /*3b7d0*/  STL.64 [R1+0x8], R14 ;  /* 0x0000080e01007387 */ /* 0x0005e60000100a00 */
[----:B0-----:R-:W3:Y:S01]  /*3b7e0*/  LDL.LU R12, [R1+0x40] ;  /* 0x00004000010c7983 */ /* 0x001ee20000300800 */
[----:B------:R-:W3:Y:S02]  /*3b7f0*/  LDL.LU R13, [R1+0x44] ;  /* 0x00004400010d7983 */ /* 0x000ee40000300800 */
[----:B--2---:R-:W2:Y:S02]  /*3b800*/  LDL.LU R14, [R1+0x48] ;  /* 0x00004800010e7983 */ /* 0x004ea40000300800 */
[----:B------:R-:W2:Y:S01]  /*3b810*/  LDL.LU R15, [R1+0x4c] ;  /* 0x00004c00010f7983 */ /* 0x000ea20000300800 */
[----:B------:R-:W2:Y:S04]  /*3b820*/  LDL.LU R4, [R1+0x160] ;  /* 0x0001600001047983 */ /* 0x000ea80000300800 */
[----:B------:R0:W-:Y:S02]  /*3b830*/  STL.64 [R1+0xe0], R8 ;  /* 0x0000e00801007387 */ /* 0x0001e40000100a00 */
[----:B------:R1:W-:Y:S02]  /*3b840*/  STL.64 [R1+0xe8], R10 ;  /* 0x0000e80a01007387 */ /* 0x0003e40000100a00 */
[----:B------:R-:W2:Y:S01]  /*3b850*/  LDL.LU R5, [R1+0x164] ;  /* 0x0001640001057983 */ /* 0x000ea20000300800 */
[----:B------:R-:W2:Y:S01]  /*3b860*/  LDL.LU R29, [R1+0x3874] ;  /* 0x00387400011d7983 */ /* 0x000ea20000300800 */
[----:B------:R-:W2:Y:S03]  /*3b870*/  LDL.LU R28, [R1+0x3870] ;  /* 0x00387000011c7983 */ /* 0x000ea60000300800 */
[----:B0-----:R-:W2:Y:S01]  /*3b880*/  LDL.LU R8, [R1+0x1b0] ;  /* 0x0001b00001087983 */ /* 0x001ea20000300800 */
[----:B------:R-:W2:Y:S02]  /*3b890*/  LDL.LU R9, [R1+0x1b4] ;  /* 0x0001b40001097983 */ /* 0x000ea40000300800 */
[----:B-1----:R-:W2:Y:S02]  /*3b8a0*/  LDL.LU R10, [R1+0x1b8] ;  /* 0x0001b800010a7983 */ /* 0x002ea40000300800 */
[----:B------:R-:W2:Y:S02]  /*3b8b0*/  LDL.LU R11, [R1+0x1bc] ;  /* 0x0001bc00010b7983 */ /* 0x000ea40000300800 */
[----:B--2---:R-:W-:Y:S01]  /*3b8c0*/  STL.64 [R1+0x3828], R10 ;  /* 0x0038280a01007387 */ /* 0x004fe20000100a00 */
[----:B------:R0:W-:Y:S03]  /*3b8d0*/  STL.64 [R1+0x3820], R8 ;  /* 0x0038200801007387 */ /* 0x0001e60000100a00 */
[----:B0-----:R-:W2:Y:S01]  /*3b8e0*/  LDL.LU R8, [R1+0x1e0] ;  /* 0x0001e00001087983 */ /* 0x001ea20000300800 */
[----:B------:R-:W2:Y:S01]  /*3b8f0*/  LDL.LU R9, [R1+0x1e4] ;  /* 0x0001e40001097983 */ /* 0x000ea20000300800 */
[----:B------:R-:W-:Y:S01]  /*3b900*/  MOV R10, R28 ;  /* 0x0000001c000a7202 */ /* 0x000fe20000000f00 */
[----:B------:R-:W-:Y:S01]  /*3b910*/  IMAD.MOV.U32 R11, RZ, RZ, R29 ;  /* 0x000000ffff0b7224 */ /* 0x000fe200078e001d */
[----:B------:R-:W3:Y:S01]  /*3b920*/  LDL.LU R28, [R1+0x386c] ;  /* 0x00386c00011c7983 */ /* 0x000ee20000300800 */
[----:B------:R-:W3:Y:S03]  /*3b930*/  LDL.LU R29, [R1+0x3868] ;  /* 0x00386800011d7983 */ /* 0x000ee60000300800 */
[----:B------:R-:W-:Y:S04]  /*3b940*/  STL.64 [R1+0x3848], R10 ;  /* 0x0038480a01007387 */ /* 0x000fe80000100a00 */
[----:B--2---:R0:W-:Y:S04]  /*3b950*/  STL.64 [R1+0x3840], R8 ;  /* 0x0038400801007387 */ /* 0x0041e80000100a00 */
        /* <DEDUP_REMOVED lines=8> */
[----:B------:R3:W-:Y:S02]  /*3b9e0*/  STL.64 [R1+0x3808], R6 ;  /* 0x0038080601007387 */ /* 0x0007e40000100a00 */
[----:B---3--:R-:W-:Y:S01]  /*3b9f0*/  MOV R6, R19 ;  /* 0x0000001300067202 */ /* 0x008fe20000000f00 */
[----:B------:R-:W-:-:S02]  /*3ba00*/  IMAD.MOV.U32 R7, RZ, RZ, R18 ;  /* 0x000000ffff077224 */ /* 0x000fc400078e0012 */
[----:B------:R-:W0:Y:S04]  /*3ba10*/  LDSM.16.MT88.4 R16, [R2+0x1f000] ;  /* 0x01f000000210783b */ /* 0x000e280000004200 */
[----:B------:R-:W-:Y:S01]  /*3ba20*/  STL.64 [R1+0x3800], R4 ;  /* 0x0038000401007387 */ /* 0x000fe20000100a00 */
[----:B------:R0:W-:Y:S02]  /*3ba30*/  STL.64 [R1+0x3748], R26 ;  /* 0x0037481a01007387 */ /* 0x0001e40000100a00 */
[----:B------:R1:W-:Y:S01]  /*3ba40*/  STL.64 [R1+0x3740], R24 ;  /* 0x0037401801007387 */ /* 0x0003e20000100a00 */
[----:B0-----:R-:W-:Y:S01]  /*3ba50*/  MOV R27, R16 ;  /* 0x00000010001b7202 */ /* 0x001fe20000000f00 */
[----:B------:R-:W-:Y:S02]  /*3ba60*/  IMAD.MOV.U32 R26, RZ, RZ, R17 ;  /* 0x000000ffff1a7224 */ /* 0x000fe400078e0011 */
[----:B------:R-:W2:Y:S01]  /*3ba70*/  LDL.LU.64 R16, [R1+0x3860] ;  /* 0x0038600001107983 */ /* 0x000ea20000300a00 */
[----:B------:R-:W-:Y:S01]  /*3ba80*/  MOV R10, R29 ;  /* 0x0000001d000a7202 */ /* 0x000fe20000000f00 */
[----:B------:R-:W-:Y:S01]  /*3ba90*/  IMAD.MOV.U32 R11, RZ, RZ, R28 ;  /* 0x000000ffff0b7224 */ /* 0x000fe200078e001c */
[----:B-1----:R-:W-:-:S02]  /*3baa0*/  MOV R25, R18 ;  /* 0x0000001200197202 */ /* 0x002fc40000000f00 */
[----:B----4-:R-:W-:Y:S01]  /*3bab0*/  MOV R4, R23 ;  /* 0x0000001700047202 */ /* 0x010fe20000000f00 */
[----:B------:R-:W-:Y:S02]  /*3bac0*/  IMAD.MOV.U32 R5, RZ, RZ, R22 ;  /* 0x000000ffff057224 */ /* 0x000fe400078e0016 */
[----:B------:R-:W-:Y:S01]  /*3bad0*/  IMAD.MOV.U32 R24, RZ, RZ, R19 ;  /* 0x000000ffff187224 */ /* 0x000fe200078e0013 */
        /* <DEDUP_REMOVED lines=10> */
[----:B------:R-:W-:Y:S03]  /*3bb80*/  STL [R1+0x37e0], R23 ;  /* 0x0037e01701007387 */ /* 0x000fe60000100800 */
[----:B0-----:R-:W-:Y:S01]  /*3bb90*/  STL [R1+0xa4], R9 ;  /* 0x0000a40901007387 */ /* 0x001fe20000100800 */
[----:B------:R-:W-:Y:S02]  /*3bba0*/  STL.64 [R1+0xa8], R10 ;  /* 0x0000a80a01007387 */ /* 0x000fe40000100a00 */
[----:B------:R-:W-:-:S02]  /*3bbb0*/  IMAD.MOV.U32 R25, RZ, RZ, R8 ;  /* 0x000000ffff197224 */ /* 0x000fc400078e0008 */
[----:B------:R-:W0:Y:S04]  /*3bbc0*/  LDSM.16.MT88.4 R8, [R0+0x1f000] ;  /* 0x01f000000008783b */ /* 0x000e280000004200 */
        /* <DEDUP_REMOVED lines=8> */
[----:B------:R-:W-:Y:S01]  /*3bc50*/  STL [R1+0x120], R12 ;  /* 0x0001200c01007387 */ /* 0x000fe20000100800 */
[----:B------:R-:W-:Y:S01]  /*3bc60*/  MOV R22, R13 ;  /* 0x0000000d00167202 */ /* 0x000fe20000000f00 */
[----:B------:R-:W-:Y:S01]  /*3bc70*/  IMAD.MOV.U32 R23, RZ, RZ, R14 ;  /* 0x000000ffff177224 */ /* 0x000fe200078e000e */
[----:B------:R-:W-:Y:S02]  /*3bc80*/  MOV R18, R15 ;  /* 0x0000000f00127202 */ /* 0x000fe40000000f00 */
[----:B------:R-:W0:Y:S01]  /*3bc90*/  LDSM.16.MT88.4 R12, [R0+0x1f080] ;  /* 0x01f08000000c783b */ /* 0x000e220000004200 */
[----:B------:R-:W-:Y:S06]  /*3bca0*/  BAR.SYNC.DEFER_BLOCKING 0x0 ;  /* 0x0000000000007b1d */ /* 0x000fec0000010000 */
[----:B0-----:R-:W-:Y:S01]  /*3bcb0*/  STL.64 [R1+0xd0], R12 ;  /* 0x0000d00c01007387 */ /* 0x001fe20000100a00 */
[----:B------:R0:W-:Y:S03]  /*3bcc0*/  STL.64 [R1+0xd8], R14 ;  /* 0x0000d80e01007387 */ /* 0x0001e60000100a00 */
[----:B0-----:R-:W2:Y:S01]  /*3bcd0*/  LDL.LU.64 R14, [R1+0x3838] ;  /* 0x00383800010e7983 */ /* 0x001ea20000300a00 */
[----:B------:R-:W2:Y:S02]  /*3bce0*/  LDL.LU.64 R12, [R1+0x3830] ;  /* 0x00383000010c7983 */ /* 0x000ea40000300a00 */
[C---:B--2---:R-:W-:Y:S11]  /*3bcf0*/  HMMA.16816.F32 R8, R12.reuse, R16, R8 ;  /* 0x000000100c08723c */ /* 0x044ff60000001808 */
[----:B------:R-:W-:Y:S11]  /*3bd00*/  @!UPT UIADD3 URZ, URZ, URZ, URZ ;  /* 0x0000003f3f3ff290 */ /* 0x000ff6000fffe03f */
[----:B------:R-:W-:Y:S02]  /*3bd10*/  @!UPT UIADD3 URZ, URZ, URZ, URZ ;  /* 0x0000003f3f3ff290 */ /* 0x000fe4000fffe03f */
[----:B------:R-:W-:Y:S01]  /*3bd20*/  IMAD.MOV.U32 R2, RZ, RZ, R10 ;  /* 0x000000ffff027224 */ /* 0x000fe200078e000a */
[----:B------:R-:W-:Y:S01]  /*3bd30*/  MOV R0, R11 ;  /* 0x0000000b00007202 */ /* 0x000fe20000000f00 */
[----:B------:R-:W-:Y:S01]  /*3bd40*/  IMAD.MOV.U32 R29, RZ, RZ, R8 ;  /* 0x000000ffff1d7224 */ /* 0x000fe200078e0008 */
[----:B------:R-:W-:Y:S01]  /*3bd50*/  MOV R28, R9 ;  /* 0x00000009001c7202 */ /* 0x000fe20000000f00 */
[----:B------:R-:W2:Y:S01]  /*3bd60*/  LDL.LU.64 R10, [R1+0x3828] ;  /* 0x00382800010a7983 */ /* 0x000ea20000300a00 */
[----:B------:R-:W2:Y:S02]  /*3bd70*/  LDL.LU.64 R8, [R1+0x3820] ;  /* 0x0038200001087983 */ /* 0x000ea40000300a00 */
[----:B--2---:R-:W-:Y:S01]  /*3bd80*/  HMMA.16816.F32 R12, R12, R20, R8 ;  /* 0x000000140c0c723c */ /* 0x004fe20000001808 */
[----:B------:R-:W2:Y:S01]  /*3bd90*/  LDL.LU.64 R10, [R1+0x3818] ;  /* 0x00381800010a7983 */ /* 0x000ea20000300a00 */
[----:B------:R-:W2:Y:S11]  /*3bda0*/  LDL.LU.64 R8, [R1+0x3810] ;  /* 0x0038100001087983 */ /* 0x000eb60000300a00 */
[----:B------:R-:W-:Y:S10]  /*3bdb0*/  @!UPT UIADD3 URZ, URZ, URZ, URZ ;  /* 0x0000003f3f3ff290 */ /* 0x000ff4000fffe03f */
[----:B------:R-:W-:Y:S01]  /*3bdc0*/  STL.64 [R1+0x36f8], R14 ;  /* 0x0036f80e01007387 */ /* 0x000fe20000100a00 */
[----:B------:R0:W-:Y:S03]  /*3bdd0*/  STL.64 [R1+0x36f0], R12 ;  /* 0x0036f00c01007387 */ /* 0x0001e60000100a00 */
[----:B0-----:R-:W3:Y:S01]  /*3bde0*/  LDL.LU R12, [R1+0x190] ;  /* 0x00019000010c7983 */ /* 0x001ee20000300800 */
[----:B------:R-:W3:Y:S02]  /*3bdf0*/  LDL.LU R13, [R1+0x194] ;  /* 0x00019400010d7983 */ /* 0x000ee40000300800 */
        /* <DEDUP_REMOVED lines=8> */
[----:B------:R-:W-:Y:S01]  /*3be80*/  IMAD.MOV.U32 R15, RZ, RZ, R3 ;  /* 0x000000ffff0f7224 */ /* 0x000fe200078e0003 */
[----:B--2---:R-:W-:Y:S01]  /*3be90*/  HMMA.16816.F32 R8, R8, R20, R4 ;  /* 0x000000140808723c */ /* 0x004fe20000001804 */
[----:B------:R-:W2:Y:S01]  /*3bea0*/  LDL.LU.64 R6, [R1+0x37f8] ;  /* 0x0037f80001067983 */ /* 0x000ea20000300a00 */
[----:B------:R-:W2:Y:S11]  /*3beb0*/  LDL.LU.64 R4, [R1+0x37f0] ;  /* 0x0037f00001047983 */ /* 0x000eb60000300a00 */
[----:B------:R-:W-:Y:S10]  /*3bec0*/  @!UPT UIADD3 URZ, URZ, URZ, URZ ;  /* 0x0000003f3f3ff290 */ /* 0x000ff4000fffe03f */
[----:B------:R0:W-:Y:S01]  /*3bed0*/  STL.64 [R1+0x160], R8 ;  /* 0x0001600801007387 */ /* 0x0001e20000100a00 */
[----:B------:R1:W-:Y:S01]  /*3bee0*/  STL [R1+0x168], R10 ;  /* 0x0001680a01007387 */ /* 0x0003e20000100800 */
[----:B------:R-:W-:Y:S02]  /*3bef0*/  MOV R3, R11 ;  /* 0x0000000b00037202 */ /* 0x000fe40000000f00 */
[----:B0-----:R-:W2:Y:S01]  /*3bf00*/  LDL.LU R8, [R1+0x1a0] ;  /* 0x0001a00001087983 */ /* 0x001ea20000300800 */
[----:B------:R-:W2:Y:S02]  /*3bf10*/  LDL.LU R9, [R1+0x1a4] ;  /* 0x0001a40001097983 */ /* 0x000ea40000300800 */
[----:B-1----:R-:W2:Y:S02]  /*3bf20*/  LDL.LU R10, [R1+0x1a8] ;  /* 0x0001a800010a7983 */ /* 0x002ea40000300800 */
[----:B------:R-:W2:Y:S02]  /*3bf30*/  LDL.LU R11, [R1+0x1ac] ;  /* 0x0001ac00010b7983 */ /* 0x000ea40000300800 */
[C---:B--2---:R-:W-:Y:S11]  /*3bf40*/  HMMA.16816.F32 R8, R4.reuse, R16, R8 ;  /* 0x000000100408723c */ /* 0x044ff60000001808 */
[----:B------:R-:W-:Y:S11]  /*3bf50*/  @!UPT UIADD3 URZ, URZ, URZ, URZ ;  /* 0x0000003f3f3ff290 */ /* 0x000ff6000fffe03f */
[----:B------:R-:W-:Y:S01]  /*3bf60*/  @!UPT UIADD3 URZ, URZ, URZ, URZ ;  /* 0x0000003f3f3ff290 */ /* 0x000fe2000fffe03f */
[----:B------:R3:W-:Y:S01]  /*3bf70*/  STL.64 [R1+0x1a0], R8 ;  /* 0x0001a00801007387 */ /* 0x0007e20000100a00 */
[----:B------:R-:W-:Y:S01]  /*3bf80*/  IMAD.MOV.U32 R17, RZ, RZ, R10 ;  /* 0x000000ffff117224 */ /* 0x000fe200078e000a */
[----:B------:R-:W-:Y:S02]  /*3bf90*/  MOV R16, R11 ;  /* 0x0000000b00107202 */ /* 0x000fe40000000f00 */
[----:B---3--:R-:W-:Y:S07]  /*3bfa0*/  HMMA.16816.F32 R8, R4, R20, R12 ;  /* 0x000000140408723c */ /* 0x008fee000000180c */
[----:B------:R-:W-:-:S02]  /*3bfb0*/  IMAD.MOV.U32 R4, RZ, RZ, R25 ;  /* 0x000000ffff047224 */ /* 0x000fc400078e0019 */
[----:B------:R-:W2:Y:S11]  /*3bfc0*/  LDL.LU R25, [R1+0x37e8] ;  /* 0x0037e80001197983 */ /* 0x000eb60000300800 */
[----:B------:R-:W-:Y:S03]  /*3bfd0*/  @!UPT UIADD3 URZ, URZ, URZ, URZ ;  /* 0x0000003f3f3ff290 */ /* 0x000fe6000fffe03f */
[----:B------:R-:W-:Y:S01]  /*3bfe0*/  STL.64 [R1+0x190], R8 ;  /* 0x0001900801007387 */ /* 0x000fe20000100a00 */
[----:B------:R-:W-:Y:S02]  /*3bff0*/  STL.64 [R1+0x198], R10 ;  /* 0x0001980a01007387 */ /* 0x000fe40000100a00 */
[----:B------:R-:W3:Y:S02]  /*3c000*/  LDL.LU R5, [R1+0xa4] ;  /* 0x0000a40001057983 */ /* 0x000ee40000300800 */
[----:B------:R-:W4:Y:S01]  /*3c010*/  LDL.LU R6, [R1+0xa8] ;  /* 0x0000a80001067983 */ /* 0x000f220000300800 */
[----:B------:R-:W4:Y:S01]  /*3c020*/  LDL.LU R7, [R1+0xac] ;  /* 0x0000ac0001077983 */ /* 0x000f220000300800 */
[----:B------:R-:W-:Y:S02]  /*3c030*/  IMAD.MOV.U32 R15, RZ, RZ, R24 ;  /* 0x000000ffff0f7224 */ /* 0x000fe400078e0018 */
[----:B------:R-:W-:Y:S01]  /*3c040*/  IMAD.MOV.U32 R13, RZ, RZ, R26 ;  /* 0x000000ffff0d7224 */ /* 0x000fe200078e001a */
[----:B------:R-:W-:-:S02]  /*3c050*/  MOV R12, R27 ;  /* 0x0000001b000c7202 */ /* 0x000fc40000000f00 */
[----:B--2---:R-:W-:Y:S01]  /*3c060*/  MOV R14, R25 ;  /* 0x00000019000e7202 */ /* 0x004fe20000000f00 */
[----:B----4-:R-:W-:Y:S01]  /*3c070*/  STL.64 [R1+0x3708], R6 ;  /* 0x0037080601007387 */ /* 0x010fe20000100a00 */
[----:B---3--:R-:W-:Y:S02]  /*3c080*/  STL.64 [R1+0x3700], R4 ;  /* 0x0037000401007387 */ /* 0x008fe40000100a00 */
[----:B------:R-:W2:Y:S02]  /*3c090*/  LDL.LU R24, [R1] ;  /* 0x0000000001187983 */ /* 0x000ea40000300800 */
[----:B------:R-:W2:Y:S01]  /*3c0a0*/  LDL.LU R25, [R1+0x4] ;  /* 0x0000040001197983 */ /* 0x000ea20000300800 */
[----:B------:R-:W3:Y:S01]  /*3c0b0*/  LDL.LU R26, [R1+0x8] ;  /* 0x00000800011a7983 */ /* 0x000ee20000300800 */
[----:B------:R-:W3:Y:S03]  /*3c0c0*/  LDL.LU R27, [R1+0xc] ;  /* 0x00000c00011b7983 */ /* 0x000ee60000300800 */
[----:B---3--:R-:W-:Y:S01]  /*3c0d0*/  STL.64 [R1+0x3778], R26 ;  /* 0x0037781a01007387 */ /* 0x008fe20000100a00 */
[----:B--2---:R-:W-:Y:S02]  /*3c0e0*/  STL.64 [R1+0x3770], R24 ;  /* 0x0037701801007387 */ /* 0x004fe40000100a00 */
[----:B------:R-:W-:Y:S02]  /*3c0f0*/  STL.64 [R1+0x3728], R14 ;  /* 0x0037280e01007387 */ /* 0x000fe40000100a00 */
        /* <DEDUP_REMOVED lines=57> */
[----:B------:R-:W2:Y:S01]  /*3c490*/  LDL.LU R4, [R1+0x120] ;  /* 0x0001200001047983 */ /* 0x000ea20000300800 */
[----:B------:R-:W-:Y:S01]  /*3c4a0*/  IMAD.MOV.U32 R6, RZ, RZ, R23 ;  /* 0x000000ffff067224 */ /* 0x000fe200078e0017 */
[----:B------:R-:W-:-:S02]  /*3c4b0*/  MOV R7, R18 ;  /* 0x0000001200077202 */ /* 0x000fc40000000f00 */
[----:B------:R-:W-:Y:S02]  /*3c4c0*/  MOV R5, R22 ;  /* 0x0000001600057202 */ /* 0x000fe40000000f00 */
[----:B------:R-:W3:Y:S01]  /*3c4d0*/  LDL.LU R22, [R1+0x37e4] ;  /* 0x0037e40001167983 */ /* 0x000ee20000300800 */
[----:B------:R-:W3:Y:S02]  /*3c4e0*/  LDL.LU R23, [R1+0x37e0] ;  /* 0x0037e00001177983 */ /* 0x000ee40000300800 */
[----:B------:R-:W4:Y:S02]  /*3c4f0*/  LDL.LU R18, [R1+0x37dc] ;  /* 0x0037dc0001127983 */ /* 0x000f240000300800 */
[----:B------:R-:W-:Y:S01]  /*3c500*/  STL.64 [R1+0x3718], R6 ;  /* 0x0037180601007387 */ /* 0x000fe20000100a00 */
[----:B--2---:R0:W-:Y:S02]  /*3c510*/  STL.64 [R1+0x3710], R4 ;  /* 0x0037100401007387 */ /* 0x0041e40000100a00 */
[----:B0-----:R-:W-:-:S02]  /*3c520*/  IMAD.MOV.U32 R4, RZ, RZ, R19 ;  /* 0x000000ffff047224 */ /* 0x001fc400078e0013 */
[----:B------:R-:W4:Y:S01]  /*3c530*/  LDL.LU R19, [R1+0x37d8] ;  /* 0x0037d80001137983 */ /* 0x000f220000300800 */
[----:B------:R-:W2:Y:S01]  /*3c540*/  LDL.LU R5, [R1+0x134] ;  /* 0x0001340001057983 */ /* 0x000ea20000300800 */
[----:B---3--:R-:W-:Y:S01]  /*3c550*/  MOV R6, R22 ;  /* 0x0000001600067202 */ /* 0x008fe20000000f00 */
[----:B------:R-:W-:Y:S01]  /*3c560*/  IMAD.MOV.U32 R7, RZ, RZ, R23 ;  /* 0x000000ffff077224 */ /* 0x000fe200078e0017 */
[----:B------:R-:W3:Y:S01]  /*3c570*/  LDL.LU R22, [R1+0x37d4] ;  /* 0x0037d40001167983 */ /* 0x000ee20000300800 */
[----:B------:R-:W3:Y:S01]  /*3c580*/  LDL.LU R23, [R1+0x37d0] ;  /* 0x0037d00001177983 */ /* 0x000ee20000300800 */
[----:B------:R-:W-:Y:S01]  /*3c590*/  MOV R8, R29 ;  /* 0x0000001d00087202 */ /* 0x000fe20000000f00 */
[----:B------:R-:W-:Y:S01]  /*3c5a0*/  IMAD.MOV.U32 R9, RZ, RZ, R28 ;  /* 0x000000ffff097224 */ /* 0x000fe200078e001c */
[C---:B----4-:R-:W-:Y:S11]  /*3c5b0*/  HMMA.16816.F32 R12, R24.reuse, R18, R12 ;  /* 0x00000012180c723c */ /* 0x050ff6000000180c */
[----:B------:R-:W-:Y:S11]  /*3c5c0*/  @!UPT UIADD3 URZ, URZ, URZ, URZ ;  /* 0x0000003f3f3ff290 */ /* 0x000ff6000fffe03f */
[----:B------:R-:W-:Y:S01]  /*3c5d0*/  @!UPT UIADD3 URZ, URZ, URZ, URZ ;  /* 0x0000003f3f3ff290 */ /* 0x000fe2000fffe03f */
[----:B------:R-:W-:Y:S01]  /*3c5e0*/  STL.64 [R1+0xb0], R12 ;  /* 0x0000b00c01007387 */ /* 0x000fe20000100a00 */
[----:B------:R-:W-:Y:S01]  /*3c5f0*/  MOV R21, R14 ;  /* 0x0000000e00157202 */ /* 0x000fe20000000f00 */
[----:B------:R0:W-:Y:S02]  /*3c600*/  STL.64 [R1+0xb8], R14 ;  /* 0x0000b80e01007387 */ /* 0x0001e40000100a00 */
[----:B------:R-:W-:Y:S01]  /*3c610*/  IMAD.MOV.U32 R20, RZ, RZ, R15 ;  /* 0x000000ffff147224 */ /* 0x000fe200078e000f */
[----:B------:R-:W-:Y:S01]  /*3c620*/  MOV R29, R12 ;  /* 0x0000000c001d7202 */ /* 0x000fe20000000f00 */
[----:B------:R-:W-:Y:S01]  /*3c630*/  IMAD.MOV.U32 R28, RZ, RZ, R13 ;  /* 0x000000ffff1c7224 */ /* 0x000fe200078e000d */
        /* <DEDUP_REMOVED lines=24> */
[----:B------:R-:W3:Y:S01]  /*3c7c0*/  LDL.LU.64 R24, [R1+0x3770] ;  /* 0x0037700001187983 */ /* 0x000ee20000300a00 */
[----:B------:R-:W-:Y:S01]  /*3c7d0*/  MOV R10, R2 ;  /* 0x00000002000a7202 */ /* 0x000fe20000000f00 */
[----:B------:R-:W-:Y:S01]  /*3c7e0*/  IMAD.MOV.U32 R11, RZ, RZ, R0 ;  /* 0x000000ffff0b7224 */ /* 0x000fe200078e0000 */
[C---:B---3--:R-:W-:Y:S11]  /*3c7f0*/  HMMA.16816.F32 R12, R24.reuse, R18, R12 ;  /* 0x00000012180c723c */ /* 0x048ff6000000180c */
[----:B------:R-:W-:Y:S11]  /*3c800*/  @!UPT UIADD3 URZ, URZ, URZ, URZ ;  /* 0x0000003f3f3ff290 */ /* 0x000ff6000fffe03f */
[----:B------:R-:W-:Y:S01]  /*3c810*/  @!UPT UIADD3 URZ, URZ, URZ, URZ ;  /* 0x0000003f3f3ff290 */ /* 0x000fe2000fffe03f */
[----:B------:R-:W-:Y:S01]  /*3c820*/  STL.64 [R1+0x70], R12 ;  /* 0x0000700c01007387 */ /* 0x000fe20000100a00 */
[----:B------:R0:W-:Y:S01]  /*3c830*/  STL.64 [R1+0x78], R14 ;  /* 0x0000780e01007387 */ /* 0x0001e20000100a00 */
        /* <DEDUP_REMOVED lines=23> */
[----:B------:R0:W-:Y:S01]  /*3c9b0*/  STL [R1+0x36b0], R24 ;  /* 0x0036b01801007387 */ /* 0x0001e20000100800 */
[----:B------:R-:W-:Y:S02]  /*3c9c0*/  STL [R1+0x36ac], R26 ;  /* 0x0036ac1a01007387 */ /* 0x000fe40000100800 */
[----:B------:R1:W-:Y:S02]  /*3c9d0*/  STL [R1+0x3684], R25 ;  /* 0x0036841901007387 */ /* 0x0003e40000100800 */
[----:B------:R3:W-:Y:S01]  /*3c9e0*/  STL [R1+0x3680], R27 ;  /* 0x0036801b01007387 */ /* 0x0007e20000100800 */
[----:B0-----:R-:W4:Y:S01]  /*3c9f0*/  LDL.LU R24, [R1+0x1a0] ;  /* 0x0001a00001187983 */ /* 0x001f220000300800 */
[----:B-1----:R-:W4:Y:S01]  /*3ca00*/  LDL.LU R25, [R1+0x1a4] ;  /* 0x0001a40001197983 */ /* 0x002f220000300800 */
[----:B------:R-:W-:Y:S01]  /*3ca10*/  MOV R26, R17 ;  /* 0x00000011001a7202 */ /* 0x000fe20000000f00 */
[----:B---3--:R-:W-:-:S05]  /*3ca20*/  IMAD.MOV.U32 R27, RZ, RZ, R16 ;  /* 0x000000ffff1b7224 */ /* 0x008fca00078e0010 */
[----:B------:R-:W-:Y:S01]  /*3ca30*/  STL.64 [R1+0x36e8], R26 ;  /* 0x0036e81a01007387 */ /* 0x000fe20000100a00 */
[C---:B--2---:R-:W-:Y:S03]  /*3ca40*/  HMMA.16816.F32 R4, R12.reuse, R18, R4 ;  /* 0x000000120c04723c */ /* 0x044fe60000001804 */
[----:B----4-:R0:W-:Y:S04]  /*3ca50*/  STL.64 [R1+0x36e0], R24 ;  /* 0x0036e01801007387 */ /* 0x0101e80000100a00 */
[----:B0-----:R-:W2:Y:S01]  /*3ca60*/  LDL.LU R24, [R1+0x170] ;  /* 0x0001700001187983 */ /* 0x001ea20000300800 */
[----:B------:R-:W2:Y:S02]  /*3ca70*/  LDL.LU R25, [R1+0x174] ;  /* 0x0001740001197983 */ /* 0x000ea40000300800 */
[----:B------:R-:W2:Y:S02]  /*3ca80*/  LDL.LU R26, [R1+0x178] ;  /* 0x00017800011a7983 */ /* 0x000ea40000300800 */
[----:B------:R-:W2:Y:S11]  /*3ca90*/  LDL.LU R27, [R1+0x17c] ;  /* 0x00017c00011b7983 */ /* 0x000eb60000300800 */
        /* <DEDUP_REMOVED lines=10> */
[----:B0-----:R-:W4:Y:S01]  /*3cb40*/  LDL.LU.64 R14, [R1+0x36f8] ;  /* 0x0036f800010e7983 */ /* 0x001f220000300a00 */
[----:B------:R-:W4:Y:S01]  /*3cb50*/  LDL.LU.64 R12, [R1+0x36f0] ;  /* 0x0036f000010c7983 */ /* 0x000f220000300a00 */
[C---:B---3--:R-:W-:Y:S11]  /*3cb60*/  HMMA.16816.F32 R8, R4.reuse, R18, R8 ;  /* 0x000000120408723c */ /* 0x048ff60000001808 */
[----:B------:R-:W-:Y:S11]  /*3cb70*/  @!UPT UIADD3 URZ, URZ, URZ, URZ ;  /* 0x0000003f3f3ff290 */ /* 0x000ff6000fffe03f */
[----:B------:R-:W-:Y:S01]  /*3cb80*/  @!UPT UIADD3 URZ, URZ, URZ, URZ ;  /* 0x0000003f3f3ff290 */ /* 0x000fe2000fffe03f */
[----:B------:R-:W-:Y:S01]  /*3cb90*/  STL [R1+0x36b8], R11 ;  /* 0x0036b80b01007387 */ /* 0x000fe20000100800 */
[----:B----4-:R-:W-:Y:S03]  /*3cba0*/  HMMA.16816.F32 R4, R4, R22, R12 ;  /* 0x000000160404723c */ /* 0x010fe6000000180c */
[----:B------:R-:W2:Y:S01]  /*3cbb0*/  LDL.LU R12, [R1+0xc0] ;  /* 0x0000c000010c7983 */ /* 0x000ea20000300800 */
[----:B------:R-:W2:Y:S02]  /*3cbc0*/  LDL.LU R13, [R1+0xc4] ;  /* 0x0000c400010d7983 */ /* 0x000ea40000300800 */
[----:B------:R-:W2:Y:S02]  /*3cbd0*/  LDL.LU R14, [R1+0xc8] ;  /* 0x0000c800010e7983 */ /* 0x000ea40000300800 */
[----:B------:R-:W2:Y:S11]  /*3cbe0*/  LDL.LU R15, [R1+0xcc] ;  /* 0x0000cc00010f7983 */ /* 0x000eb60000300800 */
[----:B------:R-:W-:Y:S04]  /*3cbf0*/  @!UPT UIADD3 URZ, URZ, URZ, URZ ;  /* 0x0000003f3f3ff290 */ /* 0x000fe8000fffe03f */
[----:B------:R0:W-:Y:S01]  /*3cc00*/  STL [R1+0x36a0], R4 ;  /* 0x0036a00401007387 */ /* 0x0001e20000100800 */
[----:B------:R-:W-:Y:S02]  /*3cc10*/  STL [R1+0x369c], R6 ;  /* 0x00369c0601007387 */ /* 0x000fe40000100800 */
[----:B------:R1:W-:Y:S02]  /*3cc20*/  STL [R1+0x3678], R5 ;  /* 0x0036780501007387 */ /* 0x0003e40000100800 */
[----:B------:R3:W-:Y:S01]  /*3cc30*/  STL [R1+0x3674], R7 ;  /* 0x0036740701007387 */ /* 0x0007e20000100800 */
[----:B0-----:R-:W4:Y:S01]  /*3cc40*/  LDL.LU R4, [R1+0x160] ;  /* 0x0001600001047983 */ /* 0x001f220000300800 */
[----:B-1----:R-:W4:Y:S02]  /*3cc50*/  LDL.LU R5, [R1+0x164] ;  /* 0x0001640001057983 */ /* 0x002f240000300800 */
[----:B------:R-:W4:Y:S01]  /*3cc60*/  LDL.LU R6, [R1+0x168] ;  /* 0x0001680001067983 */ /* 0x000f220000300800 */
[----:B---3--:R-:W-:Y:S01]  /*3cc70*/  MOV R7, R3 ;  /* 0x0000000300077202 */ /* 0x008fe20000000f00 */
[C---:B--2---:R-:W-:Y:S11]  /*3cc80*/  HMMA.16816.F32 R24, R12.reuse, R18, R24 ;  /* 0x000000120c18723c */ /* 0x044ff60000001818 */
[----:B------:R-:W-:Y:S11]  /*3cc90*/  @!UPT UIADD3 URZ, URZ, URZ, URZ ;  /* 0x0000003f3f3ff290 */ /* 0x000ff6000fffe03f */
[----:B------:R-:W-:Y:S01]  /*3cca0*/  @!UPT UIADD3 URZ, URZ, URZ, URZ ;  /* 0x0000003f3f3ff290 */ /* 0x000fe2000fffe03f */
[----:B------:R-:W-:Y:S01]  /*3ccb0*/  STL.64 [R1], R24 ;  /* 0x0000001801007387 */ /* 0x000fe20000100a00 */
[----:B------:R0:W-:Y:S02]  /*3ccc0*/  STL [R1+0x8], R26 ;  /* 0x0000081a01007387 */ /* 0x0001e40000100800 */
[----:B------:R-:W-:Y:S02]  /*3ccd0*/  IMAD.MOV.U32 R3, RZ, RZ, R27 ;  /* 0x000000ffff037224 */ /* 0x000fe400078e001b */
[----:B0-----:R-:W2:Y:S01]  /*3cce0*/  LDL.LU.64 R26, [R1+0x36e8] ;  /* 0x0036e800011a7983 */ /* 0x001ea20000300a00 */
[----:B------:R-:W2:Y:S02]  /*3ccf0*/  LDL.LU.64 R24, [R1+0x36e0] ;  /* 0x0036e00001187983 */ /* 0x000ea40000300a00 */
[----:B------:R-:W3:Y:S02]  /*3cd00*/  LDL R11, [R1+0x7c] ;  /* 0x00007c00010b7983 */ /* 0x000ee40000100800 */
[----:B---3--:R-:W-:Y:S01]  /*3cd10*/  STL.64 [R1+0x36c8], R10 ;  /* 0x0036c80a01007387 */ /* 0x008fe20000100a00 */
[----:B------:R0:W-:Y:S03]  /*3cd20*/  STL.64 [R1+0x36c0], R8 ;  /* 0x0036c00801007387 */ /* 0x0001e60000100a00 */
[----:B0-----:R-:W2:Y:S01]  /*3cd30*/  LDL.LU R8, [R1+0xd0] ;  /* 0x0000d00001087983 */ /* 0x001ea20000300800 */
[----:B------:R-:W2:Y:S02]  /*3cd40*/  LDL.LU R9, [R1+0xd4] ;  /* 0x0000d40001097983 */ /* 0x000ea40000300800 */
[----:B------:R-:W2:Y:S02]  /*3cd50*/  LDL.LU R10, [R1+0xd8] ;  /* 0x0000d800010a7983 */ /* 0x000ea40000300800 */
[----:B------:R-:W2:Y:S01]  /*3cd60*/  LDL.LU R11, [R1+0xdc] ;  /* 0x0000dc00010b7983 */ /* 0x000ea20000300800 */
[----:B----4-:R-:W-:Y:S01]  /*3cd70*/  HMMA.16816.F32 R12, R12, R22, R4 ;  /* 0x000000160c0c723c */ /* 0x010fe20000001804 */
[----:B------:R-:W3:Y:S11]  /*3cd80*/  LDL R5, [R1+0x28] ;  /* 0x0000280001057983 */ /* 0x000ef60000100800 */
[----:B------:R-:W-:Y:S11]  /*3cd90*/  @!UPT UIADD3 URZ, URZ, URZ, URZ ;  /* 0x0000003f3f3ff290 */ /* 0x000ff6000fffe03f */
[----:B------:R-:W-:Y:S01]  /*3cda0*/  STL [R1+0x36b4], R14 ;  /* 0x0036b40e01007387 */ /* 0x000fe20000100800 */
[----:B------:R-:W-:Y:S02]  /*3cdb0*/  STL [R1+0x368c], R13 ;  /* 0x00368c0d01007387 */ /* 0x000fe40000100800 */
[----:B------:R0:W-:Y:S02]  /*3cdc0*/  STL [R1+0x3688], R15 ;  /* 0x0036880f01007387 */ /* 0x0001e40000100800 */
[----:B0-----:R-:W4:Y:S01]  /*3cdd0*/  LDL R15, [R1+0x78] ;  /* 0x00007800010f7983 */ /* 0x001f220000100800 */
[----:B--2---:R-:W-:Y:S11]  /*3cde0*/  HMMA.16816.F32 R16, R8, R18, R24 ;  /* 0x000000120810723c */ /* 0x004ff60000001818 */
[----:B------:R-:W-:Y:S11]  /*3cdf0*/  @!UPT UIADD3 URZ, URZ, URZ, URZ ;  /* 0x0000003f3f3ff290 */ /* 0x000ff6000fffe03f */
[----:B------:R-:W-:Y:S01]  /*3ce00*/  @!UPT UIADD3 URZ, URZ, URZ, URZ ;  /* 0x0000003f3f3ff290 */ /* 0x000fe2000fffe03f */
[----:B------:R-:W-:Y:S01]  /*3ce10*/  STL.64 [R1+0x36d8], R18 ;  /* 0x0036d81201007387 */ /* 0x000fe20000100a00 */
[----:B------:R0:W-:Y:S03]  /*3ce20*/  STL.64 [R1+0x36d0], R16 ;  /* 0x0036d01001007387 */ /* 0x0001e60000100a00 */
[----:B0-----:R-:W2:Y:S01]  /*3ce30*/  LDL.LU R16, [R1+0x190] ;  /* 0x0001900001107983 */ /* 0x001ea20000300800 */
[----:B------:R-:W2:Y:S02]  /*3ce40*/  LDL.LU R17, [R1+0x194] ;  /* 0x0001940001117983 */ /* 0x000ea40000300800 */
[----:B------:R-:W2:Y:S02]  /*3ce50*/  LDL.LU R18, [R1+0x198] ;  /* 0x0001980001127983 */ /* 0x000ea40000300800 */
[----:B------:R-:W2:Y:S02]  /*3ce60*/  LDL.LU R19, [R1+0x19c] ;  /* 0x00019c0001137983 */ /* 0x000ea40000300800 */
[----:B------:R-:W-:-:S02]  /*3ce70*/  FMUL R24, R29, c[0x0][0x188] ;  /* 0x000062001d187a20 */ /* 0x000fc40000400000 */
[----:B------:R-:W-:Y:S02]  /*3ce80*/  FMUL R25, R28, c[0x0][0x188] ;  /* 0x000062001c197a20 */ /* 0x000fe40000400000 */
[----:B------:R-:W-:Y:S02]  /*3ce90*/  FMUL R29, R21, c[0x0][0x188] ;  /* 0x00006200151d7a20 */ /* 0x000fe40000400000 */
[----:B------:R-:W-:Y:S01]  /*3cea0*/  FMUL R28, R20, c[0x0][0x188] ;  /* 0x00006200141c7a20 */ /* 0x000fe20000400000 */
[----:B------:R-:W3:Y:S04]  /*3ceb0*/  LDL R14, [R1+0x80] ;  /* 0x00008000010e7983 */ /* 0x000ee80000100800 */
[----:B------:R-:W3:Y:S04]  /*3cec0*/  LDL R4, [R1+0x88] ;  /* 0x0000880001047983 */ /* 0x000ee80000100800 */
[----:B------:R-:W3:Y:S04]  /*3ced0*/  LDL R7, [R1+0x8c] ;  /* 0x00008c0001077983 */ /* 0x000ee80000100800 */
[----:B------:R-:W3:Y:S04]  /*3cee0*/  LDL R6, [R1+0x40] ;  /* 0x0000400001067983 */ /* 0x000ee80000100800 */
[----:B------:R-:W3:Y:S04]  /*3cef0*/  LDL R13, [R1+0x44] ;  /* 0x00004400010d7983 */ /* 0x000ee80000100800 */
[----:B------:R-:W3:Y:S01]  /*3cf00*/  LDL R27, [R1+0x4c] ;  /* 0x00004c00011b7983 */ /* 0x000ee20000100800 */
[----:B------:R-:W-:Y:S01]  /*3cf10*/  FMNMX R26, R29, R28, !PT ;  /* 0x0000001c1d1a7209 */ /* 0x000fe20007800000 */
[----:B--2---:R-:W-:Y:S02]  /*3cf20*/  HMMA.16816.F32 R20, R8, R22, R16 ;  /* 0x000000160814723c */ /* 0x004fe40000001810 */
[----:B------:R-:W2:Y:S01]  /*3cf30*/  LDL.LU.64 R18, [R1+0x36d8] ;  /* 0x0036d80001127983 */ /* 0x000ea20000300a00 */
[----:B------:R-:W2:Y:S02]  /*3cf40*/  LDL.LU.64 R16, [R1+0x36d0] ;  /* 0x0036d00001107983 */ /* 0x000ea40000300a00 */
[----:B------:R-:W2:Y:S02]  /*3cf50*/  LDL.LU.64 R10, [R1+0x36c8] ;  /* 0x0036c800010a7983 */ /* 0x000ea40000300a00 */
[----:B------:R-:W2:Y:S11]  /*3cf60*/  LDL.LU.64 R8, [R1+0x36c0] ;  /* 0x0036c00001087983 */ /* 0x000eb60000300a00 */
[----:B------:R-:W-:Y:S05]  /*3cf70*/  @!UPT UIADD3 URZ, URZ, URZ, URZ ;  /* 0x0000003f3f3ff290 */ /* 0x000fea000fffe03f */
[----:B------:R0:W-:Y:S04]  /*3cf80*/  STL [R1+0x36a8], R20 ;  /* 0x0036a81401007387 */ /* 0x0001e80000100800 */
[----:B0-----:R-:W2:Y:S01]  /*3cf90*/  LDL R20, [R1+0x2c] ;  /* 0x00002c0001147983 */ /* 0x001ea20000100800 */
[----:B------:R0:W-:Y:S03]  /*3cfa0*/  STL [R1+0x36a4], R22 ;  /* 0x0036a41601007387 */ /* 0x0001e60000100800 */
[----:B0-----:R-:W2:Y:S01]  /*3cfb0*/  LDL R22, [R1+0x84] ;  /* 0x0000840001167983 */ /* 0x001ea20000100800 */
[----:B------:R0:W-:Y:S03]  /*3cfc0*/  STL [R1+0x367c], R21 ;  /* 0x00367c1501007387 */ /* 0x0001e60000100800 */
[----:B0-----:R-:W2:Y:S01]  /*3cfd0*/  LDL R21, [R1+0x20] ;  /* 0x0000200001157983 */ /* 0x001ea20000100800 */
[----:B------:R0:W-:Y:S02]  /*3cfe0*/  STL [R1+0x3670], R23 ;  /* 0x0036701701007387 */ /* 0x0001e40000100800 */
[----:B------:R-:W2:Y:S02]  /*3cff0*/  LDL R29, [R1] ;  /* 0x00000000011d7983 */ /* 0x000ea40000100800 */
[----:B------:R-:W2:Y:S01]  /*3d000*/  LDL R28, [R1+0x4] ;  /* 0x00000400011c7983 */ /* 0x000ea20000100800 */
[----:B0-----:R-:W2:Y:S01]  /*3d010*/  LDL R23, [R1+0x24] ;  /* 0x0000240001177983 */ /* 0x001ea20000100800 */
[----:B------:R-:W-:-:S02]  /*3d020*/  FMUL R2, R2, c[0x0][0x188] ;  /* 0x0000620002027a20 */ /* 0x000fc40000400000 */
[----:B------:R-:W-:Y:S02]  /*3d030*/  FMUL R0, R0, c[0x0][0x188] ;  /* 0x0000620000007a20 */ /* 0x000fe40000400000 */
[----:B----4-:R-:W-:Y:S02]  /*3d040*/  FMUL R15, R15, c[0x0][0x188] ;  /* 0x000062000f0f7a20 */ /* 0x010fe40000400000 */
[----:B---3--:R-:W-:Y:S01]  /*3d050*/  FMUL R5, R5, c[0x0][0x188] ;  /* 0x0000620005057a20 */ /* 0x008fe20000400000 */
[----:B------:R-:W-:Y:S02]  /*3d060*/  FMNMX R24, R24, R25, !PT ;  /* 0x0000001918187209 */ /* 0x000fe40007800000 */
[----:B------:R-:W-:Y:S02]  /*3d070*/  FMNMX R25, R2, R0, !PT ;  /* 0x0000000002197209 */ /* 0x000fe40007800000 */
[----:B------:R-:W3:Y:S01]  /*3d080*/  LDL R0, [R1+0x8] ;  /* 0x0000080001007983 */ /* 0x000ee20000100800 */
[----:B--2---:R-:W-:-:S05]  /*3d090*/  FMUL R11, R11, c[0x0][0x188] ;  /* 0x000062000b0b7a20 */ /* 0x004fca0000400000 */
[----:B------:R-:W-:Y:S02]  /*3d0a0*/  FMNMX R15, R15, R11, !PT ;  /* 0x0000000b0f0f7209 */ /* 0x000fe40007800000 */
[----:B------:R-:W2:Y:S01]  /*3d0b0*/  LDL.LU R11, [R1+0x36b8] ;  /* 0x0036b800010b7983 */ /* 0x000ea20000300800 */
[----:B------:R-:W-:Y:S02]  /*3d0c0*/  FMUL R20, R20, c[0x0][0x188] ;  /* 0x0000620014147a20 */ /* 0x000fe40000400000 */
[----:B------:R-:W-:Y:S02]  /*3d0d0*/  FMUL R21, R21, c[0x0][0x188] ;  /* 0x0000620015157a20 */ /* 0x000fe40000400000 */
[----:B------:R-:W-:Y:S02]  /*3d0e0*/  FMUL R29, R29, c[0x0][0x188] ;  /* 0x000062001d1d7a20 */ /* 0x000fe40000400000 */
[----:B------:R-:W-:Y:S02]  /*3d0f0*/  FMUL R28, R28, c[0x0][0x188] ;  /* 0x000062001c1c7a20 */ /* 0x000fe40000400000 */
[----:B------:R-:W-:-:S05]  /*3d100*/  FMUL R23, R23, c[0x0][0x188] ;  /* 0x0000620017177a20 */ /* 0x000fca0000400000 */
[----:B------:R-:W-:Y:S01]  /*3d110*/  FMNMX R23, R21, R23, !PT ;  /* 0x0000001715177209 */ /* 0x000fe20007800000 */
[----:B------:R-:W-:Y:S01]  /*3d120*/  FMNMX R21, R5, R20, !PT ;  /* 0x0000001405157209 */ /* 0x000fe20007800000 */
[----:B------:R-:W-:Y:S02]  /*3d130*/  FMNMX R5, R29, R28, !PT ;  /* 0x0000001c1d057209 */ /* 0x000fe40007800000 */
[----:B------:R-:W4:Y:S01]  /*3d140*/  LDL R28, [R1+0x48] ;  /* 0x00004800011c7983 */ /* 0x000f220000100800 */
[----:B---3--:R-:W-:Y:S02]  /*3d150*/  FMUL R2, R0, c[0x0][0x188] ;  /* 0x0000620000027a20 */ /* 0x008fe40000400000 */
[----:B------:R-:W-:Y:S02]  /*3d160*/  FMUL R0, R3, c[0x0][0x188] ;  /* 0x0000620003007a20 */ /* 0x000fe40000400000 */
[----:B------:R-:W-:Y:S02]  /*3d170*/  FMUL R14, R14, c[0x0][0x188] ;  /* 0x000062000e0e7a20 */ /* 0x000fe40000400000 */
[----:B------:R-:W-:-:S02]  /*3d180*/  FMUL R22, R22, c[0x0][0x188] ;  /* 0x0000620016167a20 */ /* 0x000fc40000400000 */
[----:B------:R-:W-:Y:S01]  /*3d190*/  FMUL R4, R4, c[0x0][0x188] ;  /* 0x0000620004047a20 */ /* 0x000fe20000400000 */
[----:B------:R-:W-:Y:S01]  /*3d1a0*/  FMNMX R20, R2, R0, !PT ;  /* 0x0000000002147209 */ /* 0x000fe20007800000 */
[----:B------:R-:W-:Y:S02]  /*3d1b0*/  FMUL R2, R8, c[0x0][0x188] ;  /* 0x0000620008027a20 */ /* 0x000fe40000400000 */
[----:B------:R-:W-:Y:S02]  /*3d1c0*/  FMUL R0, R9, c[0x0][0x188] ;  /* 0x0000620009007a20 */ /* 0x000fe40000400000 */
[----:B------:R-:W-:Y:S01]  /*3d1d0*/  FMUL R7, R7, c[0x0][0x188] ;  /* 0x0000620007077a20 */ /* 0x000fe20000400000 */
[----:B------:R-:W-:Y:S01]  /*3d1e0*/  FMNMX R22, R14, R22, !PT ;  /* 0x000000160e167209 */ /* 0x000fe20007800000 */
[----:B------:R0:W-:Y:S01]  /*3d1f0*/  STL [R1+0x35b8], R8 ;  /* 0x0035b80801007387 */ /* 0x0001e20000100800 */
[----:B------:R-:W-:Y:S02]  /*3d200*/  FMUL R6, R6, c[0x0][0x188] ;  /* 0x0000620006067a20 */ /* 0x000fe40000400000 */
[----:B------:R-:W-:Y:S01]  /*3d210*/  FMUL R13, R13, c[0x0][0x188] ;  /* 0x000062000d0d7a20 */ /* 0x000fe20000400000 */
[----:B------:R-:W-:-:S02]  /*3d220*/  FMNMX R0, R2, R0, !PT ;  /* 0x0000000002007209 */ /* 0x000fc40007800000 */
[----:B------:R-:W-:Y:S01]  /*3d230*/  FMNMX R4, R4, R7, !PT ;  /* 0x0000000704047209 */ /* 0x000fe20007800000 */
[----:B0-----:R-:W3:Y:S01]  /*3d240*/  LDL R8, [R1+0x98] ;  /* 0x0000980001087983 */ /* 0x001ee20000100800 */
[----:B------:R0:W-:Y:S01]  /*3d250*/  STL [R1+0x35bc], R9 ;  /* 0x0035bc0901007387 */ /* 0x0001e20000100800 */
[----:B------:R-:W-:Y:S01]  /*3d260*/  FMNMX R6, R6, R13, !PT ;  /* 0x0000000d06067209 */ /* 0x000fe20007800000 */
[----:B------:R-:W-:Y:S01]  /*3d270*/  FMUL R13, R10, c[0x0][0x188] ;  /* 0x000062000a0d7a20 */ /* 0x000fe20000400000 */
[----:B0-----:R-:W3:Y:S01]  /*3d280*/  LDL.LU R9, [R1+0x10] ;  /* 0x0000100001097983 */ /* 0x001ee20000300800 */
[----:B------:R-:W3:Y:S02]  /*3d290*/  LDL R7, [R1+0x50] ;  /* 0x0000500001077983 */ /* 0x000ee40000100800 */
[----:B----4-:R-:W-:Y:S02]  /*3d2a0*/  FMUL R29, R28, c[0x0][0x188] ;  /* 0x000062001c1d7a20 */ /* 0x010fe40000400000 */
[----:B------:R-:W-:-:S02]  /*3d2b0*/  FMUL R28, R27, c[0x0][0x188] ;  /* 0x000062001b1c7a20 */ /* 0x000fc40000400000 */
[----:B------:R-:W4:Y:S03]  /*3d2c0*/  LDL R27, [R1+0x58] ;  /* 0x00005800011b7983 */ /* 0x000f260000100800 */
[----:B------:R-:W-:-:S05]  /*3d2d0*/  FMNMX R14, R29, R28, !PT ;  /* 0x0000001c1d0e7209 */ /* 0x000fca0007800000 */
[----:B------:R2:W-:Y:S01]  /*3d2e0*/  STL [R1+0xc4], R14 ;  /* 0x0000c40e01007387 */ /* 0x0005e20000100800 */
[----:B------:R0:W-:Y:S02]  /*3d2f0*/  STL [R1+0x35c0], R10 ;  /* 0x0035c00a01007387 */ /* 0x0001e40000100800 */
[----:B------:R-:W-:Y:S02]  /*3d300*/  STL [R1+0xe8], R0 ;  /* 0x0000e80001007387 */ /* 0x000fe40000100800 */
[----:B--2---:R-:W-:Y:S01]  /*3d310*/  FMUL R14, R11, c[0x0][0x188] ;  /* 0x000062000b0e7a20 */ /* 0x004fe20000400000 */
[----:B0-----:R-:W2:Y:S01]  /*3d320*/  LDL.LU R10, [R1+0x68] ;  /* 0x00006800010a7983 */ /* 0x001ea20000300800 */
[----:B------:R0:W-:Y:S03]  /*3d330*/  STL [R1+0x35c4], R11 ;  /* 0x0035c40b01007387 */ /* 0x0001e60000100800 */
[----:B0-----:R-:W2:Y:S01]  /*3d340*/  LDL R11, [R1+0x90] ;  /* 0x00009000010b7983 */ /* 0x001ea20000100800 */
[----:B------:R-:W-:-:S02]  /*3d350*/  FMUL R29, R16, c[0x0][0x188] ;  /* 0x00006200101d7a20 */ /* 0x000fc40000400000 */
[----:B------:R0:W-:Y:S02]  /*3d360*/  STL [R1+0x35c8], R16 ;  /* 0x0035c81001007387 */ /* 0x0001e40000100800 */
[----:B------:R-:W-:Y:S02]  /*3d370*/  FMUL R28, R17, c[0x0][0x188] ;  /* 0x00006200111c7a20 */ /* 0x000fe40000400000 */
[----:B------:R-:W-:Y:S02]  /*3d380*/  FMUL R2, R18, c[0x0][0x188] ;  /* 0x0000620012027a20 */ /* 0x000fe40000400000 */
[----:B------:R-:W-:Y:S01]  /*3d390*/  FMUL R0, R19, c[0x0][0x188] ;  /* 0x0000620013007a20 */ /* 0x000fe20000400000 */
[----:B0-----:R-:W4:Y:S01]  /*3d3a0*/  LDL.LU R16, [R1+0x18] ;  /* 0x0000180001107983 */ /* 0x001f220000300800 */
[----:B------:R0:W-:Y:S02]  /*3d3b0*/  STL [R1+0x35cc], R17 ;  /* 0x0035cc1101007387 */ /* 0x0001e40000100800 */
[----:B---3--:R-:W-:Y:S01]  /*3d3c0*/  FMUL R8, R8, c[0x0][0x188] ;  /* 0x0000620008087a20 */ /* 0x008fe20000400000 */
[----:B0-----:R-:W3:Y:S01]  /*3d3d0*/  LDL.LU R17, [R1+0x60] ;  /* 0x0000600001117983 */ /* 0x001ee20000300800 */
[----:B------:R0:W-:Y:S02]  /*3d3e0*/  STL [R1+0x35d0], R18 ;  /* 0x0035d01201007387 */ /* 0x0001e40000100800 */
[----:B------:R-:W-:Y:S01]  /*3d3f0*/  STL [R1+0x35d4], R19 ;  /* 0x0035d41301007387 */ /* 0x000fe20000100800 */
[----:B0-----:R-:W-:Y:S01]  /*3d400*/  FMNMX R18, R13, R14, !PT ;  /* 0x0000000e0d127209 */ /* 0x001fe20007800000 */
[----:B------:R-:W-:Y:S01]  /*3d410*/  FMNMX R13, R29, R28, !PT ;  /* 0x0000001c1d0d7209 */ /* 0x000fe20007800000 */
[----:B------:R-:W-:Y:S01]  /*3d420*/  FMNMX R29, R2, R0, !PT ;  /* 0x00000000021d7209 */ /* 0x000fe20007800000 */
[----:B------:R-:W3:Y:S03]  /*3d430*/  LDL.LU R14, [R1+0x36b4] ;  /* 0x0036b400010e7983 */ /* 0x000ee60000300800 */
[----:B------:R0:W-:Y:S02]  /*3d440*/  STL [R1+0x3694], R13 ;  /* 0x0036940d01007387 */ /* 0x0001e40000100800 */
[----:B------:R-:W-:Y:S01]  /*3d450*/  STL [R1+0xe0], R18 ;  /* 0x0000e01201007387 */ /* 0x000fe20000100800 */
[----:B------:R-:W-:Y:S01]  /*3d460*/  STL [R1+0x3698], R29 ;  /* 0x0036981d01007387 */ /* 0x000fe20000100800 */
[----:B------:R-:W-:Y:S01]  /*3d470*/  FMNMX R2, R8, R26, !PT ;  /* 0x0000001a08027209 */ /* 0x000fe20007800000 */
[----:B--2---:R-:W-:-:S05]  /*3d480*/  FMUL R11, R11, c[0x0][0x188] ;  /* 0x000062000b0b7a20 */ /* 0x004fca0000400000 */
[----:B------:R-:W-:Y:S02]  /*3d490*/  FMNMX R0, R11, R24, !PT ;  /* 0x000000180b007209 */ /* 0x000fe40007800000 */
[----:B------:R-:W2:Y:S01]  /*3d4a0*/  LDL.LU R24, [R1+0x36b0] ;  /* 0x0036b00001187983 */ /* 0x000ea20000300800 */
[----:B------:R-:W2:Y:S02]  /*3d4b0*/  LDL.LU R26, [R1+0x36ac] ;  /* 0x0036ac00011a7983 */ /* 0x000ea40000300800 */
[----:B0-----:R-:W2:Y:S02]  /*3d4c0*/  LDL.LU R13, [R1+0xc4] ;  /* 0x0000c400010d7983 */ /* 0x001ea40000300800 */
[----:B------:R0:W-:Y:S02]  /*3d4d0*/  STL [R1+0x3690], R2 ;  /* 0x0036900201007387 */ /* 0x0001e40000100800 */
[----:B------:R-:W-:Y:S02]  /*3d4e0*/  FMUL R28, R7, c[0x0][0x188] ;  /* 0x00006200071c7a20 */ /* 0x000fe40000400000 */
[----:B----4-:R-:W-:-:S02]  /*3d4f0*/  FMUL R11, R27, c[0x0][0x188] ;  /* 0x000062001b0b7a20 */ /* 0x010fc40000400000 */
[----:B------:R-:W-:Y:S01]  /*3d500*/  FMUL R8, R9, c[0x0][0x188] ;  /* 0x0000620009087a20 */ /* 0x000fe20000400000 */
[----:B------:R1:W-:Y:S01]  /*3d510*/  STL [R1+0x35d8], R12 ;  /* 0x0035d80c01007387 */ /* 0x0003e20000100800 */
[----:B------:R-:W-:Y:S02]  /*3d520*/  FMUL R7, R16, c[0x0][0x188] ;  /* 0x0000620010077a20 */ /* 0x000fe40000400000 */
[----:B------:R-:W4:Y:S02]  /*3d530*/  LDL.LU R19, [R1+0x5c] ;  /* 0x00005c0001137983 */ /* 0x000f240000300800 */
[----:B0-----:R-:W-:Y:S01]  /*3d540*/  FMUL R2, R12, c[0x0][0x188] ;  /* 0x000062000c027a20 */ /* 0x001fe20000400000 */
[----:B------:R-:W-:Y:S02]  /*3d550*/  FMNMX R28, R28, R25, !PT ;  /* 0x000000191c1c7209 */ /* 0x000fe40007800000 */
[----:B------:R-:W-:Y:S01]  /*3d560*/  FMNMX R15, R11, R15, !PT ;  /* 0x0000000f0b0f7209 */ /* 0x000fe20007800000 */
[----:B-1----:R-:W4:Y:S01]  /*3d570*/  LDL.LU R12, [R1+0x14] ;  /* 0x00001400010c7983 */ /* 0x002f220000300800 */
[----:B------:R-:W4:Y:S02]  /*3d580*/  LDL.LU R18, [R1+0x1c] ;  /* 0x00001c0001127983 */ /* 0x000f240000300800 */
[----:B------:R-:W4:Y:S01]  /*3d590*/  LDL.LU R29, [R1+0xe8] ;  /* 0x0000e800011d7983 */ /* 0x000f220000300800 */
[----:B------:R-:W-:-:S02]  /*3d5a0*/  FMNMX R25, R8, R23, !PT ;  /* 0x0000001708197209 */ /* 0x000fc40007800000 */
[----:B------:R-:W-:Y:S01]  /*3d5b0*/  FMNMX R27, R2, R5, !PT ;  /* 0x00000005021b7209 */ /* 0x000fe20007800000 */
[----:B------:R-:W4:Y:S01]  /*3d5c0*/  LDL.LU R11, [R1+0x64] ;  /* 0x00006400010b7983 */ /* 0x000f220000300800 */
[----:B------:R-:W-:Y:S01]  /*3d5d0*/  FMNMX R21, R7, R21, !PT ;  /* 0x0000001507157209 */ /* 0x000fe20007800000 */
[----:B------:R-:W4:Y:S02]  /*3d5e0*/  LDL.LU R8, [R1+0x6c] ;  /* 0x00006c0001087983 */ /* 0x000f240000300800 */
[----:B---3--:R-:W-:Y:S02]  /*3d5f0*/  FMUL R7, R17, c[0x0][0x188] ;  /* 0x0000620011077a20 */ /* 0x008fe40000400000 */
[----:B------:R-:W-:Y:S02]  /*3d600*/  FMUL R23, R10, c[0x0][0x188] ;  /* 0x000062000a177a20 */ /* 0x000fe40000400000 */
[----:B------:R-:W-:Y:S01]  /*3d610*/  FMUL R5, R14, c[0x0][0x188] ;  /* 0x000062000e057a20 */ /* 0x000fe20000400000 */
[----:B------:R2:W-:Y:S01]  /*3d620*/  STL [R1+0x35dc], R14 ;  /* 0x0035dc0e01007387 */ /* 0x0005e20000100800 */
[----:B------:R-:W-:-:S02]  /*3d630*/  FMNMX R7, R7, R22, !PT ;  /* 0x0000001607077209 */ /* 0x000fc40007800000 */
[----:B------:R-:W-:Y:S02]  /*3d640*/  FMNMX R23, R23, R4, !PT ;  /* 0x0000000417177209 */ /* 0x000fe40007800000 */
[----:B------:R-:W-:Y:S01]  /*3d650*/  FMNMX R5, R5, R20, !PT ;  /* 0x0000001405057209 */ /* 0x000fe20007800000 */
[----:B--2---:R-:W-:Y:S01]  /*3d660*/  FMUL R14, R24, c[0x0][0x188] ;  /* 0x00006200180e7a20 */ /* 0x004fe20000400000 */
[----:B------:R0:W-:Y:S01]  /*3d670*/  STL [R1+0x35e0], R24 ;  /* 0x0035e01801007387 */ /* 0x0001e20000100800 */
[----:B------:R-:W-:-:S03]  /*3d680*/  FMUL R2, R26, c[0x0][0x188] ;  /* 0x000062001a027a20 */ /* 0x000fc60000400000 */
[----:B------:R-:W-:Y:S01]  /*3d690*/  FMNMX R14, R14, R6, !PT ;  /* 0x000000060e0e7209 */ /* 0x000fe20007800000 */
[----:B0-----:R-:W2:Y:S01]  /*3d6a0*/  LDL.LU R24, [R1+0x9c] ;  /* 0x00009c0001187983 */ /* 0x001ea20000300800 */
[----:B------:R0:W-:Y:S03]  /*3d6b0*/  STL [R1+0x35e4], R26 ;  /* 0x0035e41a01007387 */ /* 0x0001e60000100800 */
[----:B0-----:R-:W3:Y:S01]  /*3d6c0*/  LDL.LU R26, [R1+0x54] ;  /* 0x00005400011a7983 */ /* 0x001ee20000300800 */
[----:B------:R-:W2:Y:S02]  /*3d6d0*/  LDL.LU R20, [R1+0x36a8] ;  /* 0x0036a80001147983 */ /* 0x000ea40000300800 */
[----:B------:R-:W2:Y:S02]  /*3d6e0*/  LDL.LU R22, [R1+0x36a4] ;  /* 0x0036a40001167983 */ /* 0x000ea40000300800 */
[----:B------:R-:W2:Y:S01]  /*3d6f0*/  LDL.LU R4, [R1+0x36a0] ;  /* 0x0036a00001047983 */ /* 0x000ea20000300800 */
[----:B------:R-:W3:Y:S01]  /*3d700*/  LDL.LU R6, [R1+0x369c] ;  /* 0x00369c0001067983 */ /* 0x000ee20000300800 */
[----:B------:R-:W-:Y:S01]  /*3d710*/  FMNMX R2, R2, R13, !PT ;  /* 0x0000000d02027209 */ /* 0x000fe20007800000 */
[----:B------:R-:W-:Y:S02]  /*3d720*/  STL [R1+0xc0], R14 ;  /* 0x0000c00e01007387 */ /* 0x000fe40000100800 */
[----:B--2---:R-:W-:Y:S02]  /*3d730*/  STL [R1+0x35e8], R4 ;  /* 0x0035e80401007387 */ /* 0x004fe40000100800 */
[----:B------:R0:W-:Y:S02]  /*3d740*/  STL [R1+0xc4], R2 ;  /* 0x0000c40201007387 */ /* 0x0001e40000100800 */
[----:B---3--:R1:W-:Y:S02]  /*3d750*/  STL [R1+0x35ec], R6 ;  /* 0x0035ec0601007387 */ /* 0x0083e40000100800 */
[----:B------:R2:W-:Y:S02]  /*3d760*/  STL [R1+0x35f0], R20 ;  /* 0x0035f01401007387 */ /* 0x0005e40000100800 */
[----:B------:R-:W-:-:S02]  /*3d770*/  FMUL R13, R4, c[0x0][0x188] ;  /* 0x00006200040d7a20 */ /* 0x000fc40000400000 */
[----:B0-----:R-:W-:Y:S02]  /*3d780*/  FMUL R2, R6, c[0x0][0x188] ;  /* 0x0000620006027a20 */ /* 0x001fe40000400000 */
[----:B-1----:R-:W-:Y:S02]  /*3d790*/  FMUL R6, R20, c[0x0][0x188] ;  /* 0x0000620014067a20 */ /* 0x002fe40000400000 */
[----:B------:R-:W-:Y:S01]  /*3d7a0*/  FMUL R4, R22, c[0x0][0x188] ;  /* 0x0000620016047a20 */ /* 0x000fe20000400000 */
[----:B--2---:R-:W2:Y:S01]  /*3d7b0*/  LDL.LU R20, [R1+0x94] ;  /* 0x0000940001147983 */ /* 0x004ea20000300800 */
[----:B------:R0:W-:Y:S03]  /*3d7c0*/  STL [R1+0x35f4], R22 ;  /* 0x0035f41601007387 */ /* 0x0001e60000100800 */
[----:B0-----:R-:W3:Y:S01]  /*3d7d0*/  LDL.LU R22, [R1+0xe0] ;  /* 0x0000e00001167983 */ /* 0x001ee20000300800 */
[----:B----4-:R-:W-:-:S02]  /*3d7e0*/  FMNMX R13, R13, R29, !PT ;  /* 0x0000001d0d0d7209 */ /* 0x010fc40007800000 */
[----:B------:R-:W4:Y:S03]  /*3d7f0*/  LDL.LU R29, [R1+0x3698] ;  /* 0x00369800011d7983 */ /* 0x000f260000300800 */
[----:B------:R0:W-:Y:S04]  /*3d800*/  STL [R1+0xc8], R13 ;  /* 0x0000c80d01007387 */ /* 0x0001e80000100800 */
[----:B0-----:R-:W4:Y:S01]  /*3d810*/  LDL.LU R13, [R1+0x3694] ;  /* 0x00369400010d7983 */ /* 0x001f220000300800 */
[----:B---3--:R-:W-:-:S03]  /*3d820*/  FMNMX R22, R2, R22, !PT ;  /* 0x0000001602167209 */ /* 0x008fc60007800000 */
[----:B------:R-:W3:Y:S01]  /*3d830*/  LDL.LU R2, [R1+0x3690] ;  /* 0x0036900001027983 */ /* 0x000ee20000300800 */
[----:B--2---:R-:W-:Y:S02]  /*3d840*/  FMUL R14, R20, c[0x0][0x188] ;  /* 0x00006200140e7a20 */ /* 0x004fe40000400000 */
[----:B------:R4:W-:Y:S02]  /*3d850*/  STL [R1+0xcc], R22 ;  /* 0x0000cc1601007387 */ /* 0x0009e40000100800 */
[----:B----4-:R-:W-:Y:S01]  /*3d860*/  FMNMX R22, R6, R13, !PT ;  /* 0x0000000d06167209 */ /* 0x010fe20007800000 */
[----:B------:R-:W-:Y:S01]  /*3d870*/  FMNMX R6, R4, R29, !PT ;  /* 0x0000001d04067209 */ /* 0x000fe20007800000 */
[----:B------:R-:W2:Y:S01]  /*3d880*/  LDL.LU R13, [R1+0x368c] ;  /* 0x00368c00010d7983 */ /* 0x000ea20000300800 */
[----:B------:R-:W-:Y:S02]  /*3d890*/  FMNMX R4, R14, R0, !PT ;  /* 0x000000000e047209 */ /* 0x000fe40007800000 */
[----:B------:R-:W-:Y:S02]  /*3d8a0*/  STL [R1+0xe8], R22 ;  /* 0x0000e81601007387 */ /* 0x000fe40000100800 */
[----:B------:R-:W-:Y:S01]  /*3d8b0*/  FMUL R0, R24, c[0x0][0x188] ;  /* 0x0000620018007a20 */ /* 0x000fe20000400000 */
[----:B------:R-:W-:Y:S01]  /*3d8c0*/  STL [R1+0x366c], R20 ;  /* 0x00366c1401007387 */ /* 0x000fe20000100800 */
[----:B------:R-:W-:-:S02]  /*3d8d0*/  FMUL R14, R19, c[0x0][0x188] ;  /* 0x00006200130e7a20 */ /* 0x000fc40000400000 */
[----:B------:R0:W-:Y:S02]  /*3d8e0*/  STL [R1+0xec], R6 ;  /* 0x0000ec0601007387 */ /* 0x0001e40000100800 */
[----:B------:R1:W-:Y:S01]  /*3d8f0*/  STL [R1+0x30], R4 ;  /* 0x0000300401007387 */ /* 0x0003e20000100800 */
[----:B------:R-:W-:Y:S01]  /*3d900*/  STL [R1+0x3650], R24 ;  /* 0x0036501801007387 */ /* 0x000fe20000100800 */
[----:B------:R-:W-:Y:S02]  /*3d910*/  STL [R1+0x364c], R26 ;  /* 0x00364c1a01007387 */ /* 0x000fe40000100800 */
[----:B0-----:R-:W-:Y:S01]  /*3d920*/  FMUL R6, R12, c[0x0][0x188] ;  /* 0x000062000c067a20 */ /* 0x001fe20000400000 */
[----:B---3--:R-:W-:Y:S01]  /*3d930*/  FMNMX R29, R0, R2, !PT ;  /* 0x00000002001d7209 */ /* 0x008fe20007800000 */
[----:B------:R-:W-:-:S03]  /*3d940*/  FMNMX R2, R14, R15, !PT ;  /* 0x0000000f0e027209 */ /* 0x000fc60007800000 */
[----:B------:R-:W-:Y:S01]  /*3d950*/  FMNMX R0, R6, R25, !PT ;  /* 0x0000001906007209 */ /* 0x000fe20007800000 */
[----:B------:R-:W3:Y:S01]  /*3d960*/  LDL.LU R15, [R1+0x3688] ;  /* 0x00368800010f7983 */ /* 0x000ee20000300800 */
[----:B------:R-:W-:Y:S02]  /*3d970*/  STL [R1+0x3648], R19 ;  /* 0x0036481301007387 */ /* 0x000fe40000100800 */
[----:B------:R-:W4:Y:S02]  /*3d980*/  LDL.LU R25, [R1+0x3684] ;  /* 0x0036840001197983 */ /* 0x000f240000300800 */
[----:B-1----:R-:W-:Y:S01]  /*3d990*/  FMUL R4, R18, c[0x0][0x188] ;  /* 0x0000620012047a20 */ /* 0x002fe20000400000 */
[----:B------:R-:W-:Y:S01]  /*3d9a0*/  STL [R1+0x3654], R12 ;  /* 0x0036540c01007387 */ /* 0x000fe20000100800 */
[----:B------:R0:W-:Y:S03]  /*3d9b0*/  STL [R1+0x3644], R9 ;  /* 0x0036440901007387 */ /* 0x0001e60000100800 */
[----:B------:R-:W-:Y:S01]  /*3d9c0*/  FMNMX R4, R4, R21, !PT ;  /* 0x0000001504047209 */ /* 0x000fe20007800000 */
[----:B------:R-:W-:Y:S01]  /*3d9d0*/  FMUL R22, R26, c[0x0][0x188] ;  /* 0x000062001a167a20 */ /* 0x000fe20000400000 */
[----:B0-----:R-:W4:Y:S01]  /*3d9e0*/  LDL.LU R9, [R1+0xc0] ;  /* 0x0000c00001097983 */ /* 0x001f220000300800 */
[----:B------:R-:W4:Y:S02]  /*3d9f0*/  LDL.LU R19, [R1+0xc8] ;  /* 0x0000c80001137983 */ /* 0x000f240000300800 */
[----:B------:R-:W4:Y:S02]  /*3da00*/  LDL.LU R26, [R1+0xcc] ;  /* 0x0000cc00011a7983 */ /* 0x000f240000300800 */
[----:B------:R-:W-:Y:S01]  /*3da10*/  STL [R1+0x34], R4 ;  /* 0x0000340401007387 */ /* 0x000fe20000100800 */
[----:B------:R-:W4:Y:S01]  /*3da20*/  LDL.LU R24, [R1+0xe8] ;  /* 0x0000e80001187983 */ /* 0x000f220000300800 */
[----:B------:R-:W4:Y:S02]  /*3da30*/  LDL.LU R20, [R1+0xec] ;  /* 0x0000ec0001147983 */ /* 0x000f240000300800 */
[----:B------:R-:W4:Y:S02]  /*3da40*/  LDL.LU R12, [R1+0x30] ;  /* 0x00003000010c7983 */ /* 0x000f240000300800 */
[----:B------:R0:W-:Y:S02]  /*3da50*/  STL [R1+0x3668], R16 ;  /* 0x0036681001007387 */ /* 0x0001e40000100800 */
[----:B--2---:R-:W-:Y:S01]  /*3da60*/  FMUL R21, R13, c[0x0][0x188] ;  /* 0x000062000d157a20 */ /* 0x004fe20000400000 */
[----:B------:R-:W-:Y:S01]  /*3da70*/  FMNMX R28, R22, R28, !PT ;  /* 0x0000001c161c7209 */ /* 0x000fe20007800000 */
[----:B------:R-:W-:-:S02]  /*3da80*/  FMUL R22, R11, c[0x0][0x188] ;  /* 0x000062000b167a20 */ /* 0x000fc40000400000 */
[----:B------:R-:W-:Y:S01]  /*3da90*/  FMUL R14, R8, c[0x0][0x188] ;  /* 0x00006200080e7a20 */ /* 0x000fe20000400000 */
[----:B0-----:R-:W2:Y:S01]  /*3daa0*/  LDL.LU R16, [R1+0xc4] ;  /* 0x0000c40001107983 */ /* 0x001ea20000300800 */
[----:B------:R-:W-:Y:S01]  /*3dab0*/  STL [R1+0x35f8], R13 ;  /* 0x0035f80d01007387 */ /* 0x000fe20000100800 */
[----:B------:R-:W-:Y:S02]  /*3dac0*/  FMNMX R22, R22, R7, !PT ;  /* 0x0000000716167209 */ /* 0x000fe40007800000 */
[----:B------:R-:W-:Y:S01]  /*3dad0*/  FMNMX R14, R14, R23, !PT ;  /* 0x000000170e0e7209 */ /* 0x000fe20007800000 */
[----:B---3--:R-:W-:Y:S01]  /*3dae0*/  FMUL R4, R15, c[0x0][0x188] ;  /* 0x000062000f047a20 */ /* 0x008fe20000400000 */
[----:B------:R-:W-:Y:S01]  /*3daf0*/  STL [R1+0x35fc], R15 ;  /* 0x0035fc0f01007387 */ /* 0x000fe20000100800 */
[----:B----4-:R-:W-:-:S03]  /*3db00*/  FMUL R6, R25, c[0x0][0x188] ;  /* 0x0000620019067a20 */ /* 0x010fc60000400000 */
[----:B------:R0:W-:Y:S01]  /*3db10*/  STL [R1+0x3600], R25 ;  /* 0x0036001901007387 */ /* 0x0001e20000100800 */
[----:B------:R-:W-:Y:S02]  /*3db20*/  FMNMX R4, R4, R5, !PT ;  /* 0x0000000504047209 */ /* 0x000fe40007800000 */
[----:B0-----:R-:W-:Y:S02]  /*3db30*/  FMNMX R25, R21, R27, !PT ;  /* 0x0000001b15197209 */ /* 0x001fe40007800000 */
[----:B------:R-:W3:Y:S01]  /*3db40*/  LDL.LU R27, [R1+0x3680] ;  /* 0x00368000011b7983 */ /* 0x000ee20000300800 */
[----:B------:R-:W4:Y:S02]  /*3db50*/  LDL.LU R21, [R1+0x367c] ;  /* 0x00367c0001157983 */ /* 0x000f240000300800 */
[----:B------:R-:W2:Y:S02]  /*3db60*/  LDL.LU R5, [R1+0x3678] ;  /* 0x0036780001057983 */ /* 0x000ea40000300800 */
[----:B------:R-:W3:Y:S01]  /*3db70*/  LDL.LU R7, [R1+0x3674] ;  /* 0x0036740001077983 */ /* 0x000ee20000300800 */
[----:B------:R-:W-:Y:S01]  /*3db80*/  STL [R1+0x3664], R11 ;  /* 0x0036640b01007387 */ /* 0x000fe20000100800 */
[----:B------:R-:W3:Y:S01]  /*3db90*/  LDL.LU R23, [R1+0x3670] ;  /* 0x0036700001177983 */ /* 0x000ee20000300800 */
[----:B------:R-:W-:Y:S01]  /*3dba0*/  FMNMX R13, R6, R9, !PT ;  /* 0x00000009060d7209 */ /* 0x000fe20007800000 */
[----:B------:R3:W-:Y:S02]  /*3dbb0*/  STL [R1+0x3660], R8 ;  /* 0x0036600801007387 */ /* 0x0007e40000100800 */
[----:B----4-:R-:W-:-:S02]  /*3dbc0*/  FMUL R9, R21, c[0x0][0x188] ;  /* 0x0000620015097a20 */ /* 0x010fc40000400000 */
[----:B--2---:R-:W-:Y:S02]  /*3dbd0*/  FMUL R15, R5, c[0x0][0x188] ;  /* 0x00006200050f7a20 */ /* 0x004fe40000400000 */
[----:B---3--:R-:W-:-:S03]  /*3dbe0*/  FMUL R8, R23, c[0x0][0x188] ;  /* 0x0000620017087a20 */ /* 0x008fc60000400000 */
[----:B------:R-:W-:Y:S01]  /*3dbf0*/  FMNMX R15, R15, R19, !PT ;  /* 0x000000130f0f7209 */ /* 0x000fe20007800000 */
[----:B------:R-:W-:Y:S01]  /*3dc00*/  FMNMX R19, R9, R24, !PT ;  /* 0x0000001809137209 */ /* 0x000fe20007800000 */
[----:B------:R-:W-:Y:S01]  /*3dc10*/  FMNMX R9, R8, R20, !PT ;  /* 0x0000001408097209 */ /* 0x000fe20007800000 */
[----:B------:R-:W-:Y:S04]  /*3dc20*/  SHFL.BFLY PT, R24, R4, 0x2, 0x1f ;  /* 0x0c401f0004187f89 */ /* 0x000fe800000e0000 */
[----:B------:R-:W0:Y:S01]  /*3dc30*/  SHFL.BFLY PT, R8, R25, 0x2, 0x1f ;  /* 0x0c401f0019087f89 */ /* 0x000e2200000e0000 */
[----:B------:R-:W-:-:S03]  /*3dc40*/  FMUL R6, R27, c[0x0][0x188] ;  /* 0x000062001b067a20 */ /* 0x000fc60000400000 */
[----:B------:R1:W-:Y:S04]  /*3dc50*/  STL [R1+0x3604], R27 ;  /* 0x0036041b01007387 */ /* 0x0003e80000100800 */
[----:B-1----:R-:W2:Y:S01]  /*3dc60*/  LDL.LU R27, [R1+0x34] ;  /* 0x00003400011b7983 */ /* 0x002ea20000300800 */
[----:B------:R-:W-:Y:S02]  /*3dc70*/  STL [R1+0x3608], R5 ;  /* 0x0036080501007387 */ /* 0x000fe40000100800 */
[----:B------:R-:W-:Y:S02]  /*3dc80*/  STL [R1+0x360c], R7 ;  /* 0x00360c0701007387 */ /* 0x000fe40000100800 */
[----:B------:R-:W-:Y:S01]  /*3dc90*/  STL [R1+0x3610], R21 ;  /* 0x0036101501007387 */ /* 0x000fe20000100800 */
[----:B------:R-:W-:Y:S01]  /*3dca0*/  STL [R1+0x3614], R23 ;  /* 0x0036141701007387 */ /* 0x000fe20000100800 */
[----:B------:R-:W-:Y:S03]  /*3dcb0*/  STL [R1+0xe0], R15 ;  /* 0x0000e00f01007387 */ /* 0x000fe60000100800 */
[----:B0-----:R-:W-:Y:S01]  /*3dcc0*/  STL [R1+0xf8], R8 ;  /* 0x0000f80801007387 */ /* 0x001fe20000100800 */
[----:B------:R-:W-:Y:S02]  /*3dcd0*/  STL [R1+0xfc], R24 ;  /* 0x0000fc1801007387 */ /* 0x000fe40000100800 */
[----:B------:R-:W0:Y:S01]  /*3dce0*/  SHFL.BFLY PT, R24, R13, 0x2, 0x1f ;  /* 0x0c401f000d187f89 */ /* 0x000e2200000e0000 */
[----:B------:R-:W-:Y:S01]  /*3dcf0*/  FMNMX R6, R6, R16, !PT ;  /* 0x0000001006067209 */ /* 0x000fe20007800000 */
[----:B------:R-:W-:Y:S01]  /*3dd00*/  FMUL R11, R7, c[0x0][0x188] ;  /* 0x00006200070b7a20 */ /* 0x000fe20000400000 */
[----:B0-----:R-:W-:Y:S03]  /*3dd10*/  STL [R1+0x108], R24 ;  /* 0x0001081801007387 */ /* 0x001fe60000100800 */
[----:B------:R-:W0:Y:S01]  /*3dd20*/  SHFL.BFLY PT, R24, R6, 0x2, 0x1f ;  /* 0x0c401f0006187f89 */ /* 0x000e2200000e0000 */
[----:B------:R-:W-:Y:S01]  /*3dd30*/  FMNMX R26, R11, R26, !PT ;  /* 0x0000001a0b1a7209 */ /* 0x000fe20007800000 */
[----:B------:R-:W1:Y:S04]  /*3dd40*/  SHFL.BFLY PT, R20, R12, 0x2, 0x1f ;  /* 0x0c401f000c147f89 */ /* 0x000e6800000e0000 */
[----:B0-----:R-:W-:Y:S02]  /*3dd50*/  STL [R1+0x10c], R24 ;  /* 0x00010c1801007387 */ /* 0x001fe40000100800 */
[----:B------:R-:W0:Y:S02]  /*3dd60*/  SHFL.BFLY PT, R24, R15, 0x2, 0x1f ;  /* 0x0c401f000f187f89 */ /* 0x000e2400000e0000 */
[----:B------:R-:W3:Y:S01]  /*3dd70*/  SHFL.BFLY PT, R15, R26, 0x2, 0x1f ;  /* 0x0c401f001a0f7f89 */ /* 0x000ee200000e0000 */
[----:B-1----:R-:W-:Y:S01]  /*3dd80*/  FMNMX R12, R12, R20, !PT ;  /* 0x000000140c0c7209 */ /* 0x002fe20007800000 */
[----:B0-----:R-:W-:Y:S01]  /*3dd90*/  STL [R1+0x110], R24 ;  /* 0x0001101801007387 */ /* 0x001fe20000100800 */
[----:B---3--:R-:W-:Y:S02]  /*3dda0*/  STL [R1+0x114], R15 ;  /* 0x0001140f01007387 */ /* 0x008fe40000100800 */
[----:B------:R-:W3:Y:S01]  /*3ddb0*/  LDL.LU R20, [R1+0x366c] ;  /* 0x00366c0001147983 */ /* 0x000ee20000300800 */
[----:B------:R-:W0:Y:S04]  /*3ddc0*/  SHFL.BFLY PT, R23, R29, 0x2, 0x1f ;  /* 0x0c401f001d177f89 */ /* 0x000e2800000e0000 */
[----:B------:R-:W1:Y:S04]  /*3ddd0*/  SHFL.BFLY PT, R21, R28, 0x2, 0x1f ;  /* 0x0c401f001c157f89 */ /* 0x000e6800000e0000 */
[----:B------:R-:W4:Y:S04]  /*3dde0*/  SHFL.BFLY PT, R7, R2, 0x2, 0x1f ;  /* 0x0c401f0002077f89 */ /* 0x000f2800000e0000 */
[----:B------:R-:W4:Y:S01]  /*3ddf0*/  SHFL.BFLY PT, R5, R0, 0x2, 0x1f ;  /* 0x0c401f0000057f89 */ /* 0x000f2200000e0000 */
[----:B0-----:R-:W-:-:S02]  /*3de00*/  FMNMX R23, R29, R23, !PT ;  /* 0x000000171d177209 */ /* 0x001fc40007800000 */
[----:B-1----:R-:W-:Y:S02]  /*3de10*/  FMNMX R21, R28, R21, !PT ;  /* 0x000000151c157209 */ /* 0x002fe40007800000 */
[----:B----4-:R-:W-:Y:S02]  /*3de20*/  FMNMX R7, R2, R7, !PT ;  /* 0x0000000702077209 */ /* 0x010fe40007800000 */
[----:B------:R-:W-:Y:S01]  /*3de30*/  FMNMX R5, R0, R5, !PT ;  /* 0x0000000500057209 */ /* 0x000fe20007800000 */
[----:B--2---:R-:W0:Y:S02]  /*3de40*/  SHFL.BFLY PT, R16, R27, 0x2, 0x1f ;  /* 0x0c401f001b107f89 */ /* 0x004e2400000e0000 */
[----:B0-----:R-:W-:Y:S02]  /*3de50*/  FMNMX R27, R27, R16, !PT ;  /* 0x000000101b1b7209 */ /* 0x001fe40007800000 */
[----:B---3--:R0:W-:Y:S04]  /*3de60*/  STL [R1+0x3658], R20 ;  /* 0x0036581401007387 */ /* 0x0081e80000100800 */
[----:B0-----:R-:W2:Y:S01]  /*3de70*/  LDL.LU R20, [R1+0x114] ;  /* 0x0001140001147983 */ /* 0x001ea20000300800 */
[----:B------:R-:W3:Y:S02]  /*3de80*/  LDL.LU R29, [R1+0xe0] ;  /* 0x0000e000011d7983 */ /* 0x000ee40000300800 */
[----:B------:R-:W3:Y:S02]  /*3de90*/  LDL.LU R28, [R1+0x110] ;  /* 0x00011000011c7983 */ /* 0x000ee40000300800 */
[----:B------:R-:W4:Y:S01]  /*3dea0*/  LDL.LU R2, [R1+0x10c] ;  /* 0x00010c0001027983 */ /* 0x000f220000300800 */
[----:B------:R-:W2:Y:S01]  /*3deb0*/  LDL.LU R0, [R1+0x108] ;  /* 0x0001080001007983 */ /* 0x000ea20000300800 */
[----:B------:R-:W3:Y:S02]  /*3dec0*/  LDL.LU R16, [R1+0x3668] ;  /* 0x0036680001107983 */ /* 0x000ee40000300800 */
[----:B------:R0:W-:Y:S02]  /*3ded0*/  STL [R1+0x365c], R18 ;  /* 0x00365c1201007387 */ /* 0x0001e40000100800 */
[----:B0-----:R-:W3:Y:S04]  /*3dee0*/  LDL.LU R18, [R1+0xfc] ;  /* 0x0000fc0001127983 */ /* 0x001ee80000300800 */
[----:B------:R-:W0:Y:S04]  /*3def0*/  SHFL.BFLY PT, R11, R22, 0x2, 0x1f ;  /* 0x0c401f00160b7f89 */ /* 0x000e2800000e0000 */
[----:B------:R-:W1:Y:S01]  /*3df00*/  SHFL.BFLY PT, R8, R14, 0x2, 0x1f ;  /* 0x0c401f000e087f89 */ /* 0x000e6200000e0000 */
[----:B0-----:R-:W-:-:S02]  /*3df10*/  FMNMX R22, R22, R11, !PT ;  /* 0x0000000b16167209 */ /* 0x001fc40007800000 */
[----:B-1----:R-:W-:Y:S01]  /*3df20*/  FMNMX R14, R14, R8, !PT ;  /* 0x000000080e0e7209 */ /* 0x002fe20007800000 */
[----:B------:R-:W-:Y:S04]  /*3df30*/  SHFL.BFLY PT, R24, R19, 0x2, 0x1f ;  /* 0x0c401f0013187f89 */ /* 0x000fe800000e0000 */
[----:B------:R-:W-:Y:S01]  /*3df40*/  SHFL.BFLY PT, R15, R9, 0x2, 0x1f ;  /* 0x0c401f00090f7f89 */ /* 0x000fe200000e0000 */
[----:B--2---:R-:W-:Y:S02]  /*3df50*/  FMNMX R13, R13, R0, !PT ;  /* 0x000000000d0d7209 */ /* 0x004fe40007800000 */
[----:B---3--:R-:W-:-:S03]  /*3df60*/  FMNMX R4, R4, R18, !PT ;  /* 0x0000001204047209 */ /* 0x008fc60007800000 */
[----:B------:R-:W0:Y:S04]  /*3df70*/  SHFL.BFLY PT, R18, R13, 0x1, 0x1f ;  /* 0x0c201f000d127f89 */ /* 0x000e2800000e0000 */
[----:B------:R1:W-:Y:S01]  /*3df80*/  STL [R1+0x3640], R16 ;  /* 0x0036401001007387 */ /* 0x0003e20000100800 */
[----:B----4-:R-:W-:-:S03]  /*3df90*/  FMNMX R6, R6, R2, !PT ;  /* 0x0000000206067209 */ /* 0x010fc60007800000 */
[----:B-1----:R-:W2:Y:S01]  /*3dfa0*/  LDL.LU R16, [R1+0xf8] ;  /* 0x0000f80001107983 */ /* 0x002ea20000300800 */
[----:B------:R-:W-:Y:S02]  /*3dfb0*/  STL [R1+0x363c], R3 ;  /* 0x00363c0301007387 */ /* 0x000fe40000100800 */
[----:B------:R-:W3:Y:S02]  /*3dfc0*/  LDL.LU R11, [R1+0x3664] ;  /* 0x00366400010b7983 */ /* 0x000ee40000300800 */
[----:B------:R-:W-:Y:S01]  /*3dfd0*/  STL [R1+0x3638], R17 ;  /* 0x0036381101007387 */ /* 0x000fe20000100800 */
[----:B------:R-:W4:Y:S01]  /*3dfe0*/  LDL.LU R8, [R1+0x3660] ;  /* 0x0036600001087983 */ /* 0x000f220000300800 */
[----:B------:R-:W-:Y:S03]  /*3dff0*/  STL [R1+0x3634], R10 ;  /* 0x0036340a01007387 */ /* 0x000fe60000100800 */
[----:B0-----:R-:W-:Y:S02]  /*3e000*/  STL [R1+0xf8], R18 ;  /* 0x0000f81201007387 */ /* 0x001fe40000100800 */
[----:B------:R-:W0:Y:S01]  /*3e010*/  SHFL.BFLY PT, R18, R6, 0x1, 0x1f ;  /* 0x0c201f0006127f89 */ /* 0x000e2200000e0000 */
[----:B------:R-:W-:Y:S01]  /*3e020*/  FMNMX R29, R29, R28, !PT ;  /* 0x0000001c1d1d7209 */ /* 0x000fe20007800000 */
[----:B------:R-:W-:Y:S01]  /*3e030*/  FMNMX R28, R26, R20, !PT ;  /* 0x000000141a1c7209 */ /* 0x000fe20007800000 */
[----:B0-----:R-:W-:Y:S03]  /*3e040*/  STL [R1+0xfc], R18 ;  /* 0x0000fc1201007387 */ /* 0x001fe60000100800 */
[----:B------:R-:W0:Y:S02]  /*3e050*/  SHFL.BFLY PT, R18, R29, 0x1, 0x1f ;  /* 0x0c201f001d127f89 */ /* 0x000e2400000e0000 */
[----:B------:R1:W-:Y:S02]  /*3e060*/  STL [R1+0x3630], R29 ;  /* 0x0036301d01007387 */ /* 0x0003e40000100800 */
[----:B-1----:R-:W2:Y:S04]  /*3e070*/  LDL.LU R29, [R1+0xfc] ;  /* 0x0000fc00011d7983 */ /* 0x002ea80000300800 */
[----:B0-----:R-:W-:Y:S02]  /*3e080*/  STL [R1+0x100], R18 ;  /* 0x0001001201007387 */ /* 0x001fe40000100800 */
[----:B------:R-:W0:Y:S01]  /*3e090*/  SHFL.BFLY PT, R18, R28, 0x1, 0x1f ;  /* 0x0c201f001c127f89 */ /* 0x000e2200000e0000 */
[----:B------:R-:W-:Y:S01]  /*3e0a0*/  FMNMX R2, R19, R24, !PT ;  /* 0x0000001813027209 */ /* 0x000fe20007800000 */
        /* <DEDUP_REMOVED lines=8> */
[----:B------:R-:W0:Y:S02]  /*3e130*/  SHFL.BFLY PT, R18, R0, 0x1, 0x1f ;  /* 0x0c201f0000127f89 */ /* 0x000e2400000e0000 */
[----:B0-----:R0:W-:Y:S04]  /*3e140*/  STL [R1+0x10c], R18 ;  /* 0x00010c1201007387 */ /* 0x0011e80000100800 */
[----:B0-----:R-:W2:Y:S01]  /*3e150*/  LDL.LU R18, [R1+0x365c] ;  /* 0x00365c0001127983 */ /* 0x001ea20000300800 */
[----:B------:R0:W-:Y:S03]  /*3e160*/  STL [R1+0x3620], R0 ;  /* 0x0036200001007387 */ /* 0x0001e60000100800 */
[----:B0-----:R-:W2:Y:S04]  /*3e170*/  LDL.LU R0, [R1+0x108] ;  /* 0x0001080001007983 */ /* 0x001ea80000300800 */
[----:B------:R-:W0:Y:S02]  /*3e180*/  SHFL.BFLY PT, R20, R12, 0x1, 0x1f ;  /* 0x0c201f000c147f89 */ /* 0x000e2400000e0000 */
[----:B0-----:R-:W-:-:S02]  /*3e190*/  FMNMX R12, R12, R20, !PT ;  /* 0x000000140c0c7209 */ /* 0x001fc40007800000 */
[----:B--2---:R0:W-:Y:S04]  /*3e1a0*/  STL [R1+0x3628], R0 ;  /* 0x0036280001007387 */ /* 0x0041e80000100800 */
[----:B0-----:R-:W2:Y:S01]  /*3e1b0*/  LDL.LU R0, [R1+0x104] ;  /* 0x0001040001007983 */ /* 0x001ea20000300800 */
[----:B------:R-:W2:Y:S03]  /*3e1c0*/  LDL.LU R20, [R1+0x3658] ;  /* 0x0036580001147983 */ /* 0x000ea60000300800 */
[----:B------:R-:W0:Y:S01]  /*3e1d0*/  SHFL.BFLY PT, R24, R23, 0x1, 0x1f ;  /* 0x0c201f0017187f89 */ /* 0x000e2200000e0000 */
[----:B------:R1:W-:Y:S03]  /*3e1e0*/  STL [R1+0xcc], R12 ;  /* 0x0000cc0c01007387 */ /* 0x0003e60000100800 */
[----:B-1----:R-:W3:Y:S01]  /*3e1f0*/  LDL.LU R12, [R1+0x3654] ;  /* 0x00365400010c7983 */ /* 0x002ee20000300800 */
[----:B0-----:R-:W-:-:S03]  /*3e200*/  FMNMX R23, R23, R24, !PT ;  /* 0x0000001817177209 */ /* 0x001fc60007800000 */
[----:B--2---:R0:W-:Y:S04]  /*3e210*/  STL [R1+0x361c], R20 ;  /* 0x00361c1401007387 */ /* 0x0041e80000100800 */
[----:B0-----:R-:W2:Y:S01]  /*3e220*/  LDL.LU R20, [R1+0x10c] ;  /* 0x00010c0001147983 */ /* 0x001ea20000300800 */
[----:B------:R-:W2:Y:S01]  /*3e230*/  LDL.LU R24, [R1+0x3650] ;  /* 0x0036500001187983 */ /* 0x000ea20000300800 */
[----:B------:R-:W-:Y:S02]  /*3e240*/  FMNMX R25, R25, R16, !PT ;  /* 0x0000001019197209 */ /* 0x000fe40007800000 */
[----:B------:R-:W0:Y:S04]  /*3e250*/  SHFL.BFLY PT, R26, R21, 0x1, 0x1f ;  /* 0x0c201f00151a7f89 */ /* 0x000e2800000e0000 */
[----:B------:R-:W1:Y:S04]  /*3e260*/  SHFL.BFLY PT, R19, R7, 0x1, 0x1f ;  /* 0x0c201f0007137f89 */ /* 0x000e6800000e0000 */
[----:B------:R-:W3:Y:S04]  /*3e270*/  SHFL.BFLY PT, R9, R5, 0x1, 0x1f ;  /* 0x0c201f0005097f89 */ /* 0x000ee800000e0000 */
[----:B------:R-:W4:Y:S04]  /*3e280*/  SHFL.BFLY PT, R16, R27, 0x1, 0x1f ;  /* 0x0c201f001b107f89 */ /* 0x000f2800000e0000 */
[----:B------:R-:W4:Y:S04]  /*3e290*/  SHFL.BFLY PT, R3, R25, 0x1, 0x1f ;  /* 0x0c201f0019037f89 */ /* 0x000f2800000e0000 */
[----:B------:R-:W4:Y:S04]  /*3e2a0*/  SHFL.BFLY PT, R17, R22, 0x1, 0x1f ;  /* 0x0c201f0016117f89 */ /* 0x000f2800000e0000 */
[----:B------:R-:W4:Y:S01]  /*3e2b0*/  SHFL.BFLY PT, R10, R14, 0x1, 0x1f ;  /* 0x0c201f000e0a7f89 */ /* 0x000f2200000e0000 */
[----:B------:R-:W-:-:S02]  /*3e2c0*/  FMNMX R6, R6, R29, !PT ;  /* 0x0000001d06067209 */ /* 0x000fc40007800000 */
[----:B0-----:R-:W-:Y:S02]  /*3e2d0*/  FMNMX R21, R21, R26, !PT ;  /* 0x0000001a15157209 */ /* 0x001fe40007800000 */
[----:B-1----:R-:W-:Y:S02]  /*3e2e0*/  FMNMX R7, R7, R19, !PT ;  /* 0x0000001307077209 */ /* 0x002fe40007800000 */
[----:B---3--:R-:W-:Y:S02]  /*3e2f0*/  FMNMX R5, R5, R9, !PT ;  /* 0x0000000905057209 */ /* 0x008fe40007800000 */
[----:B----4-:R-:W-:Y:S02]  /*3e300*/  FMNMX R27, R27, R16, !PT ;  /* 0x000000101b1b7209 */ /* 0x010fe40007800000 */
[----:B------:R-:W-:Y:S02]  /*3e310*/  FMNMX R25, R25, R3, !PT ;  /* 0x0000000319197209 */ /* 0x000fe40007800000 */
[----:B------:R-:W-:-:S02]  /*3e320*/  FMNMX R22, R22, R17, !PT ;  /* 0x0000001116167209 */ /* 0x000fc40007800000 */
[----:B------:R-:W-:Y:S01]  /*3e330*/  FMNMX R14, R14, R10, !PT ;  /* 0x0000000a0e0e7209 */ /* 0x000fe20007800000 */
[----:B--2---:R0:W-:Y:S04]  /*3e340*/  STL [R1+0x3618], R24 ;  /* 0x0036181801007387 */ /* 0x0041e80000100800 */
[----:B0-----:R-:W2:Y:S01]  /*3e350*/  LDL.LU R24, [R1+0xcc] ;  /* 0x0000cc0001187983 */ /* 0x001ea20000300800 */
[----:B------:R-:W3:Y:S02]  /*3e360*/  LDL.LU R26, [R1+0x364c] ;  /* 0x00364c00011a7983 */ /* 0x000ee40000300800 */
[----:B------:R-:W4:Y:S02]  /*3e370*/  LDL.LU R19, [R1+0x3648] ;  /* 0x0036480001137983 */ /* 0x000f240000300800 */
[----:B------:R-:W2:Y:S01]  /*3e380*/  LDL.LU R9, [R1+0x3644] ;  /* 0x0036440001097983 */ /* 0x000ea20000300800 */
[----:B------:R-:W2:Y:S01]  /*3e390*/  LDL.LU R16, [R1+0x3640] ;  /* 0x0036400001107983 */ /* 0x000ea20000300800 */
[----:B------:R-:W2:Y:S02]  /*3e3a0*/  LDL.LU R3, [R1+0x363c] ;  /* 0x00363c0001037983 */ /* 0x000ea40000300800 */
[----:B------:R-:W2:Y:S02]  /*3e3b0*/  LDL.LU R17, [R1+0x3638] ;  /* 0x0036380001117983 */ /* 0x000ea40000300800 */
[----:B------:R-:W2:Y:S01]  /*3e3c0*/  LDL.LU R10, [R1+0x3634] ;  /* 0x00363400010a7983 */ /* 0x000ea20000300800 */
[----:B------:R-:W2:Y:S04]  /*3e3d0*/  LDL.LU R29, [R1+0x3630] ;  /* 0x00363000011d7983 */ /* 0x000ea80000300800 */
[----:B------:R-:W0:Y:S02]  /*3e3e0*/  SHFL.BFLY PT, R15, R4, 0x1, 0x1f ;  /* 0x0c201f00040f7f89 */ /* 0x000e2400000e0000 */
[----:B0-----:R-:W-:-:S02]  /*3e3f0*/  FMNMX R15, R4, R15, !PT ;  /* 0x0000000f040f7209 */ /* 0x001fc40007800000 */
[----:B------:R-:W0:Y:S01]  /*3e400*/  S2R R4, SR_TID.X ;  /* 0x0000000000047919 */ /* 0x000e220000002100 */
[----:B--2---:R-:W-:-:S03]  /*3e410*/  FMNMX R29, R29, R28, !PT ;  /* 0x0000001c1d1d7209 */ /* 0x004fc60007800000 */
[----:B------:R-:W2:Y:S01]  /*3e420*/  LDL.LU R28, [R1+0x362c] ;  /* 0x00362c00011c7983 */ /* 0x000ea20000300800 */
[----:B------:R-:W-:Y:S01]  /*3e430*/  FMNMX R13, R13, R2, !PT ;  /* 0x000000020d0d7209 */ /* 0x000fe20007800000 */
[C---:B0-----:R-:W-:Y:S01]  /*3e440*/  LOP3.LUT R2, R4.reuse, 0x1c, RZ, 0xc0, !PT ;  /* 0x0000001c04027812 */ /* 0x041fe200078ec0ff */
[----:B------:R-:W-:-:S04]  /*3e450*/  LOP3.LUT R4, R4, 0xff, RZ, 0xc0, !PT ;  /* 0x000000ff04047812 */ /* 0x000fc800078ec0ff */
[----:B------:R-:W-:Y:S02]  /*3e460*/  SHF.R.U32.HI R4, RZ, 0x3, R4 ;  /* 0x00000003ff047819 */ /* 0x000fe40000011604 */
[----:B------:R-:W-:Y:S02]  /*3e470*/  SHF.L.U32 R2, R2, 0x3, RZ ;  /* 0x0000000302027819 */ /* 0x000fe400000006ff */
[----:B------:R-:W-:-:S05]  /*3e480*/  LOP3.LUT R4, R4, 0x1c, RZ, 0xc0, !PT ;  /* 0x0000001c04047812 */ /* 0x000fca00078ec0ff */
[----:B------:R-:W-:Y:S01]  /*3e490*/  IMAD.IADD R4, R2, 0x1, R4 ;  /* 0x0000000102047824 */ /* 0x000fe200078e0204 */
[----:B--2---:R-:W-:Y:S02]  /*3e4a0*/  FMNMX R28, R28, R0, !PT ;  /* 0x000000001c1c7209 */ /* 0x004fe40007800000 */
[----:B------:R-:W2:Y:S01]  /*3e4b0*/  LDL.LU R0, [R1+0x3628] ;  /* 0x0036280001007983 */ /* 0x000ea20000300800 */
[----:B------:R-:W2:Y:S03]  /*3e4c0*/  LDL.LU R2, [R1+0x3624] ;  /* 0x0036240001027983 */ /* 0x000ea60000300800 */
[----:B------:R-:W-:Y:S01]  /*3e4d0*/  @!P1 STS [R4+0x20000], R24 ;  /* 0x0200001804009388 */ /* 0x000fe20000000800 */
[----:B------:R-:W-:Y:S02]  /*3e4e0*/  @!P1 STS [R4+0x20100], R23 ;  /* 0x0201001704009388 */ /* 0x000fe40000000800 */
[----:B------:R-:W-:Y:S02]  /*3e4f0*/  @!P1 STS [R4+0x20200], R21 ;  /* 0x0202001504009388 */ /* 0x000fe40000000800 */
[----:B------:R-:W-:Y:S01]  /*3e500*/  @!P1 STS [R4+0x20300], R7 ;  /* 0x0203000704009388 */ /* 0x000fe20000000800 */
[----:B------:R-:W-:Y:S01]  /*3e510*/  @!P1 STS [R4+0x20400], R5 ;  /* 0x0204000504009388 */ /* 0x000fe20000000800 */
[----:B--2---:R-:W-:-:S03]  /*3e520*/  FMNMX R2, R2, R0, !PT ;  /* 0x0000000002027209 */ /* 0x004fc60007800000 */
[----:B------:R-:W2:Y:S04]  /*3e530*/  LDL.LU R0, [R1+0x3620] ;  /* 0x0036200001007983 */ /* 0x000ea80000300800 */
[----:B------:R-:W-:Y:S01]  /*3e540*/  @!P1 STS [R4+0x20500], R27 ;  /* 0x0205001b04009388 */ /* 0x000fe20000000800 */
[----:B------:R-:W-:Y:S02]  /*3e550*/  @!P1 STS [R4+0x20600], R25 ;  /* 0x0206001904009388 */ /* 0x000fe40000000800 */
[----:B------:R-:W-:Y:S02]  /*3e560*/  @!P1 STS [R4+0x20700], R15 ;  /* 0x0207000f04009388 */ /* 0x000fe40000000800 */
[----:B------:R-:W-:Y:S01]  /*3e570*/  @!P1 STS [R4+0x20800], R22 ;  /* 0x0208001604009388 */ /* 0x000fe20000000800 */
[----:B------:R0:W-:Y:S01]  /*3e580*/  @!P1 STS [R4+0x20900], R14 ;  /* 0x0209000e04009388 */ /* 0x0001e20000000800 */
[----:B------:R1:W-:Y:S02]  /*3e590*/  @!P1 STS [R4+0x20a00], R13 ;  /* 0x020a000d04009388 */ /* 0x0003e40000000800 */
[----:B------:R-:W-:Y:S02]  /*3e5a0*/  @!P1 STS [R4+0x20b00], R6 ;  /* 0x020b000604009388 */ /* 0x000fe40000000800 */
[----:B------:R-:W-:Y:S01]  /*3e5b0*/  @!P1 STS [R4+0x20c00], R29 ;  /* 0x020c001d04009388 */ /* 0x000fe20000000800 */
[----:B------:R-:W-:Y:S01]  /*3e5c0*/  @!P1 STS [R4+0x20d00], R28 ;  /* 0x020d001c04009388 */ /* 0x000fe20000000800 */
[----:B------:R-:W-:Y:S03]  /*3e5d0*/  @!P1 STS [R4+0x20e00], R2 ;  /* 0x020e000204009388 */ /* 0x000fe60000000800 */
[----:B0-----:R-:W1:Y:S02]  /*3e5e0*/  S2R R14, SR_TID.X ;  /* 0x00000000000e7919 */ /* 0x001e640000002100 */
[----:B-1----:R-:W-:-:S02]  /*3e5f0*/  LOP3.LUT R13, R14, 0xff, RZ, 0xc0, !PT ;  /* 0x000000ff0e0d7812 */ /* 0x002fc400078ec0ff */
[----:B--2---:R-:W-:Y:S02]  /*3e600*/  FMNMX R0, R0, R20, !PT ;  /* 0x0000001400007209 */ /* 0x004fe40007800000 */
[----:B------:R-:W2:Y:S04]  /*3e610*/  LDL.LU R20, [R1+0x361c] ;  /* 0x00361c0001147983 */ /* 0x000ea80000300800 */
[----:B------:R-:W-:Y:S01]  /*3e620*/  @!P1 STS [R4+0x20f00], R0 ;  /* 0x020f000004009388 */ /* 0x000fe20000000800 */
[----:B------:R-:W-:Y:S06]  /*3e630*/  BAR.SYNC.DEFER_BLOCKING 0x0 ;  /* 0x0000000000007b1d */ /* 0x000fec0000010000 */
[----:B------:R-:W2:Y:S02]  /*3e640*/  LDL.LU R24, [R1+0x3618] ;  /* 0x0036180001187983 */ /* 0x000ea40000300800 */
[----:B------:R-:W2:Y:S01]  /*3e650*/  LDL.LU R23, [R1+0x3614] ;  /* 0x0036140001177983 */ /* 0x000ea20000300800 */
[----:B------:R-:W2:Y:S01]  /*3e660*/  LDL.LU R21, [R1+0x3610] ;  /* 0x0036100001157983 */ /* 0x000ea20000300800 */
[----:B------:R-:W2:Y:S02]  /*3e670*/  LDL.LU R7, [R1+0x360c] ;  /* 0x00360c0001077983 */ /* 0x000ea40000300800 */
[----:B------:R-:W2:Y:S02]  /*3e680*/  LDL.LU R5, [R1+0x3608] ;  /* 0x0036080001057983 */ /* 0x000ea40000300800 */
[----:B------:R-:W2:Y:S01]  /*3e690*/  LDL.LU R27, [R1+0x3604] ;  /* 0x00360400011b7983 */ /* 0x000ea20000300800 */
[----:B------:R-:W2:Y:S01]  /*3e6a0*/  LDL.LU R25, [R1+0x3600] ;  /* 0x0036000001197983 */ /* 0x000ea20000300800 */
[----:B------:R-:W2:Y:S02]  /*3e6b0*/  LDL.LU R15, [R1+0x35fc] ;  /* 0x0035fc00010f7983 */ /* 0x000ea40000300800 */
[----:B------:R-:W2:Y:S01]  /*3e6c0*/  LDL.LU R14, [R1+0xb4] ;  /* 0x0000b400010e7983 */ /* 0x000ea20000300800 */
[----:B------:R-:W0:Y:S04]  /*3e6d0*/  LDS R2, [R13.X4+0x20000] ;  /* 0x020000000d027984 */ /* 0x000e280000004800 */
[----:B------:R-:W1:Y:S04]  /*3e6e0*/  LDS R0, [R13.X4+0x20400] ;  /* 0x020400000d007984 */ /* 0x000e680000004800 */
[----:B------:R-:W3:Y:S04]  /*3e6f0*/  LDS R28, [R13.X4+0x20800] ;  /* 0x020800000d1c7984 */ /* 0x000ee80000004800 */
[----:B0-----:R-:W0:Y:S04]  /*3e700*/  SHFL.BFLY PT, R29, R2, 0x4, 0x1f ;  /* 0x0c801f00021d7f89 */ /* 0x001e2800000e0000 */
[----:B-1----:R-:W1:Y:S04]  /*3e710*/  SHFL.BFLY PT, R6, R0, 0x4, 0x1f ;  /* 0x0c801f0000067f89 */ /* 0x002e6800000e0000 */
[----:B---3--:R-:W3:Y:S01]  /*3e720*/  SHFL.BFLY PT, R4, R28, 0x4, 0x1f ;  /* 0x0c801f001c047f89 */ /* 0x008ee200000e0000 */
[----:B0-----:R-:W-:Y:S01]  /*3e730*/  FMNMX R29, R2, R29, !PT ;  /* 0x0000001d021d7209 */ /* 0x001fe20007800000 */
[----:B-1----:R-:W-:Y:S01]  /*3e740*/  FMNMX R2, R0, R6, !PT ;  /* 0x0000000600027209 */ /* 0x002fe20007800000 */
[----:B---3--:R-:W-:-:S03]  /*3e750*/  FMNMX R0, R28, R4, !PT ;  /* 0x000000041c007209 */ /* 0x008fc60007800000 */
[----:B------:R-:W0:Y:S04]  /*3e760*/  SHFL.BFLY PT, R28, R29, 0x2, 0x1f ;  /* 0x0c401f001d1c7f89 */ /* 0x000e2800000e0000 */
[----:B------:R-:W1:Y:S04]  /*3e770*/  SHFL.BFLY PT, R4, R0, 0x2, 0x1f ;  /* 0x0c401f0000047f89 */ /* 0x000e6800000e0000 */
[----:B------:R-:W3:Y:S01]  /*3e780*/  SHFL.BFLY PT, R6, R2, 0x2, 0x1f ;  /* 0x0c401f0002067f89 */ /* 0x000ee200000e0000 */
[----:B0-----:R-:W-:-:S05]  /*3e790*/  FMNMX R28, R29, R28, !PT ;  /* 0x0000001c1d1c7209 */ /* 0x001fca0007800000 */
[----:B------:R-:W0:Y:S01]  /*3e7a0*/  SHFL.BFLY PT, R22, R28, 0x1, 0x1f ;  /* 0x0c201f001c167f89 */ /* 0x000e2200000e0000 */
[----:B-1----:R-:W-:Y:S02]  /*3e7b0*/  FMNMX R0, R0, R4, !PT ;  /* 0x0000000400007209 */ /* 0x002fe40007800000 */
[----:B---3--:R-:W-:Y:S01]  /*3e7c0*/  FMNMX R2, R2, R6, !PT ;  /* 0x0000000602027209 */ /* 0x008fe20007800000 */
[----:B------:R-:W4:Y:S02]  /*3e7d0*/  LDL.LU R4, [R1+0x90] ;  /* 0x0000900001047983 */ /* 0x000f240000300800 */
[----:B------:R-:W1:Y:S04]  /*3e7e0*/  SHFL.BFLY PT, R6, R0, 0x1, 0x1f ;  /* 0x0c201f0000067f89 */ /* 0x000e6800000e0000 */
[----:B------:R-:W4:Y:S01]  /*3e7f0*/  SHFL.BFLY PT, R29, R2, 0x1, 0x1f ;  /* 0x0c201f00021d7f89 */ /* 0x000f2200000e0000 */
[----:B0-----:R-:W-:-:S05]  /*3e800*/  FMNMX R28, R28, R22, !PT ;  /* 0x000000161c1c7209 */ /* 0x001fca0007800000 */
[----:B------:R0:W-:Y:S01]  /*3e810*/  @!P0 STS [R13.X4+0x20000], R28 ;  /* 0x0200001c0d008388 */ /* 0x0001e20000004800 */
[----:B-1----:R-:W-:Y:S02]  /*3e820*/  FMNMX R0, R0, R6, !PT ;  /* 0x0000000600007209 */ /* 0x002fe40007800000 */
[----:B------:R-:W1:Y:S01]  /*3e830*/  S2R R6, SR_TID.X ;  /* 0x0000000000067919 */ /* 0x000e620000002100 */
[----:B0-----:R-:W0:Y:S01]  /*3e840*/  S2R R28, SR_TID.X ;  /* 0x00000000001c7919 */ /* 0x001e220000002100 */
[----:B----4-:R-:W-:Y:S02]  /*3e850*/  FMNMX R2, R2, R29, !PT ;  /* 0x0000001d02027209 */ /* 0x010fe40007800000 */
[----:B------:R-:W4:Y:S02]  /*3e860*/  LDL.LU R29, [R1+0xb0] ;  /* 0x0000b000011d7983 */ /* 0x000f240000300800 */
[----:B------:R-:W2:Y:S01]  /*3e870*/  LDL R22, [R1+0x450] ;  /* 0x0004500001167983 */ /* 0x000ea20000100800 */
[----:B------:R-:W4:Y:S01]  /*3e880*/  LDL.LU R13, [R1+0x35f8] ;  /* 0x0035f800010d7983 */ /* 0x000f220000300800 */
[----:B0-----:R-:W-:-:S05]  /*3e890*/  LOP3.LUT R28, R28, 0xff, RZ, 0xc0, !PT ;  /* 0x000000ff1c1c7812 */ /* 0x001fca00078ec0ff */
[----:B------:R-:W-:Y:S01]  /*3e8a0*/  @!P0 STS [R28.X4+0x20400], R2 ;  /* 0x020400021c008388 */ /* 0x000fe20000004800 */
[----:B------:R-:W-:Y:S02]  /*3e8b0*/  @!P0 STS [R28.X4+0x20800], R0 ;  /* 0x020800001c008388 */ /* 0x000fe40000004800 */
[----:B-1----:R-:W0:Y:S02]  /*3e8c0*/  LDS R0, [R6.X4+0x20c00] ;  /* 0x020c000006007984 */ /* 0x002e240000004800 */
[----:B0-----:R-:W0:Y:S02]  /*3e8d0*/  SHFL.BFLY PT, R2, R0, 0x4, 0x1f ;  /* 0x0c801f0000027f89 */ /* 0x001e2400000e0000 */
[----:B0-----:R-:W-:-:S05]  /*3e8e0*/  FMNMX R0, R0, R2, !PT ;  /* 0x0000000200007209 */ /* 0x001fca0007800000 */
[----:B------:R-:W0:Y:S02]  /*3e8f0*/  SHFL.BFLY PT, R2, R0, 0x2, 0x1f ;  /* 0x0c401f0000027f89 */ /* 0x000e2400000e0000 */
[----:B0-----:R-:W-:-:S05]  /*3e900*/  FMNMX R0, R0, R2, !PT ;  /* 0x0000000200007209 */ /* 0x001fca0007800000 */
[----:B------:R-:W0:Y:S01]  /*3e910*/  SHFL.BFLY PT, R2, R0, 0x1, 0x1f ;  /* 0x0c201f0000027f89 */ /* 0x000e2200000e0000 */
[----:B------:R-:W-:Y:S02]  /*3e920*/  LOP3.LUT R28, R6, 0x1c, RZ, 0xc0, !PT ;  /* 0x0000001c061c7812 */ /* 0x000fe400078ec0ff */
[----:B0-----:R-:W-:-:S05]  /*3e930*/  FMNMX R0, R0, R2, !PT ;  /* 0x0000000200007209 */ /* 0x001fca0007800000 */
[----:B------:R0:W-:Y:S01]  /*3e940*/  @!P0 STS [R6.X4+0x20c00], R0 ;  /* 0x020c000006008388 */ /* 0x0001e20000004800 */
[----:B------:R-:W-:Y:S06]  /*3e950*/  BAR.SYNC.DEFER_BLOCKING 0x0 ;  /* 0x0000000000007b1d */ /* 0x000fec0000010000 */
[----:B0-----:R-:W3:Y:S04]  /*3e960*/  LDL R6, [R1+0x454] ;  /* 0x0004540001067983 */ /* 0x001ee80000100800 */
[----:B------:R-:W2:Y:S04]  /*3e970*/  LDS R0, [R28.X8+0x20000] ;  /* 0x020000001c007984 */ /* 0x000ea80000008800 */
[----:B------:R-:W3:Y:S02]  /*3e980*/  LDS R2, [R28.X8+0x20100] ;  /* 0x020100001c027984 */ /* 0x000ee40000008800 */
[----:B------:R-:W0:Y:S01]  /*3e990*/  LDS R28, [R28.X8+0x20200] ;  /* 0x020200001c1c7984 */ /* 0x000e220000008800 */
[----:B--2---:R-:W-:-:S05]  /*3e9a0*/  FMNMX R22, R0, R22, !PT ;  /* 0x0000001600167209 */ /* 0x004fca0007800000 */
[----:B----4-:R-:W-:-:S04]  /*3e9b0*/  FFMA R0, R29, c[0x0][0x188], -R22 ;  /* 0x000062001d007a23 */ /* 0x010fc80000000816 */
[----:B------:R-:W-:-:S06]  /*3e9c0*/  FMUL R29, R0, 1.4426950216293334961 ;  /* 0x3fb8aa3b001d7820 */ /* 0x000fcc0000400000 */
[----:B------:R-:W1:Y:S01]  /*3e9d0*/  MUFU.EX2 R29, R29 ;  /* 0x0000001d001d7308 */ /* 0x000e620000000800 */
[----:B------:R-:W-:Y:S01]  /*3e9e0*/  FFMA R0, R14, c[0x0][0x188], -R22 ;  /* 0x000062000e007a23 */ /* 0x000fe20000000816 */
[----:B------:R-:W-:Y:S01]  /*3e9f0*/  STL [R1+0xad8], R22 ;  /* 0x000ad81601007387 */ /* 0x000fe20000100800 */
[----:B------:R-:W2:Y:S03]  /*3ea00*/  LDL.LU R14, [R1+0x50] ;  /* 0x00005000010e7983 */ /* 0x000ea60000300800 */
[----:B-1----:R1:W-:Y:S02]  /*3ea10*/  STL [R1+0xcc], R29 ;  /* 0x0000cc1d01007387 */ /* 0x0023e40000100800 */
[----:B-1----:R-:W-:-:S06]  /*3ea20*/  FMUL R29, R0, 1.4426950216293334961 ;  /* 0x3fb8aa3b001d7820 */ /* 0x002fcc0000400000 */
[----:B------:R-:W1:Y:S01]  /*3ea30*/  MUFU.EX2 R29, R29 ;  /* 0x0000001d001d7308 */ /* 0x000e620000000800 */
[----:B------:R-:W-:Y:S02]  /*3ea40*/  FFMA R0, R4, c[0x0][0x188], -R22 ;  /* 0x0000620004007a23 */ /* 0x000fe40000000816 */
[----:B------:R-:W0:Y:S04]  /*3ea50*/  LDL R4, [R1+0x458] ;  /* 0x0004580001047983 */ /* 0x000e280000100800 */
[----:B-1----:R1:W-:Y:S02]  /*3ea60*/  STL [R1+0xc8], R29 ;  /* 0x0000c81d01007387 */ /* 0x0023e40000100800 */
[----:B-1----:R-:W-:Y:S02]  /*3ea70*/  FMUL R29, R0, 1.4426950216293334961 ;  /* 0x3fb8aa3b001d7820 */ /* 0x002fe40000400000 */
[----:B------:R-:W1:Y:S04]  /*3ea80*/  S2R R0, SR_TID.X ;  /* 0x0000000000007919 */ /* 0x000e680000002100 */
[----:B------:R-:W4:Y:S01]  /*3ea90*/  MUFU.EX2 R29, R29 ;  /* 0x0000001d001d7308 */ /* 0x000f220000000800 */
[----:B---3--:R-:W-:Y:S01]  /*3eaa0*/  FMNMX R6, R2, R6, !PT ;  /* 0x0000000602067209 */ /* 0x008fe20007800000 */
[----:B-1----:R-:W-:-:S02]  /*3eab0*/  LOP3.LUT R2, R0, 0x1c, RZ, 0xc0, !PT ;  /* 0x0000001c00027812 */ /* 0x002fc400078ec0ff */
[----:B------:R-:W-:Y:S02]  /*3eac0*/  FFMA R0, R20, c[0x0][0x188], -R22 ;  /* 0x0000620014007a23 */ /* 0x000fe40000000816 */
[----:B------:R-:W3:Y:S01]  /*3ead0*/  LDL.LU R22, [R1+0x35f4] ;  /* 0x0035f40001167983 */ /* 0x000ee20000300800 */
[----:B------:R-:W2:Y:S02]  /*3eae0*/  LDL.LU R20, [R1+0x35f0] ;  /* 0x0035f00001147983 */ /* 0x000ea40000300800 */
[----:B------:R-:W-:Y:S02]  /*3eaf0*/  STL [R1+0xad4], R6 ;  /* 0x000ad40601007387 */ /* 0x000fe40000100800 */
[----:B----4-:R1:W-:Y:S01]  /*3eb00*/  STL [R1+0xc4], R29 ;  /* 0x0000c41d01007387 */ /* 0x0103e20000100800 */
[----:B------:R-:W4:Y:S01]  /*3eb10*/  LDS R2, [R2.X8+0x20300] ;  /* 0x0203000002027984 */ /* 0x000f220000008800 */
[----:B-1----:R-:W-:-:S03]  /*3eb20*/  FMUL R29, R0, 1.4426950216293334961 ;  /* 0x3fb8aa3b001d7820 */ /* 0x002fc60000400000 */
[----:B------:R-:W2:Y:S03]  /*3eb30*/  LDL.LU R0, [R1+0xb8] ;  /* 0x0000b80001007983 */ /* 0x000ea60000300800 */
[----:B------:R-:W1:Y:S02]  /*3eb40*/  MUFU.EX2 R29, R29 ;  /* 0x0000001d001d7308 */ /* 0x000e640000000800 */
[----:B-1----:R1:W-:Y:S01]  /*3eb50*/  STL [R1+0xc0], R29 ;  /* 0x0000c01d01007387 */ /* 0x0023e20000100800 */
[----:B--2---:R-:W-:-:S04]  /*3eb60*/  FFMA R0, R0, c[0x0][0x188], -R6 ;  /* 0x0000620000007a23 */ /* 0x004fc80000000806 */
[----:B-1----:R-:W-:Y:S02]  /*3eb70*/  FMUL R29, R0, 1.4426950216293334961 ;  /* 0x3fb8aa3b001d7820 */ /* 0x002fe40000400000 */
[----:B------:R-:W2:Y:S04]  /*3eb80*/  LDL.LU R0, [R1+0xbc] ;  /* 0x0000bc0001007983 */ /* 0x000ea80000300800 */
        /* <DEDUP_REMOVED lines=8> */
[----:B-1----:R-:W-:-:S06]  /*3ec10*/  FMUL R29, R0, 1.4426950216293334961 ;  /* 0x3fb8aa3b001d7820 */ /* 0x002fcc0000400000 */
[----:B------:R-:W1:Y:S01]  /*3ec20*/  MUFU.EX2 R29, R29 ;  /* 0x0000001d001d7308 */ /* 0x000e620000000800 */
[----:B------:R-:W-:Y:S02]  /*3ec30*/  FFMA R0, R24, c[0x0][0x188], -R6 ;  /* 0x0000620018007a23 */ /* 0x000fe40000000806 */
[----:B------:R-:W2:Y:S01]  /*3ec40*/  LDL.LU R6, [R1+0x35ec] ;  /* 0x0035ec0001067983 */ /* 0x000ea20000300800 */
[----:B------:R-:W4:Y:S03]  /*3ec50*/  LDL R24, [R1+0xb30] ;  /* 0x000b300001187983 */ /* 0x000f260000100800 */
[----:B-1----:R1:W-:Y:S02]  /*3ec60*/  STL [R1+0xb4], R29 ;  /* 0x0000b41d01007387 */ /* 0x0023e40000100800 */
[----:B-1----:R-:W-:Y:S02]  /*3ec70*/  FMUL R29, R0, 1.4426950216293334961 ;  /* 0x3fb8aa3b001d7820 */ /* 0x002fe40000400000 */
[----:B------:R-:W2:Y:S04]  /*3ec80*/  LDL.LU R0, [R1+0x70] ;  /* 0x0000700001007983 */ /* 0x000ea80000300800 */
[----:B------:R-:W1:Y:S01]  /*3ec90*/  MUFU.EX2 R29, R29 ;  /* 0x0000001d001d7308 */ /* 0x000e620000000800 */
[----:B0-----:R-:W-:-:S05]  /*3eca0*/  FMNMX R4, R28, R4, !PT ;  /* 0x000000041c047209 */ /* 0x001fca0007800000 */
[----:B------:R-:W-:Y:S04]  /*3ecb0*/  STL [R1+0xad0], R4 ;  /* 0x000ad00401007387 */ /* 0x000fe80000100800 */
[----:B-1----:R0:W-:Y:S01]  /*3ecc0*/  STL [R1+0xb0], R29 ;  /* 0x0000b01d01007387 */ /* 0x0021e20000100800 */
[----:B--2---:R-:W-:-:S04]  /*3ecd0*/  FFMA R0, R0, c[0x0][0x188], -R4 ;  /* 0x0000620000007a23 */ /* 0x004fc80000000804 */
[----:B0-----:R-:W-:Y:S02]  /*3ece0*/  FMUL R29, R0, 1.4426950216293334961 ;  /* 0x3fb8aa3b001d7820 */ /* 0x001fe40000400000 */
[----:B------:R-:W2:Y:S04]  /*3ecf0*/  LDL.LU R0, [R1+0x74] ;  /* 0x0000740001007983 */ /* 0x000ea80000300800 */
[----:B------:R-:W0:Y:S02]  /*3ed00*/  MUFU.EX2 R29, R29 ;  /* 0x0000001d001d7308 */ /* 0x000e240000000800 */
[----:B0-----:R0:W-:Y:S01]  /*3ed10*/  STL [R1+0xac], R29 ;  /* 0x0000ac1d01007387 */ /* 0x0011e20000100800 */
[----:B----4-:R-:W-:Y:S01]  /*3ed20*/  FMNMX R24, R2, R24, !PT ;  /* 0x0000001802187209 */ /* 0x010fe20007800000 */
[----:B--2---:R-:W-:-:S04]  /*3ed30*/  FFMA R0, R0, c[0x0][0x188], -R4 ;  /* 0x0000620000007a23 */ /* 0x004fc80000000804 */
[----:B0-----:R-:W-:-:S06]  /*3ed40*/  FMUL R29, R0, 1.4426950216293334961 ;  /* 0x3fb8aa3b001d7820 */ /* 0x001fcc0000400000 */
[----:B------:R-:W0:Y:S01]  /*3ed50*/  MUFU.EX2 R29, R29 ;  /* 0x0000001d001d7308 */ /* 0x000e220000000800 */
[--C-:B------:R-:W-:Y:S02]  /*3ed60*/  FFMA R0, R14, c[0x0][0x188], -R4.reuse ;  /* 0x000062000e007a23 */ /* 0x100fe40000000804 */
[----:B------:R-:W2:Y:S04]  /*3ed70*/  LDL R14, [R1+0xb34] ;  /* 0x000b3400010e7983 */ /* 0x000ea80000100800 */
[----:B0-----:R0:W-:Y:S02]  /*3ed80*/  STL [R1+0xa8], R29 ;  /* 0x0000a81d01007387 */ /* 0x0011e40000100800 */
[----:B0-----:R-:W-:Y:S02]  /*3ed90*/  FMUL R29, R0, 1.4426950216293334961 ;  /* 0x3fb8aa3b001d7820 */ /* 0x001fe40000400000 */
[----:B------:R-:W0:Y:S04]  /*3eda0*/  S2R R0, SR_TID.X ;  /* 0x0000000000007919 */ /* 0x000e280000002100 */
[----:B------:R-:W1:Y:S01]  /*3edb0*/  MUFU.EX2 R29, R29 ;  /* 0x0000001d001d7308 */ /* 0x000e620000000800 */
[----:B0-----:R-:W-:Y:S01]  /*3edc0*/  LOP3.LUT R2, R0, 0x1c, RZ, 0xc0, !PT ;  /* 0x0000001c00027812 */ /* 0x001fe200078ec0ff */
[----:B------:R-:W-:-:S02]  /*3edd0*/  FFMA R0, R26, c[0x0][0x188], -R4 ;  /* 0x000062001a007a23 */ /* 0x000fc40000000804 */
[----:B------:R-:W4:Y:S01]  /*3ede0*/  LDL.LU R4, [R1+0x35e8] ;  /* 0x0035e80001047983 */ /* 0x000f220000300800 */
[----:B------:R-:W2:Y:S02]  /*3edf0*/  LDL.LU R26, [R1+0x35e4] ;  /* 0x0035e400011a7983 */ /* 0x000ea40000300800 */
[----:B------:R-:W-:Y:S02]  /*3ee00*/  STL [R1+0xacc], R24 ;  /* 0x000acc1801007387 */ /* 0x000fe40000100800 */
[----:B-1----:R0:W-:Y:S01]  /*3ee10*/  STL [R1+0xa4], R29 ;  /* 0x0000a41d01007387 */ /* 0x0021e20000100800 */
[----:B------:R-:W1:Y:S04]  /*3ee20*/  S2R R28, SR_TID.X ;  /* 0x00000000001c7919 */ /* 0x000e680000002100 */
[----:B------:R-:W-:Y:S01]  /*3ee30*/  LDS R2, [R2.X8+0x20500] ;  /* 0x0205000002027984 */ /* 0x000fe20000008800 */
[----:B0-----:R-:W-:-:S03]  /*3ee40*/  FMUL R29, R0, 1.4426950216293334961 ;  /* 0x3fb8aa3b001d7820 */ /* 0x001fc60000400000 */
[----:B------:R-:W2:Y:S03]  /*3ee50*/  LDL.LU R0, [R1+0x78] ;  /* 0x0000780001007983 */ /* 0x000ea60000300800 */
[----:B------:R-:W0:Y:S02]  /*3ee60*/  MUFU.EX2 R29, R29 ;  /* 0x0000001d001d7308 */ /* 0x000e240000000800 */
[----:B0-----:R0:W-:Y:S01]  /*3ee70*/  STL [R1+0xa0], R29 ;  /* 0x0000a01d01007387 */ /* 0x0011e20000100800 */
[----:B--2---:R-:W-:-:S04]  /*3ee80*/  FFMA R0, R0, c[0x0][0x188], -R24 ;  /* 0x0000620000007a23 */ /* 0x004fc80000000818 */
[----:B0-----:R-:W-:Y:S02]  /*3ee90*/  FMUL R29, R0, 1.4426950216293334961 ;  /* 0x3fb8aa3b001d7820 */ /* 0x001fe40000400000 */
[----:B------:R-:W2:Y:S04]  /*3eea0*/  LDL.LU R0, [R1+0x7c] ;  /* 0x00007c0001007983 */ /* 0x000ea80000300800 */
[----:B------:R-:W0:Y:S02]  /*3eeb0*/  MUFU.EX2 R29, R29 ;  /* 0x0000001d001d7308 */ /* 0x000e240000000800 */
[----:B0-----:R0:W-:Y:S01]  /*3eec0*/  STL [R1+0x9c], R29 ;  /* 0x00009c1d01007387 */ /* 0x0011e20000100800 */
[----:B--2---:R-:W-:-:S04]  /*3eed0*/  FFMA R0, R0, c[0x0][0x188], -R24 ;  /* 0x0000620000007a23 */ /* 0x004fc80000000818 */
[----:B0-----:R-:W-:Y:S02]  /*3eee0*/  FMUL R29, R0, 1.4426950216293334961 ;  /* 0x3fb8aa3b001d7820 */ /* 0x001fe40000400000 */
[----:B------:R-:W2:Y:S04]  /*3eef0*/  LDL.LU R0, [R1+0x58] ;  /* 0x0000580001007983 */ /* 0x000ea80000300800 */
[----:B------:R-:W0:Y:S02]  /*3ef00*/  MUFU.EX2 R29, R29 ;  /* 0x0000001d001d7308 */ /* 0x000e240000000800 */
[----:B0-----:R0:W-:Y:S01]  /*3ef10*/  STL [R1+0x98], R29 ;  /* 0x0000981d01007387 */ /* 0x0011e20000100800 */
[----:B-1----:R-:W-:-:S06]  /*3ef20*/  LOP3.LUT R28, R28, 0x1c, RZ, 0xc0, !PT ;  /* 0x0000001c1c1c7812 */ /* 0x002fcc00078ec0ff */
[----:B------:R-:W1:Y:S01]  /*3ef30*/  LDS R28, [R28.X8+0x20400] ;  /* 0x020400001c1c7984 */ /* 0x000e620000008800 */
[----:B--2---:R-:W-:-:S04]  /*3ef40*/  FFMA R0, R0, c[0x0][0x188], -R24 ;  /* 0x0000620000007a23 */ /* 0x004fc80000000818 */
[----:B0-----:R-:W-:-:S06]  /*3ef50*/  FMUL R29, R0, 1.4426950216293334961 ;  /* 0x3fb8aa3b001d7820 */ /* 0x001fcc0000400000 */
[----:B------:R-:W0:Y:S01]  /*3ef60*/  MUFU.EX2 R29, R29 ;  /* 0x0000001d001d7308 */ /* 0x000e220000000800 */
[----:B------:R-:W-:Y:S02]  /*3ef70*/  FFMA R0, R19, c[0x0][0x188], -R24 ;  /* 0x0000620013007a23 */ /* 0x000fe40000000818 */
[----:B------:R-:W2:Y:S01]  /*3ef80*/  LDL.LU R24, [R1+0x35e0] ;  /* 0x0035e00001187983 */ /* 0x000ea20000300800 */
[----:B------:R-:W2:Y:S03]  /*3ef90*/  LDL R19, [R1+0xb38] ;  /* 0x000b380001137983 */ /* 0x000ea60000100800 */
[----:B0-----:R0:W-:Y:S02]  /*3efa0*/  STL [R1+0x94], R29 ;  /* 0x0000941d01007387 */ /* 0x0011e40000100800 */
[----:B0-----:R-:W-:Y:S02]  /*3efb0*/  FMUL R29, R0, 1.4426950216293334961 ;  /* 0x3fb8aa3b001d7820 */ /* 0x001fe40000400000 */
[----:B------:R-:W2:Y:S04]  /*3efc0*/  LDL.LU R0, [R1+0x20] ;  /* 0x0000200001007983 */ /* 0x000ea80000300800 */
[----:B------:R-:W0:Y:S01]  /*3efd0*/  MUFU.EX2 R29, R29 ;  /* 0x0000001d001d7308 */ /* 0x000e220000000800 */
[----:B-1----:R-:W-:-:S05]  /*3efe0*/  FMNMX R14, R28, R14, !PT ;  /* 0x0000000e1c0e7209 */ /* 0x002fca0007800000 */
[----:B------:R-:W-:Y:S04]  /*3eff0*/  STL [R1+0xac8], R14 ;  /* 0x000ac80e01007387 */ /* 0x000fe80000100800 */
[----:B0-----:R0:W-:Y:S01]  /*3f000*/  STL [R1+0x90], R29 ;  /* 0x0000901d01007387 */ /* 0x0011e20000100800 */
[----:B--2---:R-:W-:-:S04]  /*3f010*/  FFMA R0, R0, c[0x0][0x188], -R14 ;  /* 0x0000620000007a23 */ /* 0x004fc8000000080e */
[----:B0-----:R-:W-:Y:S02]  /*3f020*/  FMUL R29, R0, 1.4426950216293334961 ;  /* 0x3fb8aa3b001d7820 */ /* 0x001fe40000400000 */
[----:B------:R-:W2:Y:S04]  /*3f030*/  LDL.LU R0, [R1+0x24] ;  /* 0x0000240001007983 */ /* 0x000ea80000300800 */
[----:B------:R-:W0:Y:S02]  /*3f040*/  MUFU.EX2 R29, R29 ;  /* 0x0000001d001d7308 */ /* 0x000e240000000800 */
[----:B0-----:R0:W-:Y:S01]  /*3f050*/  STL [R1+0x7c], R29 ;  /* 0x00007c1d01007387 */ /* 0x0011e20000100800 */
[----:B------:R-:W-:Y:S01]  /*3f060*/  FMNMX R19, R2, R19, !PT ;  /* 0x0000001302137209 */ /* 0x000fe20007800000 */
        /* <DEDUP_REMOVED lines=11> */
[----:B------:R-:W2:Y:S01]  /*3f120*/  LDL.LU R14, [R1+0x35dc] ;  /* 0x0035dc00010e7983 */ /* 0x000ea20000300800 */
        /* <DEDUP_REMOVED lines=15> */
[----:B0-----:R-:W-:-:S06]  /*3f220*/  FMUL R29, R0, 1.4426950216293334961 ;  /* 0x3fb8aa3b001d7820 */ /* 0x001fcc0000400000 */
[----:B------:R-:W0:Y:S01]  /*3f230*/  MUFU.EX2 R29, R29 ;  /* 0x0000001d001d7308 */ /* 0x000e220000000800 */
[----:B------:R-:W-:Y:S02]  /*3f240*/  FFMA R0, R16, c[0x0][0x188], -R19 ;  /* 0x0000620010007a23 */ /* 0x000fe40000000813 */
[----:B------:R-:W2:Y:S04]  /*3f250*/  LDL R16, [R1+0xb40] ;  /* 0x000b400001107983 */ /* 0x000ea80000100800 */
[----:B0-----:R0:W-:Y:S02]  /*3f260*/  STL [R1+0x58], R29 ;  /* 0x0000581d01007387 */ /* 0x0011e40000100800 */
[----:B0-----:R-:W-:-:S06]  /*3f270*/  FMUL R29, R0, 1.4426950216293334961 ;  /* 0x3fb8aa3b001d7820 */ /* 0x001fcc0000400000 */
[----:B------:R-:W0:Y:S01]  /*3f280*/  MUFU.EX2 R29, R29 ;  /* 0x0000001d001d7308 */ /* 0x000e220000000800 */
[----:B------:R-:W-:Y:S02]  /*3f290*/  FFMA R0, R18, c[0x0][0x188], -R19 ;  /* 0x0000620012007a23 */ /* 0x000fe40000000813 */
[----:B------:R-:W2:Y:S01]  /*3f2a0*/  LDL.LU R19, [R1+0x35d4] ;  /* 0x0035d40001137983 */ /* 0x000ea20000300800 */
[----:B------:R-:W2:Y:S03]  /*3f2b0*/  LDL.LU R18, [R1+0x35d0] ;  /* 0x0035d00001127983 */ /* 0x000ea60000300800 */
[----:B0-----:R0:W-:Y:S02]  /*3f2c0*/  STL [R1+0x54], R29 ;  /* 0x0000541d01007387 */ /* 0x0011e40000100800 */
[----:B0-----:R-:W-:Y:S02]  /*3f2d0*/  FMUL R29, R0, 1.4426950216293334961 ;  /* 0x3fb8aa3b001d7820 */ /* 0x001fe40000400000 */
[----:B------:R-:W2:Y:S01]  /*3f2e0*/  LDL.LU R0, [R1] ;  /* 0x0000000001007983 */ /* 0x000ea20000300800 */
[----:B-1----:R-:W-:-:S06]  /*3f2f0*/  LOP3.LUT R28, R28, 0x1c, RZ, 0xc0, !PT ;  /* 0x0000001c1c1c7812 */ /* 0x002fcc00078ec0ff */
[----:B------:R-:W0:Y:S01]  /*3f300*/  LDS R28, [R28.X8+0x20600] ;  /* 0x020600001c1c7984 */ /* 0x000e220000008800 */
[----:B------:R-:W1:Y:S01]  /*3f310*/  MUFU.EX2 R29, R29 ;  /* 0x0000001d001d7308 */ /* 0x000e620000000800 */
[----:B0-----:R-:W-:-:S05]  /*3f320*/  FMNMX R9, R28, R9, !PT ;  /* 0x000000091c097209 */ /* 0x001fca0007800000 */
[----:B------:R-:W-:Y:S01]  /*3f330*/  STL [R1+0xac0], R9 ;  /* 0x000ac00901007387 */ /* 0x000fe20000100800 */
[----:B-1----:R0:W-:Y:S02]  /*3f340*/  STL [R1+0x50], R29 ;  /* 0x0000501d01007387 */ /* 0x0021e40000100800 */
[----:B--2---:R-:W-:-:S04]  /*3f350*/  FFMA R0, R0, c[0x0][0x188], -R9 ;  /* 0x0000620000007a23 */ /* 0x004fc80000000809 */
[----:B0-----:R-:W-:Y:S02]  /*3f360*/  FMUL R29, R0, 1.4426950216293334961 ;  /* 0x3fb8aa3b001d7820 */ /* 0x001fe40000400000 */
[----:B------:R-:W2:Y:S04]  /*3f370*/  LDL.LU R0, [R1+0x4] ;  /* 0x0000040001007983 */ /* 0x000ea80000300800 */
[----:B------:R-:W0:Y:S02]  /*3f380*/  MUFU.EX2 R29, R29 ;  /* 0x0000001d001d7308 */ /* 0x000e240000000800 */
[----:B0-----:R0:W-:Y:S04]  /*3f390*/  STL [R1+0x3c], R29 ;  /* 0x00003c1d01007387 */ /* 0x0011e80000100800 */
[----:B------:R-:W1:Y:S01]  /*3f3a0*/  S2R R28, SR_TID.X ;  /* 0x00000000001c7919 */ /* 0x000e620000002100 */
[----:B--2---:R-:W-:-:S04]  /*3f3b0*/  FFMA R0, R0, c[0x0][0x188], -R9 ;  /* 0x0000620000007a23 */ /* 0x004fc80000000809 */
[----:B0-----:R-:W-:Y:S02]  /*3f3c0*/  FMUL R29, R0, 1.4426950216293334961 ;  /* 0x3fb8aa3b001d7820 */ /* 0x001fe40000400000 */
[----:B------:R-:W-:Y:S02]  /*3f3d0*/  FFMA R0, R12, c[0x0][0x188], -R9 ;  /* 0x000062000c007a23 */ /* 0x000fe40000000809 */
[----:B------:R0:W2:Y:S02]  /*3f3e0*/  MUFU.EX2 R12, R29 ;  /* 0x0000001d000c7308 */ /* 0x0000a40000000800 */
[----:B0-----:R-:W3:Y:S04]  /*3f3f0*/  LDL.LU R29, [R1+0x8] ;  /* 0x00000800011d7983 */ /* 0x001ee80000300800 */
[----:B--2---:R0:W-:Y:S02]  /*3f400*/  STL [R1+0x38], R12 ;  /* 0x0000380c01007387 */ /* 0x0041e40000100800 */
[----:B0-----:R-:W-:-:S02]  /*3f410*/  FMUL R12, R0, 1.4426950216293334961 ;  /* 0x3fb8aa3b000c7820 */ /* 0x001fc40000400000 */
[----:B------:R-:W-:Y:S02]  /*3f420*/  FFMA R0, R13, c[0x0][0x188], -R9 ;  /* 0x000062000d007a23 */ /* 0x000fe40000000809 */
[----:B------:R-:W2:Y:S02]  /*3f430*/  LDL R9, [R1+0xb44] ;  /* 0x000b440001097983 */ /* 0x000ea40000100800 */
[----:B------:R-:W0:Y:S01]  /*3f440*/  MUFU.EX2 R12, R12 ;  /* 0x0000000c000c7308 */ /* 0x000e220000000800 */
[----:B-1----:R-:W-:Y:S02]  /*3f450*/  LOP3.LUT R28, R28, 0x1c, RZ, 0xc0, !PT ;  /* 0x0000001c1c1c7812 */ /* 0x002fe400078ec0ff */
[----:B------:R-:W-:-:S04]  /*3f460*/  FMNMX R16, R2, R16, !PT ;  /* 0x0000001002107209 */ /* 0x000fc80007800000 */
[----:B------:R-:W2:Y:S04]  /*3f470*/  LDS R28, [R28.X8+0x20800] ;  /* 0x020800001c1c7984 */ /* 0x000ea80000008800 */
[----:B------:R-:W-:Y:S04]  /*3f480*/  STL [R1+0xabc], R16 ;  /* 0x000abc1001007387 */ /* 0x000fe80000100800 */
[----:B0-----:R0:W-:Y:S02]  /*3f490*/  STL [R1+0x34], R12 ;  /* 0x0000340c01007387 */ /* 0x0011e40000100800 */
[----:B0-----:R-:W-:-:S02]  /*3f4a0*/  FMUL R12, R0, 1.4426950216293334961 ;  /* 0x3fb8aa3b000c7820 */ /* 0x001fc40000400000 */
[----:B------:R-:W0:Y:S02]  /*3f4b0*/  S2R R2, SR_TID.X ;  /* 0x0000000000027919 */ /* 0x000e240000002100 */
[----:B0-----:R-:W-:-:S05]  /*3f4c0*/  LOP3.LUT R13, R2, 0x1c, RZ, 0xc0, !PT ;  /* 0x0000001c020d7812 */ /* 0x001fca00078ec0ff */
[----:B------:R-:W0:Y:S01]  /*3f4d0*/  LDS R2, [R13.X8+0x20900] ;  /* 0x020900000d027984 */ /* 0x000e220000008800 */
[--C-:B---3--:R-:W-:Y:S02]  /*3f4e0*/  FFMA R0, R29, c[0x0][0x188], -R16.reuse ;  /* 0x000062001d007a23 */ /* 0x108fe40000000810 */
[----:B------:R1:W3:Y:S02]  /*3f4f0*/  MUFU.EX2 R29, R12 ;  /* 0x0000000c001d7308 */ /* 0x0002e40000000800 */
[----:B-1----:R-:W-:Y:S02]  /*3f500*/  FMUL R12, R0, 1.4426950216293334961 ;  /* 0x3fb8aa3b000c7820 */ /* 0x002fe40000400000 */
[----:B------:R-:W-:-:S04]  /*3f510*/  FFMA R0, R3, c[0x0][0x188], -R16 ;  /* 0x0000620003007a23 */ /* 0x000fc80000000810 */
[----:B------:R1:W-:Y:S01]  /*3f520*/  MUFU.EX2 R3, R12 ;  /* 0x0000000c00037308 */ /* 0x0003e20000000800 */
[----:B---3--:R3:W-:Y:S01]  /*3f530*/  STL [R1+0x30], R29 ;  /* 0x0000301d01007387 */ /* 0x0087e20000100800 */
[----:B-1----:R-:W-:Y:S02]  /*3f540*/  FMUL R12, R0, 1.4426950216293334961 ;  /* 0x3fb8aa3b000c7820 */ /* 0x002fe40000400000 */
[----:B------:R-:W-:Y:S02]  /*3f550*/  FFMA R0, R14, c[0x0][0x188], -R16 ;  /* 0x000062000e007a23 */ /* 0x000fe40000000810 */
[----:B------:R-:W4:Y:S02]  /*3f560*/  LDL.LU R14, [R1+0x84] ;  /* 0x00008400010e7983 */ /* 0x000f240000300800 */
[----:B---3--:R1:W3:Y:S02]  /*3f570*/  MUFU.EX2 R29, R12 ;  /* 0x0000000c001d7308 */ /* 0x0082e40000000800 */
[----:B-1----:R-:W-:-:S06]  /*3f580*/  FMUL R12, R0, 1.4426950216293334961 ;  /* 0x3fb8aa3b000c7820 */ /* 0x002fcc0000400000 */
[----:B------:R-:W1:Y:S01]  /*3f590*/  MUFU.EX2 R12, R12 ;  /* 0x0000000c000c7308 */ /* 0x000e620000000800 */
[----:B------:R-:W-:Y:S01]  /*3f5a0*/  FFMA R0, R15, c[0x0][0x188], -R16 ;  /* 0x000062000f007a23 */ /* 0x000fe20000000810 */
[----:B---3--:R3:W-:Y:S01]  /*3f5b0*/  STL [R1+0x28], R29 ;  /* 0x0000281d01007387 */ /* 0x0087e20000100800 */
[----:B--2---:R-:W-:Y:S01]  /*3f5c0*/  FMNMX R16, R28, R9, !PT ;  /* 0x000000091c107209 */ /* 0x004fe20007800000 */
[----:B------:R-:W2:Y:S02]  /*3f5d0*/  LDL.LU R15, [R1+0x8c] ;  /* 0x00008c00010f7983 */ /* 0x000ea40000300800 */
[----:B------:R-:W0:Y:S01]  /*3f5e0*/  LDL R9, [R1+0xb48] ;  /* 0x000b480001097983 */ /* 0x000e220000100800 */
[----:B------:R-:W2:Y:S04]  /*3f5f0*/  LDL.LU R28, [R1+0x88] ;  /* 0x00008800011c7983 */ /* 0x000ea80000300800 */
[----:B---3--:R-:W3:Y:S01]  /*3f600*/  LDL.LU R29, [R1+0x40] ;  /* 0x00004000011d7983 */ /* 0x008ee20000300800 */
[----:B------:R-:W-:Y:S03]  /*3f610*/  STL [R1+0xa90], R16 ;  /* 0x000a901001007387 */ /* 0x000fe60000100800 */
[----:B-1----:R-:W-:Y:S02]  /*3f620*/  STL [R1+0x24], R12 ;  /* 0x0000240c01007387 */ /* 0x002fe40000100800 */
[----:B------:R1:W0:Y:S04]  /*3f630*/  LDS R12, [R13.X8+0x20a00] ;  /* 0x020a00000d0c7984 */ /* 0x0002280000008800 */
[----:B-1----:R-:W-:-:S02]  /*3f640*/  FMUL R13, R0, 1.4426950216293334961 ;  /* 0x3fb8aa3b000d7820 */ /* 0x002fc40000400000 */
[----:B------:R-:W2:Y:S04]  /*3f650*/  LDL.LU R0, [R1+0x80] ;  /* 0x0000800001007983 */ /* 0x000ea80000300800 */
[----:B------:R-:W1:Y:S02]  /*3f660*/  MUFU.EX2 R13, R13 ;  /* 0x0000000d000d7308 */ /* 0x000e640000000800 */
[----:B-1----:R1:W-:Y:S01]  /*3f670*/  STL [R1+0x20], R13 ;  /* 0x0000200d01007387 */ /* 0x0023e20000100800 */
[----:B--2---:R-:W-:-:S04]  /*3f680*/  FFMA R0, R0, c[0x0][0x188], -R16 ;  /* 0x0000620000007a23 */ /* 0x004fc80000000810 */
[----:B-1----:R-:W-:Y:S02]  /*3f690*/  FMUL R13, R0, 1.4426950216293334961 ;  /* 0x3fb8aa3b000d7820 */ /* 0x002fe40000400000 */
[--C-:B----4-:R-:W-:Y:S02]  /*3f6a0*/  FFMA R0, R14, c[0x0][0x188], -R16.reuse ;  /* 0x000062000e007a23 */ /* 0x110fe40000000810 */
[----:B------:R1:W2:Y:S02]  /*3f6b0*/  MUFU.EX2 R14, R13 ;  /* 0x0000000d000e7308 */ /* 0x0002a40000000800 */
[----:B-1----:R-:W-:Y:S01]  /*3f6c0*/  FMUL R13, R0, 1.4426950216293334961 ;  /* 0x3fb8aa3b000d7820 */ /* 0x002fe20000400000 */
[----:B--2---:R1:W-:Y:S05]  /*3f6d0*/  STL [R1+0x1c], R14 ;  /* 0x00001c0e01007387 */ /* 0x0043ea0000100800 */
[----:B-1----:R-:W1:Y:S01]  /*3f6e0*/  MUFU.EX2 R14, R13 ;  /* 0x0000000d000e7308 */ /* 0x002e620000000800 */
[----:B------:R-:W-:-:S02]  /*3f6f0*/  FFMA R0, R17, c[0x0][0x188], -R16 ;  /* 0x0000620011007a23 */ /* 0x000fc40000000810 */
[----:B------:R-:W2:Y:S04]  /*3f700*/  LDL.LU R17, [R1+0x35cc] ;  /* 0x0035cc0001117983 */ /* 0x000ea80000300800 */
[----:B-1----:R1:W-:Y:S04]  /*3f710*/  STL [R1+0x18], R14 ;  /* 0x0000180e01007387 */ /* 0x0023e80000100800 */
[----:B-1----:R-:W4:Y:S01]  /*3f720*/  LDL R14, [R1+0xb4c] ;  /* 0x000b4c00010e7983 */ /* 0x002f220000100800 */
[----:B------:R-:W-:Y:S02]  /*3f730*/  FMUL R13, R0, 1.4426950216293334961 ;  /* 0x3fb8aa3b000d7820 */ /* 0x000fe40000400000 */
[----:B------:R-:W1:Y:S04]  /*3f740*/  S2R R0, SR_TID.X ;  /* 0x0000000000007919 */ /* 0x000e680000002100 */
[----:B------:R-:W1:Y:S01]  /*3f750*/  MUFU.EX2 R13, R13 ;  /* 0x0000000d000d7308 */ /* 0x000e620000000800 */
[----:B0-----:R-:W-:-:S02]  /*3f760*/  FMNMX R9, R2, R9, !PT ;  /* 0x0000000902097209 */ /* 0x001fc40007800000 */
[----:B-1----:R-:W-:Y:S01]  /*3f770*/  LOP3.LUT R2, R0, 0x1c, RZ, 0xc0, !PT ;  /* 0x0000001c00027812 */ /* 0x002fe200078ec0ff */
[----:B------:R-:W-:Y:S02]  /*3f780*/  FFMA R0, R11, c[0x0][0x188], -R16 ;  /* 0x000062000b007a23 */ /* 0x000fe40000000810 */
[----:B------:R-:W2:Y:S01]  /*3f790*/  LDL.LU R16, [R1+0x35c8] ;  /* 0x0035c80001107983 */ /* 0x000ea20000300800 */
[----:B------:R-:W2:Y:S02]  /*3f7a0*/  LDL.LU R11, [R1+0x35c4] ;  /* 0x0035c400010b7983 */ /* 0x000ea40000300800 */
[----:B------:R-:W-:Y:S02]  /*3f7b0*/  STL [R1+0xa84], R9 ;  /* 0x000a840901007387 */ /* 0x000fe40000100800 */
[----:B------:R0:W-:Y:S01]  /*3f7c0*/  STL [R1+0x14], R13 ;  /* 0x0000140d01007387 */ /* 0x0001e20000100800 */
[----:B------:R-:W1:Y:S01]  /*3f7d0*/  LDS R2, [R2.X8+0x20b00] ;  /* 0x020b000002027984 */ /* 0x000e620000008800 */
[----:B0-----:R-:W-:-:S02]  /*3f7e0*/  FMUL R13, R0, 1.4426950216293334961 ;  /* 0x3fb8aa3b000d7820 */ /* 0x001fc40000400000 */
[--C-:B------:R-:W-:Y:S02]  /*3f7f0*/  FFMA R0, R28, c[0x0][0x188], -R9.reuse ;  /* 0x000062001c007a23 */ /* 0x100fe40000000809 */
[----:B------:R0:W1:Y:S02]  /*3f800*/  MUFU.EX2 R28, R13 ;  /* 0x0000000d001c7308 */ /* 0x0000640000000800 */
[----:B0-----:R-:W-:Y:S02]  /*3f810*/  FMUL R13, R0, 1.4426950216293334961 ;  /* 0x3fb8aa3b000d7820 */ /* 0x001fe40000400000 */
[----:B------:R-:W-:-:S04]  /*3f820*/  FFMA R0, R15, c[0x0][0x188], -R9 ;  /* 0x000062000f007a23 */ /* 0x000fc80000000809 */
[----:B------:R0:W1:Y:S02]  /*3f830*/  MUFU.EX2 R15, R13 ;  /* 0x0000000d000f7308 */ /* 0x0000640000000800 */
[----:B0-----:R-:W-:-:S06]  /*3f840*/  FMUL R13, R0, 1.4426950216293334961 ;  /* 0x3fb8aa3b000d7820 */ /* 0x001fcc0000400000 */
[----:B------:R-:W0:Y:S01]  /*3f850*/  MUFU.EX2 R13, R13 ;  /* 0x0000000d000d7308 */ /* 0x000e220000000800 */
[----:B-1----:R1:W-:Y:S01]  /*3f860*/  STL [R1+0x10], R28 ;  /* 0x0000101c01007387 */ /* 0x0023e20000100800 */
[----:B------:R-:W-:-:S03]  /*3f870*/  FFMA R0, R10, c[0x0][0x188], -R9 ;  /* 0x000062000a007a23 */ /* 0x000fc60000000809 */
[----:B-1----:R-:W2:Y:S01]  /*3f880*/  LDL.LU R28, [R1+0x48] ;  /* 0x00004800011c7983 */ /* 0x002ea20000300800 */
[----:B------:R1:W-:Y:S02]  /*3f890*/  STL [R1+0xe4], R15 ;  /* 0x0000e40f01007387 */ /* 0x0003e40000100800 */
[----:B------:R-:W2:Y:S01]  /*3f8a0*/  LDL.LU R10, [R1+0x35c0] ;  /* 0x0035c000010a7983 */ /* 0x000ea20000300800 */
[----:B0-----:R0:W-:Y:S04]  /*3f8b0*/  STL [R1+0xdc], R13 ;  /* 0x0000dc0d01007387 */ /* 0x0011e80000100800 */
[----:B-1----:R-:W1:Y:S01]  /*3f8c0*/  S2R R15, SR_TID.X ;  /* 0x00000000000f7919 */ /* 0x002e620000002100 */
[----:B0-----:R-:W-:-:S06]  /*3f8d0*/  FMUL R13, R0, 1.4426950216293334961 ;  /* 0x3fb8aa3b000d7820 */ /* 0x001fcc0000400000 */
[----:B------:R-:W0:Y:S01]  /*3f8e0*/  MUFU.EX2 R13, R13 ;  /* 0x0000000d000d7308 */ /* 0x000e220000000800 */
[----:B------:R-:W-:Y:S02]  /*3f8f0*/  FFMA R0, R8, c[0x0][0x188], -R9 ;  /* 0x0000620008007a23 */ /* 0x000fe40000000809 */
[----:B------:R-:W2:Y:S01]  /*3f900*/  LDL.LU R9, [R1+0x35bc] ;  /* 0x0035bc0001097983 */ /* 0x000ea20000300800 */
[----:B------:R-:W2:Y:S02]  /*3f910*/  LDL.LU R8, [R1+0x35b8] ;  /* 0x0035b80001087983 */ /* 0x000ea40000300800 */
[----:B------:R-:W-:Y:S01]  /*3f920*/  FMUL R0, R0, 1.4426950216293334961 ;  /* 0x3fb8aa3b00007820 */ /* 0x000fe20000400000 */
[----:B----4-:R-:W-:Y:S01]  /*3f930*/  FMNMX R14, R12, R14, !PT ;  /* 0x0000000e0c0e7209 */ /* 0x010fe20007800000 */
[----:B-1----:R-:W-:Y:S02]  /*3f940*/  LOP3.LUT R12, R15, 0x1c, RZ, 0xc0, !PT ;  /* 0x0000001c0f0c7812 */ /* 0x002fe400078ec0ff */
[----:B------:R-:W4:Y:S01]  /*3f950*/  LDL R15, [R1+0xb50] ;  /* 0x000b5000010f7983 */ /* 0x000f220000100800 */
[----:B0-----:R3:W-:Y:S02]  /*3f960*/  STL [R1+0xe0], R13 ;  /* 0x0000e00d01007387 */ /* 0x0017e40000100800 */
[----:B------:R-:W-:Y:S01]  /*3f970*/  STL [R1+0xa78], R14 ;  /* 0x000a780e01007387 */ /* 0x000fe20000100800 */
[----:B------:R-:W0:Y:S01]  /*3f980*/  LDS R12, [R12.X8+0x20c00] ;  /* 0x020c00000c0c7984 */ /* 0x000e220000008800 */
[----:B---3--:R-:W-:-:S02]  /*3f990*/  FFMA R13, R29, c[0x0][0x188], -R14 ;  /* 0x000062001d0d7a23 */ /* 0x008fc4000000080e */
[----:B------:R1:W3:Y:S02]  /*3f9a0*/  MUFU.EX2 R29, R0 ;  /* 0x00000000001d7308 */ /* 0x0002e40000000800 */
[----:B-1----:R-:W-:Y:S02]  /*3f9b0*/  FMUL R0, R13, 1.4426950216293334961 ;  /* 0x3fb8aa3b0d007820 */ /* 0x002fe40000400000 */
[----:B------:R-:W2:Y:S04]  /*3f9c0*/  LDL.LU R13, [R1+0x44] ;  /* 0x00004400010d7983 */ /* 0x000ea80000300800 */
[----:B------:R-:W1:Y:S01]  /*3f9d0*/  MUFU.EX2 R0, R0 ;  /* 0x0000000000007308 */ /* 0x000e620000000800 */
[----:B---3--:R-:W-:Y:S01]  /*3f9e0*/  STL [R1+0xd8], R29 ;  /* 0x0000d81d01007387 */ /* 0x008fe20000100800 */
[----:B------:R-:W-:Y:S03]  /*3f9f0*/  STL [R1+0x3554], R29 ;  /* 0x0035541d01007387 */ /* 0x000fe60000100800 */
[----:B-1----:R1:W-:Y:S01]  /*3fa00*/  STL [R1+0xd4], R0 ;  /* 0x0000d40001007387 */ /* 0x0023e20000100800 */
[----:B--2---:R-:W-:-:S04]  /*3fa10*/  FFMA R13, R13, c[0x0][0x188], -R14 ;  /* 0x000062000d0d7a23 */ /* 0x004fc8000000080e */
[----:B-1----:R-:W-:Y:S02]  /*3fa20*/  FMUL R0, R13, 1.4426950216293334961 ;  /* 0x3fb8aa3b0d007820 */ /* 0x002fe40000400000 */
[----:B------:R-:W-:Y:S02]  /*3fa30*/  FFMA R13, R24, c[0x0][0x188], -R14 ;  /* 0x00006200180d7a23 */ /* 0x000fe4000000080e */
[----:B------:R-:W2:Y:S02]  /*3fa40*/  LDL.LU R24, [R1+0x4c] ;  /* 0x00004c0001187983 */ /* 0x000ea40000300800 */
[----:B------:R-:W1:Y:S01]  /*3fa50*/  MUFU.EX2 R0, R0 ;  /* 0x0000000000007308 */ /* 0x000e620000000800 */
[----:B----4-:R-:W-:Y:S01]  /*3fa60*/  FMNMX R15, R2, R15, !PT ;  /* 0x0000000f020f7209 */ /* 0x010fe20007800000 */
[----:B-1----:R1:W-:Y:S02]  /*3fa70*/  STL [R1+0xd0], R0 ;  /* 0x0000d00001007387 */ /* 0x0023e40000100800 */
[----:B-1----:R-:W-:-:S04]  /*3fa80*/  FMUL R0, R13, 1.4426950216293334961 ;  /* 0x3fb8aa3b0d007820 */ /* 0x002fc80000400000 */
[----:B------:R-:W1:Y:S01]  /*3fa90*/  MUFU.EX2 R13, R0 ;  /* 0x00000000000d7308 */ /* 0x000e620000000800 */
[----:B------:R-:W-:Y:S02]  /*3faa0*/  FFMA R2, R25, c[0x0][0x188], -R14 ;  /* 0x0000620019027a23 */ /* 0x000fe4000000080e */
[----:B------:R-:W0:Y:S01]  /*3fab0*/  LDL R14, [R1+0xb54] ;  /* 0x000b5400010e7983 */ /* 0x000e220000100800 */
[----:B------:R-:W-:Y:S02]  /*3fac0*/  STL [R1+0xa58], R15 ;  /* 0x000a580f01007387 */ /* 0x000fe40000100800 */
[----:B------:R-:W-:Y:S01]  /*3fad0*/  FMUL R2, R2, 1.4426950216293334961 ;  /* 0x3fb8aa3b02027820 */ /* 0x000fe20000400000 */
[----:B-1----:R1:W-:Y:S02]  /*3fae0*/  STL [R1+0xec], R13 ;  /* 0x0000ec0d01007387 */ /* 0x0023e40000100800 */
[----:B-1----:R-:W-:Y:S02]  /*3faf0*/  FFMA R13, R28, c[0x0][0x188], -R15 ;  /* 0x000062001c0d7a23 */ /* 0x002fe4000000080f */
[----:B------:R1:W3:Y:S02]  /*3fb00*/  MUFU.EX2 R28, R2 ;  /* 0x00000002001c7308 */ /* 0x0002e40000000800 */
[----:B-1----:R-:W-:-:S06]  /*3fb10*/  FMUL R2, R13, 1.4426950216293334961 ;  /* 0x3fb8aa3b0d027820 */ /* 0x002fcc0000400000 */
[----:B------:R-:W1:Y:S01]  /*3fb20*/  MUFU.EX2 R2, R2 ;  /* 0x0000000200027308 */ /* 0x000e620000000800 */
[----:B---3--:R-:W-:Y:S01]  /*3fb30*/  STL [R1+0xe8], R28 ;  /* 0x0000e81c01007387 */ /* 0x008fe20000100800 */
[----:B------:R-:W-:Y:S03]  /*3fb40*/  STL [R1+0x3558], R28 ;  /* 0x0035581c01007387 */ /* 0x000fe60000100800 */
[----:B-1----:R1:W-:Y:S01]  /*3fb50*/  STL [R1+0xb28], R2 ;  /* 0x000b280201007387 */ /* 0x0023e20000100800 */
[----:B--2---:R-:W-:-:S04]  /*3fb60*/  FFMA R13, R24, c[0x0][0x188], -R15 ;  /* 0x00006200180d7a23 */ /* 0x004fc8000000080f */
[----:B-1----:R-:W-:-:S04]  /*3fb70*/  FMUL R2, R13, 1.4426950216293334961 ;  /* 0x3fb8aa3b0d027820 */ /* 0x002fc80000400000 */
[----:B------:R-:W1:Y:S02]  /*3fb80*/  MUFU.EX2 R24, R2 ;  /* 0x0000000200187308 */ /* 0x000e640000000800 */
[----:B-1----:R1:W-:Y:S04]  /*3fb90*/  STL [R1+0xb24], R24 ;  /* 0x000b241801007387 */ /* 0x0023e80000100800 */
[----:B-1----:R-:W2:Y:S04]  /*3fba0*/  LDL R24, [R1+0xb58] ;  /* 0x000b580001187983 */ /* 0x002ea80000100800 */
[----:B------:R-:W1:Y:S01]  /*3fbb0*/  S2R R29, SR_TID.X ;  /* 0x00000000001d7919 */ /* 0x000e620000002100 */
[----:B------:R-:W-:-:S04]  /*3fbc0*/  FFMA R13, R26, c[0x0][0x188], -R15 ;  /* 0x000062001a0d7a23 */ /* 0x000fc8000000080f */
[----:B------:R-:W-:Y:S02]  /*3fbd0*/  FMUL R2, R13, 1.4426950216293334961 ;  /* 0x3fb8aa3b0d027820 */ /* 0x000fe40000400000 */
[----:B------:R-:W-:Y:S01]  /*3fbe0*/  FFMA R13, R27, c[0x0][0x188], -R15 ;  /* 0x000062001b0d7a23 */ /* 0x000fe2000000080f */
[----:B0-----:R-:W-:Y:S02]  /*3fbf0*/  FMNMX R15, R12, R14, !PT ;  /* 0x0000000e0c0f7209 */ /* 0x001fe40007800000 */
[----:B------:R-:W3:Y:S01]  /*3fc00*/  LDL R12, [R1+0xb5c] ;  /* 0x000b5c00010c7983 */ /* 0x000ee20000100800 */
[----:B------:R-:W0:Y:S01]  /*3fc10*/  MUFU.EX2 R14, R2 ;  /* 0x00000002000e7308 */ /* 0x000e220000000800 */
[----:B-1----:R-:W-:-:S05]  /*3fc20*/  LOP3.LUT R29, R29, 0x1c, RZ, 0xc0, !PT ;  /* 0x0000001c1d1d7812 */ /* 0x002fca00078ec0ff */
[----:B------:R-:W2:Y:S01]  /*3fc30*/  LDS R0, [R29.X8+0x20d00] ;  /* 0x020d00001d007984 */ /* 0x000ea20000008800 */
[--C-:B------:R-:W-:Y:S02]  /*3fc40*/  FFMA R8, R8, c[0x0][0x188], -R15.reuse ;  /* 0x0000620008087a23 */ /* 0x100fe4000000080f */
[--C-:B------:R-:W-:Y:S02]  /*3fc50*/  FFMA R9, R9, c[0x0][0x188], -R15.reuse ;  /* 0x0000620009097a23 */ /* 0x100fe4000000080f */
[----:B------:R-:W-:Y:S01]  /*3fc60*/  FMUL R13, R13, 1.4426950216293334961 ;  /* 0x3fb8aa3b0d0d7820 */ /* 0x000fe20000400000 */
[----:B0-----:R0:W-:Y:S01]  /*3fc70*/  STL [R1+0xb20], R14 ;  /* 0x000b200e01007387 */ /* 0x0011e20000100800 */
[----:B------:R-:W-:Y:S02]  /*3fc80*/  FMUL R8, R8, 1.4426950216293334961 ;  /* 0x3fb8aa3b08087820 */ /* 0x000fe40000400000 */
[----:B------:R-:W-:Y:S01]  /*3fc90*/  FMUL R9, R9, 1.4426950216293334961 ;  /* 0x3fb8aa3b09097820 */ /* 0x000fe20000400000 */
[----:B------:R-:W1:Y:S08]  /*3fca0*/  MUFU.EX2 R26, R13 ;  /* 0x0000000d001a7308 */ /* 0x000e700000000800 */
[----:B0-----:R0:W4:Y:S08]  /*3fcb0*/  MUFU.EX2 R14, R8 ;  /* 0x00000008000e7308 */ /* 0x0011300000000800 */
[----:B------:R-:W4:Y:S01]  /*3fcc0*/  MUFU.EX2 R9, R9 ;  /* 0x0000000900097308 */ /* 0x000f220000000800 */
[----:B------:R-:W-:Y:S01]  /*3fcd0*/  STL [R1+0xa4c], R15 ;  /* 0x000a4c0f01007387 */ /* 0x000fe20000100800 */
[----:B------:R-:W-:-:S03]  /*3fce0*/  FFMA R4, R4, c[0x0][0x188], -R15 ;  /* 0x0000620004047a23 */ /* 0x000fc6000000080f */
[----:B------:R-:W3:Y:S01]  /*3fcf0*/  LDS R2, [R29.X8+0x20e00] ;  /* 0x020e00001d027984 */ /* 0x000ee20000008800 */
[----:B------:R-:W-:-:S03]  /*3fd00*/  FFMA R5, R5, c[0x0][0x188], -R15 ;  /* 0x0000620005057a23 */ /* 0x000fc6000000080f */
[----:B0-----:R-:W0:Y:S01]  /*3fd10*/  LDS R8, [R29.X8+0x20f00] ;  /* 0x020f00001d087984 */ /* 0x001e220000008800 */
[----:B------:R-:W-:Y:S06]  /*3fd20*/  BAR.SYNC.DEFER_BLOCKING 0x0 ;  /* 0x0000000000007b1d */ /* 0x000fec0000010000 */
[----:B-1----:R-:W-:Y:S01]  /*3fd30*/  STL [R1+0xb1c], R26 ;  /* 0x000b1c1a01007387 */ /* 0x002fe20000100800 */
[----:B------:R-:W-:Y:S03]  /*3fd40*/  STL [R1+0x355c], R26 ;  /* 0x00355c1a01007387 */ /* 0x000fe60000100800 */
[----:B----4-:R-:W-:Y:S01]  /*3fd50*/  STL [R1+0xb18], R14 ;  /* 0x000b180e01007387 */ /* 0x010fe20000100800 */
[----:B------:R-:W-:Y:S03]  /*3fd60*/  STL [R1+0x35b0], R14 ;  /* 0x0035b00e01007387 */ /* 0x000fe60000100800 */
[----:B------:R1:W-:Y:S01]  /*3fd70*/  STL [R1+0xb14], R9 ;  /* 0x000b140901007387 */ /* 0x0003e20000100800 */
[----:B--2---:R-:W-:-:S05]  /*3fd80*/  FMNMX R13, R0, R24, !PT ;  /* 0x00000018000d7209 */ /* 0x004fca0007800000 */
[----:B------:R-:W-:Y:S01]  /*3fd90*/  STL [R1+0xa44], R13 ;  /* 0x000a440d01007387 */ /* 0x000fe20000100800 */
[----:B-1----:R-:W0:Y:S02]  /*3fda0*/  LDL R9, [R1+0xb60] ;  /* 0x000b600001097983 */ /* 0x002e240000100800 */
[----:B------:R-:W-:-:S06]  /*3fdb0*/  FMUL R0, R4, 1.4426950216293334961 ;  /* 0x3fb8aa3b04007820 */ /* 0x000fcc0000400000 */
[----:B------:R-:W1:Y:S01]  /*3fdc0*/  MUFU.EX2 R0, R0 ;  /* 0x0000000000007308 */ /* 0x000e620000000800 */
[----:B------:R-:W-:Y:S01]  /*3fdd0*/  FFMA R4, R10, c[0x0][0x188], -R13 ;  /* 0x000062000a047a23 */ /* 0x000fe2000000080d */
[----:B-1----:R1:W-:Y:S02]  /*3fde0*/  STL [R1+0xb10], R0 ;  /* 0x000b100001007387 */ /* 0x0023e40000100800 */
[----:B-1----:R-:W-:-:S04]  /*3fdf0*/  FMUL R0, R5, 1.4426950216293334961 ;  /* 0x3fb8aa3b05007820 */ /* 0x002fc80000400000 */
[----:B------:R1:W2:Y:S02]  /*3fe00*/  MUFU.EX2 R25, R0 ;  /* 0x0000000000197308 */ /* 0x0002a40000000800 */
[----:B-1----:R-:W-:Y:S02]  /*3fe10*/  FMUL R0, R4, 1.4426950216293334961 ;  /* 0x3fb8aa3b04007820 */ /* 0x002fe40000400000 */
[----:B------:R-:W-:-:S04]  /*3fe20*/  FFMA R4, R11, c[0x0][0x188], -R13 ;  /* 0x000062000b047a23 */ /* 0x000fc8000000080d */
[----:B------:R1:W4:Y:S02]  /*3fe30*/  MUFU.EX2 R15, R0 ;  /* 0x00000000000f7308 */ /* 0x0003240000000800 */
[----:B-1----:R-:W-:-:S06]  /*3fe40*/  FMUL R0, R4, 1.4426950216293334961 ;  /* 0x3fb8aa3b04007820 */ /* 0x002fcc0000400000 */
[----:B------:R-:W1:Y:S01]  /*3fe50*/  MUFU.EX2 R4, R0 ;  /* 0x0000000000047308 */ /* 0x000e620000000800 */
[--C-:B------:R-:W-:Y:S01]  /*3fe60*/  FFMA R6, R6, c[0x0][0x188], -R13.reuse ;  /* 0x0000620006067a23 */ /* 0x100fe2000000080d */
[----:B--2---:R-:W-:Y:S01]  /*3fe70*/  STL [R1+0xb0c], R25 ;  /* 0x000b0c1901007387 */ /* 0x004fe20000100800 */
[----:B------:R-:W-:Y:S02]  /*3fe80*/  STL [R1+0x3560], R25 ;  /* 0x0035601901007387 */ /* 0x000fe40000100800 */
[----:B----4-:R-:W-:Y:S02]  /*3fe90*/  STL [R1+0xb08], R15 ;  /* 0x000b080f01007387 */ /* 0x010fe40000100800 */
[----:B------:R-:W-:Y:S01]  /*3fea0*/  FMUL R6, R6, 1.4426950216293334961 ;  /* 0x3fb8aa3b06067820 */ /* 0x000fe20000400000 */
[----:B------:R-:W-:Y:S04]  /*3feb0*/  STL [R1+0x35ac], R15 ;  /* 0x0035ac0f01007387 */ /* 0x000fe80000100800 */
[----:B-1----:R3:W-:Y:S01]  /*3fec0*/  STL [R1+0xb04], R4 ;  /* 0x000b040401007387 */ /* 0x0027e20000100800 */
[----:B------:R-:W-:Y:S01]  /*3fed0*/  FFMA R0, R7, c[0x0][0x188], -R13 ;  /* 0x0000620007007a23 */ /* 0x000fe2000000080d */
[----:B---3--:R-:W-:-:S02]  /*3fee0*/  FMNMX R4, R2, R12, !PT ;  /* 0x0000000c02047209 */ /* 0x008fc40007800000 */
[----:B------:R-:W1:Y:S01]  /*3fef0*/  MUFU.EX2 R2, R6 ;  /* 0x0000000600027308 */ /* 0x000e620000000800 */
[----:B------:R-:W-:-:S07]  /*3ff00*/  FMUL R0, R0, 1.4426950216293334961 ;  /* 0x3fb8aa3b00007820 */ /* 0x000fce0000400000 */
[----:B------:R2:W3:Y:S01]  /*3ff10*/  MUFU.EX2 R24, R0 ;  /* 0x0000000000187308 */ /* 0x0004e20000000800 */
[----:B------:R-:W-:Y:S01]  /*3ff20*/  STL [R1+0xa34], R4 ;  /* 0x000a340401007387 */ /* 0x000fe20000100800 */
[----:B--2---:R-:W-:-:S03]  /*3ff30*/  FFMA R0, R17, c[0x0][0x188], -R4 ;  /* 0x0000620011007a23 */ /* 0x004fc60000000804 */
[----:B-1----:R1:W-:Y:S01]  /*3ff40*/  STL [R1+0xb00], R2 ;  /* 0x000b000201007387 */ /* 0x0023e20000100800 */
[----:B------:R-:W-:Y:S02]  /*3ff50*/  FMUL R0, R0, 1.4426950216293334961 ;  /* 0x3fb8aa3b00007820 */ /* 0x000fe40000400000 */
[----:B-1----:R-:W-:-:S04]  /*3ff60*/  FFMA R2, R16, c[0x0][0x188], -R4 ;  /* 0x0000620010027a23 */ /* 0x002fc80000000804 */
[----:B------:R-:W-:Y:S01]  /*3ff70*/  FMUL R2, R2, 1.4426950216293334961 ;  /* 0x3fb8aa3b02027820 */ /* 0x000fe20000400000 */
[----:B------:R-:W-:Y:S08]  /*3ff80*/  MUFU.EX2 R0, R0 ;  /* 0x0000000000007308 */ /* 0x000ff00000000800 */
[----:B------:R1:W2:Y:S01]  /*3ff90*/  MUFU.EX2 R16, R2 ;  /* 0x0000000200107308 */ /* 0x0002a20000000800 */
[----:B---3--:R-:W-:Y:S01]  /*3ffa0*/  STL [R1+0xafc], R24 ;  /* 0x000afc1801007387 */ /* 0x008fe20000100800 */
[----:B------:R-:W-:Y:S02]  /*3ffb0*/  STL [R1+0x3564], R24 ;  /* 0x0035641801007387 */ /* 0x000fe40000100800 */
[--C-:B-1----:R-:W-:Y:S01]  /*3ffc0*/  FFMA R2, R20, c[0x0][0x188], -R4.reuse ;  /* 0x0000620014027a23 */ /* 0x102fe20000000804 */
[----:B--2---:R-:W-:Y:S01]  /*3ffd0*/  STL [R1+0xaf8], R16 ;  /* 0x000af81001007387 */ /* 0x004fe20000100800 */
[----:B------:R-:W-:Y:S02]  /*3ffe0*/  STL [R1+0x35a8], R16 ;  /* 0x0035a81001007387 */ /* 0x000fe40000100800 */
[----:B------:R1:W-:Y:S02]  /*3fff0*/  STL [R1+0xaf4], R0 ;  /* 0x000af40001007387 */ /* 0x0003e40000100800 */
[----:B------:R-:W2:Y:S02]  /*40000*/  LDL R6, [R1+0xc8] ;  /* 0x0000c80001067983 */ /* 0x000ea40000100800 */
[----:B-1----:R-:W-:Y:S01]  /*40010*/  FFMA R0, R21, c[0x0][0x188], -R4 ;  /* 0x0000620015007a23 */ /* 0x002fe20000000804 */
[----:B0-----:R-:W-:-:S05]  /*40020*/  FMNMX R8, R8, R9, !PT ;  /* 0x0000000908087209 */ /* 0x001fca0007800000 */
[----:B------:R0:W-:Y:S01]  /*40030*/  STL [R1+0xa28], R8 ;  /* 0x000a280801007387 */ /* 0x0001e20000100800 */
[----:B------:R-:W2:Y:S02]  /*40040*/  LDL R7, [R1+0xcc] ;  /* 0x0000cc0001077983 */ /* 0x000ea40000100800 */
[----:B------:R-:W3:Y:S02]  /*40050*/  LDL R15, [R1+0xb8] ;  /* 0x0000b800010f7983 */ /* 0x000ee40000100800 */
[----:B------:R-:W3:Y:S01]  /*40060*/  LDL R4, [R1+0xbc] ;  /* 0x0000bc0001047983 */ /* 0x000ee20000100800 */
[----:B------:R-:W4:Y:S04]  /*40070*/  LDL R11, [R1+0xa8] ;  /* 0x0000a800010b7983 */ /* 0x000f280000100800 */
[----:B------:R-:W4:Y:S04]  /*40080*/  LDL R10, [R1+0xac] ;  /* 0x0000ac00010a7983 */ /* 0x000f280000100800 */
[----:B------:R-:W4:Y:S04]  /*40090*/  LDL R5, [R1+0x98] ;  /* 0x0000980001057983 */ /* 0x000f280000100800 */
[----:B------:R-:W4:Y:S04]  /*400a0*/  LDL R9, [R1+0x9c] ;  /* 0x00009c0001097983 */ /* 0x000f280000100800 */
[----:B------:R-:W4:Y:S04]  /*400b0*/  LDL R14, [R1+0x78] ;  /* 0x00007800010e7983 */ /* 0x000f280000100800 */
[----:B------:R-:W4:Y:S04]  /*400c0*/  LDL R26, [R1+0x7c] ;  /* 0x00007c00011a7983 */ /* 0x000f280000100800 */
[----:B------:R-:W4:Y:S04]  /*400d0*/  LDL R13, [R1+0x58] ;  /* 0x00005800010d7983 */ /* 0x000f280000100800 */
[----:B------:R-:W4:Y:S04]  /*400e0*/  LDL R27, [R1+0x5c] ;  /* 0x00005c00011b7983 */ /* 0x000f280000100800 */
[----:B------:R-:W0:Y:S04]  /*400f0*/  LDL R28, [R1+0x38] ;  /* 0x00003800011c7983 */ /* 0x000e280000100800 */
[----:B------:R-:W0:Y:S01]  /*40100*/  LDL R29, [R1+0x3c] ;  /* 0x00003c00011d7983 */ /* 0x000e220000100800 */
[----:B------:R-:W-:-:S02]  /*40110*/  FMUL R2, R2, 1.4426950216293334961 ;  /* 0x3fb8aa3b02027820 */ /* 0x000fc40000400000 */
[----:B------:R-:W-:Y:S01]  /*40120*/  FMUL R0, R0, 1.4426950216293334961 ;  /* 0x3fb8aa3b00007820 */ /* 0x000fe20000400000 */
[----:B------:R-:W4:Y:S01]  /*40130*/  LDL R12, [R1+0x28] ;  /* 0x00002800010c7983 */ /* 0x000f220000100800 */
[----:B------:R1:W1:Y:S08]  /*40140*/  MUFU.EX2 R24, R2 ;  /* 0x0000000200187308 */ /* 0x0002700000000800 */
[----:B------:R1:W1:Y:S02]  /*40150*/  MUFU.EX2 R20, R0 ;  /* 0x0000000000147308 */ /* 0x0002640000000800 */
[----:B-1----:R-:W-:-:S02]  /*40160*/  FFMA R2, R18, c[0x0][0x188], -R8 ;  /* 0x0000620012027a23 */ /* 0x002fc40000000808 */
[--C-:B------:R-:W-:Y:S02]  /*40170*/  FFMA R0, R19, c[0x0][0x188], -R8.reuse ;  /* 0x0000620013007a23 */ /* 0x100fe40000000808 */
[----:B------:R-:W-:Y:S02]  /*40180*/  FMUL R2, R2, 1.4426950216293334961 ;  /* 0x3fb8aa3b02027820 */ /* 0x000fe40000400000 */
[----:B------:R-:W-:Y:S02]  /*40190*/  FMUL R0, R0, 1.4426950216293334961 ;  /* 0x3fb8aa3b00007820 */ /* 0x000fe40000400000 */
[----:B------:R1:W1:Y:S08]  /*401a0*/  MUFU.EX2 R17, R2 ;  /* 0x0000000200117308 */ /* 0x0002700000000800 */
[----:B------:R1:W1:Y:S02]  /*401b0*/  MUFU.EX2 R16, R0 ;  /* 0x0000000000107308 */ /* 0x0002640000000800 */
[----:B-1----:R-:W-:-:S02]  /*401c0*/  FFMA R2, R22, c[0x0][0x188], -R8 ;  /* 0x0000620016027a23 */ /* 0x002fc40000000808 */
[----:B------:R-:W-:Y:S02]  /*401d0*/  FFMA R0, R23, c[0x0][0x188], -R8 ;  /* 0x0000620017007a23 */ /* 0x000fe40000000808 */
[----:B------:R-:W-:Y:S02]  /*401e0*/  FMUL R2, R2, 1.4426950216293334961 ;  /* 0x3fb8aa3b02027820 */ /* 0x000fe40000400000 */
[----:B------:R-:W-:Y:S02]  /*401f0*/  FMUL R0, R0, 1.4426950216293334961 ;  /* 0x3fb8aa3b00007820 */ /* 0x000fe40000400000 */
[----:B------:R-:W1:Y:S08]  /*40200*/  MUFU.EX2 R25, R2 ;  /* 0x0000000200197308 */ /* 0x000e700000000800 */
[----:B------:R2:W0:Y:S01]  /*40210*/  MUFU.EX2 R18, R0 ;  /* 0x0000000000127308 */ /* 0x0004220000000800 */
[----:B------:R-:W-:Y:S01]  /*40220*/  STL [R1+0xaf0], R24 ;  /* 0x000af01801007387 */ /* 0x000fe20000100800 */
[----:B------:R-:W-:Y:S02]  /*40230*/  STL [R1+0x3568], R24 ;  /* 0x0035681801007387 */ /* 0x000fe40000100800 */
[----:B------:R-:W-:Y:S02]  /*40240*/  STL [R1+0xaec], R20 ;  /* 0x000aec1401007387 */ /* 0x000fe40000100800 */
[----:B------:R-:W-:Y:S01]  /*40250*/  STL [R1+0x356c], R20 ;  /* 0x00356c1401007387 */ /* 0x000fe20000100800 */
[----:B------:R-:W-:Y:S01]  /*40260*/  STL [R1+0xae8], R17 ;  /* 0x000ae81101007387 */ /* 0x000fe20000100800 */
[----:B------:R-:W-:Y:S02]  /*40270*/  STL [R1+0x35a4], R17 ;  /* 0x0035a41101007387 */ /* 0x000fe40000100800 */
[----:B------:R0:W-:Y:S02]  /*40280*/  STL [R1+0xae4], R16 ;  /* 0x000ae41001007387 */ /* 0x0001e40000100800 */
[----:B--2---:R-:W-:-:S02]  /*40290*/  FADD R0, R7, R6 ;  /* 0x0000000607007221 */ /* 0x004fc40000000000 */
[----:B---3--:R-:W-:Y:S02]  /*402a0*/  FADD R2, R4, R15 ;  /* 0x0000000f04027221 */ /* 0x008fe40000000000 */
[----:B----4-:R-:W-:Y:S01]  /*402b0*/  FADD R4, R10, R11 ;  /* 0x0000000b0a047221 */ /* 0x010fe20000000000 */
[----:B------:R2:W-:Y:S01]  /*402c0*/  STL [R1+0x35a0], R0 ;  /* 0x0035a00001007387 */ /* 0x0005e20000100800 */
[----:B-1----:R-:W-:Y:S02]  /*402d0*/  STL [R1+0xae0], R25 ;  /* 0x000ae01901007387 */ /* 0x002fe40000100800 */
[----:B------:R-:W-:Y:S02]  /*402e0*/  STL [R1+0x3570], R25 ;  /* 0x0035701901007387 */ /* 0x000fe40000100800 */
[----:B------:R-:W-:Y:S01]  /*402f0*/  FADD R5, R9, R5 ;  /* 0x0000000509057221 */ /* 0x000fe20000000000 */
[----:B------:R1:W-:Y:S01]  /*40300*/  STL [R1+0x359c], R2 ;  /* 0x00359c0201007387 */ /* 0x0003e20000100800 */
[----:B------:R-:W-:-:S02]  /*40310*/  FADD R6, R26, R14 ;  /* 0x0000000e1a067221 */ /* 0x000fc40000000000 */
[----:B------:R3:W-:Y:S02]  /*40320*/  STL [R1+0x3598], R4 ;  /* 0x0035980401007387 */ /* 0x0007e40000100800 */
[----:B------:R-:W-:Y:S01]  /*40330*/  FADD R7, R27, R13 ;  /* 0x0000000d1b077221 */ /* 0x000fe20000000000 */
[----:B0-----:R-:W-:Y:S01]  /*40340*/  STL [R1+0xadc], R18 ;  /* 0x000adc1201007387 */ /* 0x001fe20000100800 */
[----:B------:R-:W-:Y:S02]  /*40350*/  STL [R1+0x3574], R18 ;  /* 0x0035741201007387 */ /* 0x000fe40000100800 */
[----:B------:R-:W-:Y:S02]  /*40360*/  FADD R8, R29, R28 ;  /* 0x0000001c1d087221 */ /* 0x000fe40000000000 */
[----:B------:R-:W-:Y:S01]  /*40370*/  STL [R1+0x3594], R5 ;  /* 0x0035940501007387 */ /* 0x000fe20000100800 */
[----:B------:R-:W-:Y:S01]  /*40380*/  STL [R1+0x3590], R6 ;  /* 0x0035900601007387 */ /* 0x000fe20000100800 */
[----:B------:R-:W-:Y:S02]  /*40390*/  STL [R1+0x358c], R7 ;  /* 0x00358c0701007387 */ /* 0x000fe40000100800 */
[----:B------:R-:W4:Y:S02]  /*403a0*/  LDL R26, [R1+0x18] ;  /* 0x00001800011a7983 */ /* 0x000f240000100800 */
[----:B------:R-:W4:Y:S01]  /*403b0*/  LDL R27, [R1+0x1c] ;  /* 0x00001c00011b7983 */ /* 0x000f220000100800 */
[----:B------:R-:W2:Y:S04]  /*403c0*/  LDL R28, [R1+0xdc] ;  /* 0x0000dc00011c7983 */ /* 0x000ea80000100800 */
[----:B------:R-:W2:Y:S01]  /*403d0*/  LDL R29, [R1+0xe4] ;  /* 0x0000e400011d7983 */ /* 0x000ea20000100800 */
[----:B------:R-:W-:Y:S02]  /*403e0*/  STL [R1+0x3588], R8 ;  /* 0x0035880801007387 */ /* 0x000fe40000100800 */
[----:B------:R-:W2:Y:S02]  /*403f0*/  LDL R14, [R1+0xb24] ;  /* 0x000b2400010e7983 */ /* 0x000ea40000100800 */
[----:B------:R-:W-:-:S02]  /*40400*/  FADD R9, R3, R12 ;  /* 0x0000000c03097221 */ /* 0x000fc40000000000 */
[----:B------:R-:W3:Y:S04]  /*40410*/  LDL R12, [R1+0xd4] ;  /* 0x0000d400010c7983 */ /* 0x000ee80000100800 */
[----:B--2---:R0:W-:Y:S01]  /*40420*/  STL [R1+0x35b4], R14 ;  /* 0x0035b40e01007387 */ /* 0x0041e20000100800 */
[----:B------:R-:W2:Y:S02]  /*40430*/  LDL R13, [R1+0xb28] ;  /* 0x000b2800010d7983 */ /* 0x000ea40000100800 */
[----:B------:R-:W2:Y:S02]  /*40440*/  LDL R15, [R1+0xb14] ;  /* 0x000b1400010f7983 */ /* 0x000ea40000100800 */
[----:B------:R-:W2:Y:S01]  /*40450*/  LDL R16, [R1+0xb04] ;  /* 0x000b040001107983 */ /* 0x000ea20000100800 */
[----:B------:R-:W2:Y:S04]  /*40460*/  LDL R17, [R1+0xaf4] ;  /* 0x000af40001117983 */ /* 0x000ea80000100800 */
[----:B------:R-:W2:Y:S04]  /*40470*/  LDL R0, [R1+0xae4] ;  /* 0x000ae40001007983 */ /* 0x000ea80000100800 */
[----:B-1----:R-:W2:Y:S04]  /*40480*/  LDL R2, [R1+0xc4] ;  /* 0x0000c40001027983 */ /* 0x002ea80000100800 */
[----:B---3--:R-:W3:Y:S04]  /*40490*/  LDL R4, [R1+0xb4] ;  /* 0x0000b40001047983 */ /* 0x008ee80000100800 */
[----:B0-----:R-:W2:Y:S04]  /*404a0*/  LDL R14, [R1+0xd0] ;  /* 0x0000d000010e7983 */ /* 0x001ea80000100800 */
[----:B------:R-:W2:Y:S04]  /*404b0*/  LDL R5, [R1+0xa4] ;  /* 0x0000a40001057983 */ /* 0x000ea80000100800 */
[----:B------:R-:W2:Y:S04]  /*404c0*/  LDL R6, [R1+0x94] ;  /* 0x0000940001067983 */ /* 0x000ea80000100800 */
[----:B------:R-:W2:Y:S04]  /*404d0*/  LDL R7, [R1+0x74] ;  /* 0x0000740001077983 */ /* 0x000ea80000100800 */
[----:B------:R-:W2:Y:S01]  /*404e0*/  LDL R8, [R1+0x54] ;  /* 0x0000540001087983 */ /* 0x000ea20000100800 */
[----:B------:R0:W-:Y:S02]  /*404f0*/  STL [R1+0x3584], R9 ;  /* 0x0035840901007387 */ /* 0x0001e40000100800 */
[----:B------:R-:W2:Y:S01]  /*40500*/  LDL R18, [R1+0xec] ;  /* 0x0000ec0001127983 */ /* 0x000ea20000100800 */
[----:B0-----:R-:W3:Y:S04]  /*40510*/  LDL R9, [R1+0x34] ;  /* 0x0000340001097983 */ /* 0x001ee80000100800 */
[----:B--2---:R0:W-:Y:S04]  /*40520*/  STL [R1+0x3578], R18 ;  /* 0x0035781201007387 */ /* 0x0041e80000100800 */
[----:B0-----:R-:W2:Y:S04]  /*40530*/  LDL R18, [R1+0xe0] ;  /* 0x0000e00001127983 */ /* 0x001ea80000100800 */
[----:B--2---:R0:W-:Y:S04]  /*40540*/  STL [R1+0x357c], R18 ;  /* 0x00357c1201007387 */ /* 0x0041e80000100800 */
[----:B0-----:R-:W2:Y:S01]  /*40550*/  LDL R18, [R1+0x14] ;  /* 0x0000140001127983 */ /* 0x001ea20000100800 */
[----:B----4-:R-:W-:-:S02]  /*40560*/  FADD R10, R27, R26 ;  /* 0x0000001a1b0a7221 */ /* 0x010fc40000000000 */
[----:B------:R-:W-:Y:S02]  /*40570*/  FADD R11, R29, R28 ;  /* 0x0000001c1d0b7221 */ /* 0x000fe40000000000 */
[----:B------:R-:W-:Y:S01]  /*40580*/  FADD R12, R12, R14 ;  /* 0x0000000e0c0c7221 */ /* 0x000fe20000000000 */
[----:B--2---:R0:W-:Y:S01]  /*40590*/  STL [R1+0x3580], R18 ;  /* 0x0035801201007387 */ /* 0x0041e20000100800 */
[----:B------:R-:W2:Y:S02]  /*405a0*/  LDL R25, [R1+0xb20] ;  /* 0x000b200001197983 */ /* 0x000ea40000100800 */
[----:B------:R-:W4:Y:S02]  /*405b0*/  LDL R20, [R1+0xb10] ;  /* 0x000b100001147983 */ /* 0x000f240000100800 */
[----:B------:R-:W2:Y:S01]  /*405c0*/  LDL R24, [R1+0xb00] ;  /* 0x000b000001187983 */ /* 0x000ea20000100800 */
[----:B0-----:R-:W2:Y:S01]  /*405d0*/  LDL R18, [R1+0x24] ;  /* 0x0000240001127983 */ /* 0x001ea20000100800 */
[----:B------:R0:W-:Y:S02]  /*405e0*/  STL [R1+0x3520], R3 ;  /* 0x0035200301007387 */ /* 0x0001e40000100800 */
[----:B------:R-:W2:Y:S02]  /*405f0*/  LDL R26, [R1+0xc0] ;  /* 0x0000c000011a7983 */ /* 0x000ea40000100800 */
[----:B------:R-:W2:Y:S01]  /*40600*/  LDL R28, [R1+0xb0] ;  /* 0x0000b000011c7983 */ /* 0x000ea20000100800 */
[----:B------:R-:W2:Y:S04]  /*40610*/  LDL R29, [R1+0xa0] ;  /* 0x0000a000011d7983 */ /* 0x000ea80000100800 */
[----:B------:R-:W2:Y:S04]  /*40620*/  LDL R23, [R1+0x70] ;  /* 0x0000700001177983 */ /* 0x000ea80000100800 */
[----:B------:R-:W2:Y:S04]  /*40630*/  LDL R22, [R1+0x50] ;  /* 0x0000500001167983 */ /* 0x000ea80000100800 */
[----:B------:R-:W2:Y:S04]  /*40640*/  LDL R19, [R1+0x30] ;  /* 0x0000300001137983 */ /* 0x000ea80000100800 */
[----:B------:R-:W2:Y:S04]  /*40650*/  LDL R21, [R1+0x20] ;  /* 0x0000200001157983 */ /* 0x000ea80000100800 */
[----:B0-----:R-:W2:Y:S04]  /*40660*/  LDL R3, [R1+0x90] ;  /* 0x0000900001037983 */ /* 0x001ea80000100800 */
[----:B------:R-:W2:Y:S01]  /*40670*/  LDL R27, [R1+0x10] ;  /* 0x00001000011b7983 */ /* 0x000ea20000100800 */
[----:B------:R-:W2:Y:S02]  /*40680*/  LDL.LU R14, [R1+0x35b4] ;  /* 0x0035b400010e7983 */ /* 0x000ea40000300800 */
[----:B--2---:R-:W-:-:S02]  /*40690*/  FADD R13, R13, R14 ;  /* 0x0000000e0d0d7221 */ /* 0x004fc40000000000 */
[----:B------:R-:W2:Y:S02]  /*406a0*/  LDL.LU R14, [R1+0x35b0] ;  /* 0x0035b000010e7983 */ /* 0x000ea40000300800 */
[----:B--2---:R-:W-:Y:S02]  /*406b0*/  FADD R14, R14, R15 ;  /* 0x0000000f0e0e7221 */ /* 0x004fe40000000000 */
[----:B------:R-:W2:Y:S02]  /*406c0*/  LDL.LU R15, [R1+0x35ac] ;  /* 0x0035ac00010f7983 */ /* 0x000ea40000300800 */
[----:B--2---:R-:W-:Y:S02]  /*406d0*/  FADD R15, R15, R16 ;  /* 0x000000100f0f7221 */ /* 0x004fe40000000000 */
[----:B------:R-:W2:Y:S02]  /*406e0*/  LDL.LU R16, [R1+0x35a8] ;  /* 0x0035a80001107983 */ /* 0x000ea40000300800 */
[----:B--2---:R-:W-:-:S02]  /*406f0*/  FADD R16, R16, R17 ;  /* 0x0000001110107221 */ /* 0x004fc40000000000 */
[----:B------:R-:W2:Y:S02]  /*40700*/  LDL.LU R17, [R1+0x35a4] ;  /* 0x0035a40001117983 */ /* 0x000ea40000300800 */
[----:B--2---:R-:W-:Y:S02]  /*40710*/  FADD R17, R17, R0 ;  /* 0x0000000011117221 */ /* 0x004fe40000000000 */
[----:B------:R-:W2:Y:S02]  /*40720*/  LDL.LU R0, [R1+0x35a0] ;  /* 0x0035a00001007983 */ /* 0x000ea40000300800 */
[----:B--2---:R-:W-:Y:S02]  /*40730*/  FADD R0, R2, R0 ;  /* 0x0000000002007221 */ /* 0x004fe40000000000 */
[----:B------:R-:W3:Y:S02]  /*40740*/  LDL.LU R2, [R1+0x359c] ;  /* 0x00359c0001027983 */ /* 0x000ee40000300800 */
[----:B---3--:R-:W-:-:S02]  /*40750*/  FADD R2, R4, R2 ;  /* 0x0000000204027221 */ /* 0x008fc40000000000 */
        /* <DEDUP_REMOVED lines=16> */
[----:B------:R-:W2:Y:S01]  /*40860*/  LDL.LU R18, [R1+0x3578] ;  /* 0x0035780001127983 */ /* 0x000ea20000300800 */
[----:B------:R-:W-:Y:S02]  /*40870*/  FADD R13, R25, R13 ;  /* 0x0000000d190d7221 */ /* 0x000fe40000000000 */
[----:B----4-:R-:W-:-:S02]  /*40880*/  FADD R14, R20, R14 ;  /* 0x0000000e140e7221 */ /* 0x010fc40000000000 */
[----:B------:R-:W-:Y:S02]  /*40890*/  FADD R15, R24, R15 ;  /* 0x0000000f180f7221 */ /* 0x000fe40000000000 */
[----:B--2---:R-:W-:Y:S02]  /*408a0*/  FADD R12, R18, R12 ;  /* 0x0000000c120c7221 */ /* 0x004fe40000000000 */
[----:B------:R-:W2:Y:S01]  /*408b0*/  LDL.LU R18, [R1+0x3574] ;  /* 0x0035740001127983 */ /* 0x000ea20000300800 */
[----:B------:R-:W3:Y:S02]  /*408c0*/  LDL.LU R25, [R1+0x3570] ;  /* 0x0035700001197983 */ /* 0x000ee40000300800 */
[----:B------:R-:W4:Y:S02]  /*408d0*/  LDL.LU R20, [R1+0x356c] ;  /* 0x00356c0001147983 */ /* 0x000f240000300800 */
[----:B------:R-:W2:Y:S02]  /*408e0*/  LDL.LU R24, [R1+0x3568] ;  /* 0x0035680001187983 */ /* 0x000ea40000300800 */
[----:B------:R-:W-:-:S02]  /*408f0*/  FADD R0, R26, R0 ;  /* 0x000000001a007221 */ /* 0x000fc40000000000 */
[----:B------:R-:W-:Y:S02]  /*40900*/  FADD R2, R28, R2 ;  /* 0x000000021c027221 */ /* 0x000fe40000000000 */
[----:B------:R-:W-:Y:S02]  /*40910*/  FADD R4, R29, R4 ;  /* 0x000000041d047221 */ /* 0x000fe40000000000 */
[----:B---3--:R-:W-:Y:S02]  /*40920*/  FADD R17, R25, R17 ;  /* 0x0000001119117221 */ /* 0x008fe40000000000 */
[----:B--2---:R-:W-:Y:S02]  /*40930*/  FADD R16, R24, R16 ;  /* 0x0000001018107221 */ /* 0x004fe40000000000 */
[----:B------:R-:W2:Y:S01]  /*40940*/  LDL.LU R24, [R1+0x3564] ;  /* 0x0035640001187983 */ /* 0x000ea20000300800 */
[----:B------:R-:W3:Y:S02]  /*40950*/  LDL.LU R25, [R1+0x3560] ;  /* 0x0035600001197983 */ /* 0x000ee40000300800 */
[----:B------:R-:W2:Y:S02]  /*40960*/  LDL.LU R26, [R1+0x355c] ;  /* 0x00355c00011a7983 */ /* 0x000ea40000300800 */
[----:B------:R-:W2:Y:S01]  /*40970*/  LDL.LU R28, [R1+0x3558] ;  /* 0x00355800011c7983 */ /* 0x000ea20000300800 */
[----:B------:R-:W2:Y:S01]  /*40980*/  LDL.LU R29, [R1+0x3554] ;  /* 0x00355400011d7983 */ /* 0x000ea20000300800 */
[----:B------:R-:W-:-:S02]  /*40990*/  FADD R5, R3, R5 ;  /* 0x0000000503057221 */ /* 0x000fc40000000000 */
[----:B----4-:R-:W-:Y:S02]  /*409a0*/  FADD R16, R20, R16 ;  /* 0x0000001014107221 */ /* 0x010fe40000000000 */
[----:B------:R-:W-:Y:S02]  /*409b0*/  FADD R10, R27, R10 ;  /* 0x0000000a1b0a7221 */ /* 0x000fe40000000000 */
[----:B------:R-:W-:Y:S01]  /*409c0*/  FADD R17, R18, R17 ;  /* 0x0000001112117221 */ /* 0x000fe20000000000 */
[----:B------:R-:W0:Y:S01]  /*409d0*/  SHFL.BFLY PT, R27, R2, 0x2, 0x1f ;  /* 0x0c401f00021b7f89 */ /* 0x000e2200000e0000 */
[----:B------:R-:W-:Y:S02]  /*409e0*/  FADD R8, R19, R8 ;  /* 0x0000000813087221 */ /* 0x000fe40000000000 */
[----:B0-----:R-:W-:Y:S02]  /*409f0*/  FADD R2, R2, R27 ;  /* 0x0000001b02027221 */ /* 0x001fe40000000000 */
[----:B---3--:R-:W-:-:S05]  /*40a00*/  FADD R14, R25, R14 ;  /* 0x0000000e190e7221 */ /* 0x008fca0000000000 */
[----:B------:R-:W0:Y:S01]  /*40a10*/  SHFL.BFLY PT, R3, R14, 0x2, 0x1f ;  /* 0x0c401f000e037f89 */ /* 0x000e2200000e0000 */
[----:B--2---:R-:W-:-:S03]  /*40a20*/  FADD R15, R24, R15 ;  /* 0x0000000f180f7221 */ /* 0x004fc60000000000 */
[----:B0-----:R-:W-:Y:S02]  /*40a30*/  STL [R1], R3 ;  /* 0x0000000301007387 */ /* 0x001fe40000100800 */
[----:B------:R-:W0:Y:S02]  /*40a40*/  SHFL.BFLY PT, R3, R15, 0x2, 0x1f ;  /* 0x0c401f000f037f89 */ /* 0x000e2400000e0000 */
[----:B0-----:R-:W-:Y:S02]  /*40a50*/  STL [R1+0x4], R3 ;  /* 0x0000040301007387 */ /* 0x001fe40000100800 */
[----:B------:R-:W0:Y:S02]  /*40a60*/  SHFL.BFLY PT, R3, R16, 0x2, 0x1f ;  /* 0x0c401f0010037f89 */ /* 0x000e2400000e0000 */
[----:B------:R-:W-:Y:S02]  /*40a70*/  FADD R11, R29, R11 ;  /* 0x0000000b1d0b7221 */ /* 0x000fe40000000000 */
[----:B------:R-:W-:-:S02]  /*40a80*/  FADD R13, R26, R13 ;  /* 0x0000000d1a0d7221 */ /* 0x000fc40000000000 */
[----:B------:R-:W-:Y:S01]  /*40a90*/  FADD R12, R28, R12 ;  /* 0x0000000c1c0c7221 */ /* 0x000fe20000000000 */
[----:B------:R-:W1:Y:S04]  /*40aa0*/  SHFL.BFLY PT, R26, R4, 0x2, 0x1f ;  /* 0x0c401f00041a7f89 */ /* 0x000e6800000e0000 */
[----:B0-----:R-:W-:Y:S02]  /*40ab0*/  STL [R1+0x8], R3 ;  /* 0x0000080301007387 */ /* 0x001fe40000100800 */
[----:B------:R-:W0:Y:S02]  /*40ac0*/  SHFL.BFLY PT, R3, R17, 0x2, 0x1f ;  /* 0x0c401f0011037f89 */ /* 0x000e2400000e0000 */
[----:B------:R-:W2:Y:S04]  /*40ad0*/  SHFL.BFLY PT, R28, R0, 0x2, 0x1f ;  /* 0x0c401f00001c7f89 */ /* 0x000ea800000e0000 */
[----:B------:R-:W3:Y:S04]  /*40ae0*/  SHFL.BFLY PT, R25, R5, 0x2, 0x1f ;  /* 0x0c401f0005197f89 */ /* 0x000ee800000e0000 */
[----:B------:R-:W4:Y:S04]  /*40af0*/  SHFL.BFLY PT, R19, R11, 0x2, 0x1f ;  /* 0x0c401f000b137f89 */ /* 0x000f2800000e0000 */
[----:B------:R-:W3:Y:S01]  /*40b00*/  SHFL.BFLY PT, R18, R12, 0x2, 0x1f ;  /* 0x0c401f000c127f89 */ /* 0x000ee200000e0000 */
[----:B-1----:R-:W-:-:S02]  /*40b10*/  FADD R4, R4, R26 ;  /* 0x0000001a04047221 */ /* 0x002fc40000000000 */
[----:B0-----:R-:W-:Y:S02]  /*40b20*/  FADD R17, R17, R3 ;  /* 0x0000000311117221 */ /* 0x001fe40000000000 */
[----:B------:R-:W0:Y:S01]  /*40b30*/  SHFL.BFLY PT, R3, R2, 0x1, 0x1f ;  /* 0x0c201f0002037f89 */ /* 0x000e2200000e0000 */
[----:B--2---:R-:W-:Y:S02]  /*40b40*/  FADD R0, R0, R28 ;  /* 0x0000001c00007221 */ /* 0x004fe40000000000 */
[----:B------:R-:W2:Y:S02]  /*40b50*/  LDL.LU R28, [R1+0x8] ;  /* 0x00000800011c7983 */ /* 0x000ea40000300800 */
[----:B---3--:R-:W-:Y:S01]  /*40b60*/  FADD R5, R5, R25 ;  /* 0x0000001905057221 */ /* 0x008fe20000000000 */
[----:B------:R-:W3:Y:S01]  /*40b70*/  LDL.LU R27, [R1+0x4] ;  /* 0x00000400011b7983 */ /* 0x000ee20000300800 */
[----:B----4-:R-:W-:Y:S02]  /*40b80*/  FADD R11, R11, R19 ;  /* 0x000000130b0b7221 */ /* 0x010fe40000000000 */
[----:B------:R-:W4:Y:S02]  /*40b90*/  LDL.LU R26, [R1] ;  /* 0x00000000011a7983 */ /* 0x000f240000300800 */
[----:B------:R-:W1:Y:S01]  /*40ba0*/  SHFL.BFLY PT, R19, R4, 0x1, 0x1f ;  /* 0x0c201f0004137f89 */ /* 0x000e6200000e0000 */
[----:B------:R0:W-:Y:S01]  /*40bb0*/  STL [R1+0x3550], R4 ;  /* 0x0035500401007387 */ /* 0x0001e20000100800 */
[----:B------:R-:W-:-:S02]  /*40bc0*/  FADD R12, R12, R18 ;  /* 0x000000120c0c7221 */ /* 0x000fc40000000000 */
[----:B------:R-:W1:Y:S01]  /*40bd0*/  SHFL.BFLY PT, R18, R0, 0x1, 0x1f ;  /* 0x0c201f0000127f89 */ /* 0x000e6200000e0000 */
[----:B0-----:R-:W-:Y:S02]  /*40be0*/  MOV R4, R3 ;  /* 0x0000000300047202 */ /* 0x001fe40000000f00 */
[----:B------:R-:W0:Y:S04]  /*40bf0*/  SHFL.BFLY PT, R3, R5, 0x1, 0x1f ;  /* 0x0c201f0005037f89 */ /* 0x000e2800000e0000 */
[----:B-1----:R-:W-:Y:S01]  /*40c00*/  STL [R1+0x4], R19 ;  /* 0x0000041301007387 */ /* 0x002fe20000100800 */
[----:B------:R1:W-:Y:S02]  /*40c10*/  STL [R1+0x354c], R5 ;  /* 0x00354c0501007387 */ /* 0x0003e40000100800 */
[----:B------:R-:W-:-:S02]  /*40c20*/  FADD R2, R2, R4 ;  /* 0x0000000402027221 */ /* 0x000fc40000000000 */
[----:B------:R-:W-:Y:S01]  /*40c30*/  FADD R0, R0, R18 ;  /* 0x0000001200007221 */ /* 0x000fe20000000000 */
[----:B-1----:R-:W2:Y:S04]  /*40c40*/  LDL.LU R5, [R1+0x4] ;  /* 0x0000040001057983 */ /* 0x002ea80000300800 */
[----:B0-----:R-:W-:Y:S01]  /*40c50*/  STL [R1+0x8], R3 ;  /* 0x0000080301007387 */ /* 0x001fe20000100800 */
[----:B------:R-:W2:Y:S02]  /*40c60*/  LDL.LU R18, [R1+0x8] ;  /* 0x0000080001127983 */ /* 0x000ea40000300800 */
[----:B------:R-:W2:Y:S02]  /*40c70*/  LDL.LU R4, [R1+0x3550] ;  /* 0x0035500001047983 */ /* 0x000ea40000300800 */
[----:B------:R-:W-:-:S05]  /*40c80*/  FADD R6, R23, R6 ;  /* 0x0000000617067221 */ /* 0x000fca0000000000 */
[----:B------:R-:W0:Y:S01]  /*40c90*/  SHFL.BFLY PT, R24, R6, 0x2, 0x1f ;  /* 0x0c401f0006187f89 */ /* 0x000e2200000e0000 */
[----:B------:R-:W-:Y:S02]  /*40ca0*/  FADD R7, R22, R7 ;  /* 0x0000000716077221 */ /* 0x000fe40000000000 */
[----:B------:R-:W-:Y:S02]  /*40cb0*/  FADD R9, R21, R9 ;  /* 0x0000000915097221 */ /* 0x000fe40000000000 */
[----:B------:R-:W-:Y:S02]  /*40cc0*/  SHFL.BFLY PT, R22, R8, 0x2, 0x1f ;  /* 0x0c401f0008167f89 */ /* 0x000fe400000e0000 */
[----:B0-----:R-:W-:-:S05]  /*40cd0*/  FADD R6, R6, R24 ;  /* 0x0000001806067221 */ /* 0x001fca0000000000 */
[----:B------:R-:W0:Y:S01]  /*40ce0*/  SHFL.BFLY PT, R3, R6, 0x1, 0x1f ;  /* 0x0c201f0006037f89 */ /* 0x000e2200000e0000 */
[----:B--2---:R-:W-:-:S03]  /*40cf0*/  FADD R4, R4, R5 ;  /* 0x0000000504047221 */ /* 0x004fc60000000000 */
[----:B------:R-:W2:Y:S04]  /*40d00*/  LDL.LU R5, [R1+0x354c] ;  /* 0x00354c0001057983 */ /* 0x000ea80000300800 */
[----:B------:R-:W1:Y:S04]  /*40d10*/  SHFL.BFLY PT, R23, R7, 0x2, 0x1f ;  /* 0x0c401f0007177f89 */ /* 0x000e6800000e0000 */
[----:B------:R-:W1:Y:S04]  /*40d20*/  SHFL.BFLY PT, R21, R9, 0x2, 0x1f ;  /* 0x0c401f0009157f89 */ /* 0x000e6800000e0000 */
[----:B------:R-:W1:Y:S04]  /*40d30*/  SHFL.BFLY PT, R20, R10, 0x2, 0x1f ;  /* 0x0c401f000a147f89 */ /* 0x000e6800000e0000 */
[----:B------:R-:W1:Y:S01]  /*40d40*/  SHFL.BFLY PT, R29, R13, 0x2, 0x1f ;  /* 0x0c401f000d1d7f89 */ /* 0x000e6200000e0000 */
[----:B0-----:R-:W-:-:S02]  /*40d50*/  FADD R6, R6, R3 ;  /* 0x0000000306067221 */ /* 0x001fc40000000000 */
[----:B------:R-:W0:Y:S02]  /*40d60*/  S2R R3, SR_TID.X ;  /* 0x0000000000037919 */ /* 0x000e240000002100 */
[----:B------:R-:W-:Y:S02]  /*40d70*/  FADD R8, R8, R22 ;  /* 0x0000001608087221 */ /* 0x000fe40000000000 */
[----:B----4-:R-:W-:Y:S02]  /*40d80*/  FADD R14, R14, R26 ;  /* 0x0000001a0e0e7221 */ /* 0x010fe40000000000 */
[----:B---3--:R-:W-:Y:S02]  /*40d90*/  FADD R15, R15, R27 ;  /* 0x0000001b0f0f7221 */ /* 0x008fe40000000000 */
[----:B------:R-:W-:Y:S01]  /*40da0*/  FADD R16, R16, R28 ;  /* 0x0000001c10107221 */ /* 0x000fe20000000000 */
[----:B------:R-:W3:Y:S04]  /*40db0*/  SHFL.BFLY PT, R24, R12, 0x1, 0x1f ;  /* 0x0c201f000c187f89 */ /* 0x000ee800000e0000 */
[----:B------:R-:W4:Y:S01]  /*40dc0*/  SHFL.BFLY PT, R26, R14, 0x1, 0x1f ;  /* 0x0c201f000e1a7f89 */ /* 0x000f2200000e0000 */
[----:B-1----:R-:W-:-:S02]  /*40dd0*/  FADD R7, R7, R23 ;  /* 0x0000001707077221 */ /* 0x002fc40000000000 */
[----:B------:R-:W-:Y:S02]  /*40de0*/  FADD R9, R9, R21 ;  /* 0x0000001509097221 */ /* 0x000fe40000000000 */
[----:B------:R-:W-:Y:S02]  /*40df0*/  FADD R10, R10, R20 ;  /* 0x000000140a0a7221 */ /* 0x000fe40000000000 */
[----:B------:R-:W-:Y:S01]  /*40e00*/  FADD R13, R13, R29 ;  /* 0x0000001d0d0d7221 */ /* 0x000fe20000000000 */
[----:B------:R-:W1:Y:S04]  /*40e10*/  SHFL.BFLY PT, R20, R8, 0x1, 0x1f ;  /* 0x0c201f0008147f89 */ /* 0x000e6800000e0000 */
[----:B------:R-:W0:Y:S04]  /*40e20*/  SHFL.BFLY PT, R19, R7, 0x1, 0x1f ;  /* 0x0c201f0007137f89 */ /* 0x000e2800000e0000 */
[----:B------:R-:W0:Y:S04]  /*40e30*/  SHFL.BFLY PT, R21, R9, 0x1, 0x1f ;  /* 0x0c201f0009157f89 */ /* 0x000e2800000e0000 */
[----:B------:R-:W0:Y:S04]  /*40e40*/  SHFL.BFLY PT, R22, R10, 0x1, 0x1f ;  /* 0x0c201f000a167f89 */ /* 0x000e2800000e0000 */
[----:B------:R-:W0:Y:S04]  /*40e50*/  SHFL.BFLY PT, R23, R11, 0x1, 0x1f ;  /* 0x0c201f000b177f89 */ /* 0x000e2800000e0000 */
[----:B------:R-:W0:Y:S04]  /*40e60*/  SHFL.BFLY PT, R25, R13, 0x1, 0x1f ;  /* 0x0c201f000d197f89 */ /* 0x000e2800000e0000 */
[----:B------:R-:W0:Y:S04]  /*40e70*/  SHFL.BFLY PT, R27, R15, 0x1, 0x1f ;  /* 0x0c201f000f1b7f89 */ /* 0x000e2800000e0000 */
[----:B------:R-:W0:Y:S04]  /*40e80*/  SHFL.BFLY PT, R28, R16, 0x1, 0x1f ;  /* 0x0c201f00101c7f89 */ /* 0x000e2800000e0000 */
[----:B------:R-:W0:Y:S01]  /*40e90*/  SHFL.BFLY PT, R29, R17, 0x1, 0x1f ;  /* 0x0c201f00111d7f89 */ /* 0x000e2200000e0000 */
[----:B---3--:R-:W-:-:S02]  /*40ea0*/  FADD R12, R12, R24 ;  /* 0x000000180c0c7221 */ /* 0x008fc40000000000 */
[----:B----4-:R-:W-:Y:S02]  /*40eb0*/  FADD R14, R14, R26 ;  /* 0x0000001a0e0e7221 */ /* 0x010fe40000000000 */
[----:B-1----:R-:W-:Y:S02]  /*40ec0*/  FADD R8, R8, R20 ;  /* 0x0000001408087221 */ /* 0x002fe40000000000 */
[----:B0-----:R-:W-:Y:S02]  /*40ed0*/  FADD R7, R7, R19 ;  /* 0x0000001307077221 */ /* 0x001fe40000000000 */
[----:B------:R-:W-:Y:S02]  /*40ee0*/  FADD R9, R9, R21 ;  /* 0x0000001509097221 */ /* 0x000fe40000000000 */
[----:B------:R-:W-:Y:S02]  /*40ef0*/  FADD R10, R10, R22 ;  /* 0x000000160a0a7221 */ /* 0x000fe40000000000 */
[----:B------:R-:W-:-:S02]  /*40f00*/  FADD R11, R11, R23 ;  /* 0x000000170b0b7221 */ /* 0x000fc40000000000 */
[----:B------:R-:W-:Y:S02]  /*40f10*/  FADD R13, R13, R25 ;  /* 0x000000190d0d7221 */ /* 0x000fe40000000000 */
[----:B------:R-:W-:Y:S02]  /*40f20*/  FADD R15, R15, R27 ;  /* 0x0000001b0f0f7221 */ /* 0x000fe40000000000 */
[----:B------:R-:W-:Y:S02]  /*40f30*/  FADD R16, R16, R28 ;  /* 0x0000001c10107221 */ /* 0x000fe40000000000 */
[----:B------:R-:W-:Y:S02]  /*40f40*/  FADD R17, R17, R29 ;  /* 0x0000001d11117221 */ /* 0x000fe40000000000 */
[----:B--2---:R-:W-:Y:S01]  /*40f50*/  FADD R5, R5, R18 ;  /* 0x0000001205057221 */ /* 0x004fe20000000000 */
[C---:B------:R-:W-:Y:S01]  /*40f60*/  LOP3.LUT R18, R3.reuse, 0x1c, RZ, 0xc0, !PT ;  /* 0x0000001c03127812 */ /* 0x040fe200078ec0ff */
[----:B------:R-:W-:-:S04]  /*40f70*/  LOP3.LUT R3, R3, 0xff, RZ, 0xc0, !PT ;  /* 0x000000ff03037812 */ /* 0x000fc800078ec0ff */
[----:B------:R-:W-:Y:S01]  /*40f80*/  SHF.R.U32.HI R3, RZ, 0x3, R3 ;  /* 0x00000003ff037819 */ /* 0x000fe20000011603 */
[----:B------:R-:W-:-:S03]  /*40f90*/  IMAD.SHL.U32 R18, R18, 0x8, RZ ;  /* 0x0000000812127824 */ /* 0x000fc600078e00ff */
[----:B------:R-:W-:-:S04]  /*40fa0*/  LOP3.LUT R3, R3, 0x1c, RZ, 0xc0, !PT ;  /* 0x0000001c03037812 */ /* 0x000fc800078ec0ff */
[----:B------:R-:W-:-:S05]  /*40fb0*/  IADD3 R3, R18, R3, RZ ;  /* 0x0000000312037210 */ /* 0x000fca0007ffe0ff */
[----:B------:R-:W-:Y:S01]  /*40fc0*/  @!P1 STS [R3+0x20000], R0 ;  /* 0x0200000003009388 */ /* 0x000fe20000000800 */
[----:B------:R-:W-:Y:S02]  /*40fd0*/  @!P1 STS [R3+0x20100], R2 ;  /* 0x0201000203009388 */ /* 0x000fe40000000800 */
[----:B------:R-:W-:Y:S02]  /*40fe0*/  @!P1 STS [R3+0x20200], R4 ;  /* 0x0202000403009388 */ /* 0x000fe40000000800 */
[----:B------:R-:W-:Y:S01]  /*40ff0*/  @!P1 STS [R3+0x20300], R5 ;  /* 0x0203000503009388 */ /* 0x000fe20000000800 */
        /* <DEDUP_REMOVED lines=11> */
[----:B------:R0:W-:Y:S02]  /*410b0*/  @!P1 STS [R3+0x20f00], R17 ;  /* 0x020f001103009388 */ /* 0x0001e40000000800 */
[----:B0-----:R-:W2:Y:S04]  /*410c0*/  LDL.LU R3, [R1+0xac] ;  /* 0x0000ac0001037983 */ /* 0x001ea80000300800 */
[----:B------:R-:W0:Y:S04]  /*410d0*/  S2R R18, SR_TID.X ;  /* 0x0000000000127919 */ /* 0x000e280000002100 */
[----:B------:R-:W-:Y:S06]  /*410e0*/  BAR.SYNC.DEFER_BLOCKING 0x0 ;  /* 0x0000000000007b1d */ /* 0x000fec0000010000 */
[----:B--2---:R1:W-:Y:S04]  /*410f0*/  STL [R1+0x3528], R3 ;  /* 0x0035280301007387 */ /* 0x0043e80000100800 */
[----:B-1----:R-:W2:Y:S04]  /*41100*/  LDL.LU R3, [R1+0xb4] ;  /* 0x0000b40001037983 */ /* 0x002ea80000300800 */
[----:B--2---:R1:W-:Y:S04]  /*41110*/  STL [R1+0x3530], R3 ;  /* 0x0035300301007387 */ /* 0x0043e80000100800 */
[----:B-1----:R-:W2:Y:S04]  /*41120*/  LDL.LU R3, [R1+0xbc] ;  /* 0x0000bc0001037983 */ /* 0x002ea80000300800 */
[----:B--2---:R1:W-:Y:S04]  /*41130*/  STL [R1+0x3538], R3 ;  /* 0x0035380301007387 */ /* 0x0043e80000100800 */
[----:B-1----:R-:W2:Y:S04]  /*41140*/  LDL.LU R3, [R1+0xc4] ;  /* 0x0000c40001037983 */ /* 0x002ea80000300800 */
[----:B--2---:R1:W-:Y:S04]  /*41150*/  STL [R1+0x3540], R3 ;  /* 0x0035400301007387 */ /* 0x0043e80000100800 */
[----:B-1----:R-:W2:Y:S04]  /*41160*/  LDL.LU R3, [R1+0xcc] ;  /* 0x0000cc0001037983 */ /* 0x002ea80000300800 */
[----:B--2---:R-:W-:Y:S01]  /*41170*/  STL [R1+0x3548], R3 ;  /* 0x0035480301007387 */ /* 0x004fe20000100800 */
[----:B------:R-:W2:Y:S03]  /*41180*/  LDL.LU R17, [R1+0x90] ;  /* 0x0000900001117983 */ /* 0x000ea60000300800 */
[----:B--2---:R1:W-:Y:S04]  /*41190*/  STL [R1+0x3524], R17 ;  /* 0x0035241101007387 */ /* 0x0043e80000100800 */
[----:B-1----:R-:W2:Y:S04]  /*411a0*/  LDL.LU R17, [R1+0xa8] ;  /* 0x0000a80001117983 */ /* 0x002ea80000300800 */
[----:B--2---:R1:W-:Y:S04]  /*411b0*/  STL [R1+0x352c], R17 ;  /* 0x00352c1101007387 */ /* 0x0043e80000100800 */
[----:B-1----:R-:W2:Y:S04]  /*411c0*/  LDL.LU R17, [R1+0xb0] ;  /* 0x0000b00001117983 */ /* 0x002ea80000300800 */
[----:B--2---:R1:W-:Y:S04]  /*411d0*/  STL [R1+0x3534], R17 ;  /* 0x0035341101007387 */ /* 0x0043e80000100800 */
[----:B-1----:R-:W2:Y:S01]  /*411e0*/  LDL.LU R17, [R1+0xb8] ;  /* 0x0000b80001117983 */ /* 0x002ea20000300800 */
[----:B0-----:R-:W-:-:S05]  /*411f0*/  LOP3.LUT R3, R18, 0xff, RZ, 0xc0, !PT ;  /* 0x000000ff12037812 */ /* 0x001fca00078ec0ff */
[----:B------:R-:W0:Y:S04]  /*41200*/  LDS R6, [R3.X4+0x20000] ;  /* 0x0200000003067984 */ /* 0x000e280000004800 */
[----:B------:R-:W1:Y:S04]  /*41210*/  LDS R4, [R3.X4+0x20400] ;  /* 0x0204000003047984 */ /* 0x000e680000004800 */
[----:B------:R-:W3:Y:S04]  /*41220*/  LDS R2, [R3.X4+0x20800] ;  /* 0x0208000003027984 */ /* 0x000ee80000004800 */
[----:B0-----:R-:W0:Y:S04]  /*41230*/  SHFL.BFLY PT, R7, R6, 0x4, 0x1f ;  /* 0x0c801f0006077f89 */ /* 0x001e2800000e0000 */
[----:B-1----:R-:W1:Y:S04]  /*41240*/  SHFL.BFLY PT, R5, R4, 0x4, 0x1f ;  /* 0x0c801f0004057f89 */ /* 0x002e6800000e0000 */
[----:B---3--:R-:W3:Y:S04]  /*41250*/  SHFL.BFLY PT, R0, R2, 0x4, 0x1f ;  /* 0x0c801f0002007f89 */ /* 0x008ee800000e0000 */
[----:B--2---:R2:W-:Y:S04]  /*41260*/  STL [R1+0x353c], R17 ;  /* 0x00353c1101007387 */ /* 0x0045e80000100800 */
[----:B--2---:R-:W2:Y:S01]  /*41270*/  LDL.LU R17, [R1+0xc0] ;  /* 0x0000c00001117983 */ /* 0x004ea20000300800 */
[----:B0-----:R-:W-:-:S02]  /*41280*/  FADD R7, R6, R7 ;  /* 0x0000000706077221 */ /* 0x001fc40000000000 */
[----:B-1----:R-:W-:Y:S02]  /*41290*/  FADD R5, R4, R5 ;  /* 0x0000000504057221 */ /* 0x002fe40000000000 */
[----:B---3--:R-:W-:Y:S01]  /*412a0*/  FADD R2, R2, R0 ;  /* 0x0000000002027221 */ /* 0x008fe20000000000 */
[----:B------:R-:W0:Y:S04]  /*412b0*/  SHFL.BFLY PT, R6, R7, 0x2, 0x1f ;  /* 0x0c401f0007067f89 */ /* 0x000e2800000e0000 */
[----:B------:R-:W1:Y:S04]  /*412c0*/  SHFL.BFLY PT, R4, R5, 0x2, 0x1f ;  /* 0x0c401f0005047f89 */ /* 0x000e6800000e0000 */
[----:B------:R-:W3:Y:S01]  /*412d0*/  SHFL.BFLY PT, R0, R2, 0x2, 0x1f ;  /* 0x0c401f0002007f89 */ /* 0x000ee200000e0000 */
[----:B0-----:R-:W-:-:S02]  /*412e0*/  FADD R6, R7, R6 ;  /* 0x0000000607067221 */ /* 0x001fc40000000000 */
[----:B-1----:R-:W-:Y:S02]  /*412f0*/  FADD R4, R5, R4 ;  /* 0x0000000405047221 */ /* 0x002fe40000000000 */
[----:B---3--:R-:W-:Y:S02]  /*41300*/  FADD R0, R2, R0 ;  /* 0x0000000002007221 */ /* 0x008fe40000000000 */
[----:B------:R-:W0:Y:S04]  /*41310*/  SHFL.BFLY PT, R2, R6, 0x1, 0x1f ;  /* 0x0c201f0006027f89 */ /* 0x000e2800000e0000 */
[----:B------:R-:W1:Y:S04]  /*41320*/  SHFL.BFLY PT, R5, R4, 0x1, 0x1f ;  /* 0x0c201f0004057f89 */ /* 0x000e6800000e0000 */
[----:B------:R-:W3:Y:S01]  /*41330*/  SHFL.BFLY PT, R7, R0, 0x1, 0x1f ;  /* 0x0c201f0000077f89 */ /* 0x000ee200000e0000 */
[----:B0-----:R-:W-:-:S02]  /*41340*/  FADD R2, R6, R2 ;  /* 0x0000000206027221 */ /* 0x001fc40000000000 */
[----:B-1----:R-:W-:Y:S02]  /*41350*/  FADD R5, R4, R5 ;  /* 0x0000000504057221 */ /* 0x002fe40000000000 */
[----:B---3--:R-:W-:Y:S01]  /*41360*/  FADD R0, R0, R7 ;  /* 0x0000000700007221 */ /* 0x008fe20000000000 */
[----:B------:R-:W-:Y:S04]  /*41370*/  @!P0 STS [R3.X4+0x20000], R2 ;  /* 0x0200000203008388 */ /* 0x000fe80000004800 */
[----:B--2---:R0:W-:Y:S04]  /*41380*/  STL [R1+0x3544], R17 ;  /* 0x0035441101007387 */ /* 0x0041e80000100800 */
[----:B0-----:R-:W2:Y:S01]  /*41390*/  LDL.LU R17, [R1+0xc8] ;  /* 0x0000c80001117983 */ /* 0x001ea20000300800 */
[----:B------:R-:W3:Y:S02]  /*413a0*/  LDL.LU R16, [R1+0x94] ;  /* 0x0000940001107983 */ /* 0x000ee40000300800 */
        /* <DEDUP_REMOVED lines=22> */
[----:B------:R-:W2:Y:S04]  /*41510*/  LDL.LU R3, [R1+0x3548] ;  /* 0x0035480001037983 */ /* 0x000ea80000300800 */
[----:B------:R-:W0:Y:S02]  /*41520*/  S2R R2, SR_TID.X ;  /* 0x0000000000027919 */ /* 0x000e240000002100 */
[----:B0-----:R-:W-:-:S05]  /*41530*/  LOP3.LUT R2, R2, 0xff, RZ, 0xc0, !PT ;  /* 0x000000ff02027812 */ /* 0x001fca00078ec0ff */
[----:B------:R0:W-:Y:S04]  /*41540*/  @!P0 STS [R2.X4+0x20400], R5 ;  /* 0x0204000502008388 */ /* 0x0001e80000004800 */
[----:B0-----:R-:W3:Y:S01]  /*41550*/  LDL.LU R5, [R1+0xa0] ;  /* 0x0000a00001057983 */ /* 0x001ee20000300800 */
[----:B--2---:R-:W-:-:S03]  /*41560*/  F2FP.PACK_AB R3, R17, R3 ;  /* 0x000000031103723e */ /* 0x004fc600000000ff */
[----:B------:R-:W2:Y:S02]  /*41570*/  LDL.LU R17, [R1+0x3544] ;  /* 0x0035440001117983 */ /* 0x000ea40000300800 */
[----:B------:R0:W-:Y:S02]  /*41580*/  STL [R1+0x4f0], R3 ;  /* 0x0004f00301007387 */ /* 0x0001e40000100800 */
[----:B0-----:R-:W2:Y:S02]  /*41590*/  LDL.LU R3, [R1+0x3540] ;  /* 0x0035400001037983 */ /* 0x001ea40000300800 */
[----:B--2---:R-:W-:Y:S02]  /*415a0*/  F2FP.PACK_AB R3, R17, R3 ;  /* 0x000000031103723e */ /* 0x004fe400000000ff */
[----:B------:R-:W2:Y:S03]  /*415b0*/  LDL.LU R17, [R1+0x353c] ;  /* 0x00353c0001117983 */ /* 0x000ea60000300800 */
[----:B------:R0:W-:Y:S02]  /*415c0*/  STL [R1+0x4ec], R3 ;  /* 0x0004ec0301007387 */ /* 0x0001e40000100800 */
[----:B0-----:R-:W2:Y:S02]  /*415d0*/  LDL.LU R3, [R1+0x3538] ;  /* 0x0035380001037983 */ /* 0x001ea40000300800 */
[----:B--2---:R-:W-:-:S02]  /*415e0*/  F2FP.PACK_AB R3, R17, R3 ;  /* 0x000000031103723e */ /* 0x004fc400000000ff */
[----:B------:R-:W2:Y:S03]  /*415f0*/  LDL.LU R17, [R1+0x3534] ;  /* 0x0035340001117983 */ /* 0x000ea60000300800 */
[----:B------:R0:W-:Y:S02]  /*41600*/  STL [R1+0x4e4], R3 ;  /* 0x0004e40301007387 */ /* 0x0001e40000100800 */
[----:B0-----:R-:W2:Y:S02]  /*41610*/  LDL.LU R3, [R1+0x3530] ;  /* 0x0035300001037983 */ /* 0x001ea40000300800 */
[----:B--2---:R-:W-:Y:S02]  /*41620*/  F2FP.PACK_AB R3, R17, R3 ;  /* 0x000000031103723e */ /* 0x004fe400000000ff */
[----:B------:R-:W2:Y:S03]  /*41630*/  LDL.LU R17, [R1+0x352c] ;  /* 0x00352c0001117983 */ /* 0x000ea60000300800 */
[----:B------:R0:W-:Y:S02]  /*41640*/  STL [R1+0x4e0], R3 ;  /* 0x0004e00301007387 */ /* 0x0001e40000100800 */
[----:B0-----:R-:W2:Y:S04]  /*41650*/  LDL.LU R3, [R1+0x3528] ;  /* 0x0035280001037983 */ /* 0x001ea80000300800 */
[----:B------:R-:W0:Y:S04]  /*41660*/  S2R R22, SR_TID.X ;  /* 0x0000000000167919 */ /* 0x000e280000002100 */
[----:B------:R-:W-:Y:S04]  /*41670*/  @!P0 STS [R2.X4+0x20800], R0 ;  /* 0x0208000002008388 */ /* 0x000fe80000004800 */
[----:B0-----:R-:W0:Y:S01]  /*41680*/  LDS R0, [R22.X4+0x20c00] ;  /* 0x020c000016007984 */ /* 0x001e220000004800 */
[----:B--2---:R-:W-:-:S03]  /*41690*/  F2FP.PACK_AB R3, R17, R3 ;  /* 0x000000031103723e */ /* 0x004fc600000000ff */
[----:B------:R-:W2:Y:S02]  /*416a0*/  LDL.LU R17, [R1+0x3524] ;  /* 0x0035240001117983 */ /* 0x000ea40000300800 */
[----:B------:R1:W-:Y:S02]  /*416b0*/  STL [R1+0x4d8], R3 ;  /* 0x0004d80301007387 */ /* 0x0003e40000100800 */
[----:B-1----:R-:W2:Y:S04]  /*416c0*/  LDL.LU R3, [R1+0x3520] ;  /* 0x0035200001037983 */ /* 0x002ea80000300800 */
[----:B0-----:R-:W0:Y:S02]  /*416d0*/  SHFL.BFLY PT, R2, R0, 0x4, 0x1f ;  /* 0x0c801f0000027f89 */ /* 0x001e2400000e0000 */
[----:B0-----:R-:W-:-:S05]  /*416e0*/  FADD R2, R0, R2 ;  /* 0x0000000200027221 */ /* 0x001fca0000000000 */
[----:B------:R-:W0:Y:S01]  /*416f0*/  SHFL.BFLY PT, R0, R2, 0x2, 0x1f ;  /* 0x0c401f0002007f89 */ /* 0x000e2200000e0000 */
[----:B---3--:R-:W-:Y:S02]  /*41700*/  F2FP.PACK_AB R5, R5, R7 ;  /* 0x000000070505723e */ /* 0x008fe400000000ff */
[----:B------:R-:W-:Y:S02]  /*41710*/  F2FP.PACK_AB R4, R4, R6 ;  /* 0x000000060404723e */ /* 0x000fe400000000ff */
[----:B----4-:R-:W-:Y:S02]  /*41720*/  F2FP.PACK_AB R14, R15, R14 ;  /* 0x0000000e0f0e723e */ /* 0x010fe400000000ff */
[----:B------:R-:W-:Y:S01]  /*41730*/  F2FP.PACK_AB R13, R13, R12 ;  /* 0x0000000c0d0d723e */ /* 0x000fe200000000ff */
[----:B------:R-:W-:Y:S01]  /*41740*/  STL [R1+0x4d4], R5 ;  /* 0x0004d40501007387 */ /* 0x000fe20000100800 */
[----:B------:R1:W-:Y:S02]  /*41750*/  STL [R1+0x4cc], R4 ;  /* 0x0004cc0401007387 */ /* 0x0003e40000100800 */
[----:B0-----:R-:W-:Y:S01]  /*41760*/  FADD R0, R2, R0 ;  /* 0x0000000002007221 */ /* 0x001fe20000000000 */
[----:B-1----:R-:W3:Y:S04]  /*41770*/  LDL.64 R4, [R1+0x13b8] ;  /* 0x0013b80001047983 */ /* 0x002ee80000100a00 */
[----:B------:R-:W0:Y:S01]  /*41780*/  SHFL.BFLY PT, R2, R0, 0x1, 0x1f ;  /* 0x0c201f0000027f89 */ /* 0x000e2200000e0000 */
[----:B------:R-:W-:-:S02]  /*41790*/  F2FP.PACK_AB R10, R11, R10 ;  /* 0x0000000a0b0a723e */ /* 0x000fc400000000ff */
[----:B------:R-:W-:Y:S01]  /*417a0*/  F2FP.PACK_AB R12, R9, R8 ;  /* 0x00000008090c723e */ /* 0x000fe200000000ff */
[----:B0-----:R-:W-:Y:S01]  /*417b0*/  FADD R2, R0, R2 ;  /* 0x0000000200027221 */ /* 0x001fe20000000000 */
[----:B--2---:R-:W-:-:S05]  /*417c0*/  F2FP.PACK_AB R6, R17, R16 ;  /* 0x000000101106723e */ /* 0x004fca00000000ff */
[----:B------:R0:W-:Y:S04]  /*417d0*/  STL [R1+0x4c8], R6 ;  /* 0x0004c80601007387 */ /* 0x0001e80000100800 */
[----:B0-----:R-:W2:Y:S01]  /*417e0*/  LDL.64 R6, [R1+0x13b0] ;  /* 0x0013b00001067983 */ /* 0x001ea20000100a00 */
[----:B------:R-:W-:Y:S02]  /*417f0*/  STL [R1+0x4c4], R14 ;  /* 0x0004c40e01007387 */ /* 0x000fe40000100800 */
[----:B------:R0:W-:Y:S02]  /*41800*/  STL [R1+0x4bc], R13 ;  /* 0x0004bc0d01007387 */ /* 0x0001e40000100800 */
[----:B------:R-:W4:Y:S01]  /*41810*/  LDL.64 R8, [R1+0x13a8] ;  /* 0x0013a80001087983 */ /* 0x000f220000100a00 */
[----:B------:R1:W-:Y:S01]  /*41820*/  STL [R1+0x4b4], R10 ;  /* 0x0004b40a01007387 */ /* 0x0003e20000100800 */
[----:B------:R-:W-:-:S02]  /*41830*/  F2FP.PACK_AB R0, R25, R3 ;  /* 0x000000031900723e */ /* 0x000fc400000000ff */
[----:B0-----:R-:W-:Y:S01]  /*41840*/  F2FP.PACK_AB R13, R29, R28 ;  /* 0x0000001c1d0d723e */ /* 0x001fe200000000ff */
[----:B-1----:R-:W2:Y:S01]  /*41850*/  LDL.64 R10, [R1+0x13a0] ;  /* 0x0013a000010a7983 */ /* 0x002ea20000100a00 */
[----:B------:R0:W-:Y:S03]  /*41860*/  STL [R1+0x4b0], R12 ;  /* 0x0004b00c01007387 */ /* 0x0001e60000100800 */
[----:B------:R1:W-:Y:S01]  /*41870*/  STL [R1+0x4ac], R13 ;  /* 0x0004ac0d01007387 */ /* 0x0003e20000100800 */
[----:B0-----:R-:W-:-:S05]  /*41880*/  F2FP.PACK_AB R12, R27, R26 ;  /* 0x0000001a1b0c723e */ /* 0x001fca00000000ff */
[----:B------:R0:W-:Y:S01]  /*41890*/  STL [R1+0x4a4], R12 ;  /* 0x0004a40c01007387 */ /* 0x0001e20000100800 */
[----:B------:R-:W3:Y:S03]  /*418a0*/  LDL.LU R3, [R1+0x351c] ;  /* 0x00351c0001037983 */ /* 0x000ee60000300800 */
[----:B------:R-:W-:Y:S01]  /*418b0*/  @!P0 STS [R22.X4+0x20c00], R2 ;  /* 0x020c000216008388 */ /* 0x000fe20000004800 */
[----:B------:R-:W-:Y:S01]  /*418c0*/  BAR.SYNC.DEFER_BLOCKING 0x0 ;  /* 0x0000000000007b1d */ /* 0x000fe20000010000 */
[----:B-1----:R-:W-:-:S05]  /*418d0*/  F2FP.PACK_AB R13, R24, R23 ;  /* 0x00000017180d723e */ /* 0x002fca00000000ff */
[----:B------:R1:W-:Y:S01]  /*418e0*/  STL [R1+0x49c], R0 ;  /* 0x00049c0001007387 */ /* 0x0003e20000100800 */
[----:B0-----:R-:W-:Y:S01]  /*418f0*/  F2FP.PACK_AB R12, R21, R20 ;  /* 0x00000014150c723e */ /* 0x001fe200000000ff */
[----:B------:R-:W-:Y:S01]  /*41900*/  STL [R1+0x498], R13 ;  /* 0x0004980d01007387 */ /* 0x000fe20000100800 */
[----:B-1----:R-:W-:-:S03]  /*41910*/  F2FP.PACK_AB R0, R19, R18 ;  /* 0x000000121300723e */ /* 0x002fc600000000ff */
[----:B------:R-:W4:Y:S01]  /*41920*/  LDL.64 R18, [R1+0x1398] ;  /* 0x0013980001127983 */ /* 0x000f220000100a00 */
[----:B------:R0:W-:Y:S02]  /*41930*/  STL [R1+0x490], R12 ;  /* 0x0004900c01007387 */ /* 0x0001e40000100800 */
[----:B------:R-:W4:Y:S02]  /*41940*/  LDL.64 R14, [R1+0x1390] ;  /* 0x00139000010e7983 */ /* 0x000f240000100a00 */
[----:B------:R1:W-:Y:S01]  /*41950*/  STL [R1+0x48c], R0 ;  /* 0x00048c0001007387 */ /* 0x0003e20000100800 */
[----:B------:R-:W4:Y:S04]  /*41960*/  LDL.64 R28, [R1+0x1388] ;  /* 0x00138800011c7983 */ /* 0x000f280000100a00 */
[----:B------:R-:W4:Y:S04]  /*41970*/  LDL.64 R20, [R1+0x1380] ;  /* 0x0013800001147983 */ /* 0x000f280000100a00 */
[----:B------:R-:W4:Y:S04]  /*41980*/  LDL.64 R16, [R1+0x1370] ;  /* 0x0013700001107983 */ /* 0x000f280000100a00 */
[----:B------:R-:W4:Y:S04]  /*41990*/  LDL.64 R26, [R1+0x1368] ;  /* 0x00136800011a7983 */ /* 0x000f280000100a00 */
[----:B------:R-:W4:Y:S04]  /*419a0*/  LDL.64 R24, [R1+0x1360] ;  /* 0x0013600001187983 */ /* 0x000f280000100a00 */
[----:B0-----:R-:W4:Y:S01]  /*419b0*/  LDL.64 R12, [R1+0x1378] ;  /* 0x00137800010c7983 */ /* 0x001f220000100a00 */
[----:B---3--:R-:W-:-:S04]  /*419c0*/  IMAD.WIDE R4, R3, 0x2, R4 ;  /* 0x0000000203047825 */ /* 0x008fc800078e0204 */
[C---:B--2---:R-:W-:Y:S02]  /*419d0*/  IMAD.WIDE R6, R3.reuse, 0x2, R6 ;  /* 0x0000000203067825 */ /* 0x044fe400078e0206 */
[----:B------:R-:W2:Y:S04]  /*419e0*/  LDG.E.U16 R5, [R4.64] ;  /* 0x0000000404057981 */ /* 0x000ea8000c1e1500 */
[----:B------:R0:W3:Y:S01]  /*419f0*/  LDG.E.U16 R2, [R6.64] ;  /* 0x0000000406027981 */ /* 0x0000e2000c1e1500 */
[----:B----4-:R-:W-:-:S05]  /*41a00*/  IMAD.WIDE R8, R3, 0x2, R8 ;  /* 0x0000000203087825 */ /* 0x010fca00078e0208 */
[----:B-1----:R1:W4:Y:S01]  /*41a10*/  LDG.E.U16 R0, [R8.64] ;  /* 0x0000000408007981 */ /* 0x002322000c1e1500 */
[----:B------:R-:W-:-:S04]  /*41a20*/  IMAD.WIDE R10, R3, 0x2, R10 ;  /* 0x00000002030a7825 */ /* 0x000fc800078e020a */
[C---:B0-----:R-:W-:Y:S01]  /*41a30*/  IMAD.WIDE R6, R3.reuse, 0x2, R14 ;  /* 0x0000000203067825 */ /* 0x041fe200078e020e */
[----:B------:R0:W3:Y:S03]  /*41a40*/  LDG.E.U16 R23, [R10.64] ;  /* 0x000000040a177981 */ /* 0x0000e6000c1e1500 */
[C---:B-1----:R-:W-:Y:S02]  /*41a50*/  IMAD.WIDE R8, R3.reuse, 0x2, R28 ;  /* 0x0000000203087825 */ /* 0x042fe400078e021c */
[----:B------:R1:W4:Y:S02]  /*41a60*/  LDG.E.U16 R29, [R6.64] ;  /* 0x00000004061d7981 */ /* 0x000324000c1e1500 */
[C---:B0-----:R-:W-:Y:S02]  /*41a70*/  IMAD.WIDE R10, R3.reuse, 0x2, R20 ;  /* 0x00000002030a7825 */ /* 0x041fe400078e0214 */
[----:B--2---:R0:W-:Y:S02]  /*41a80*/  STL [R1+0xab8], R5 ;  /* 0x000ab80501007387 */ /* 0x0041e40000100800 */
[----:B------:R-:W2:Y:S02]  /*41a90*/  LDL.64 R14, [R1+0x1350] ;  /* 0x00135000010e7983 */ /* 0x000ea40000100a00 */
[----:B0-----:R-:W-:-:S02]  /*41aa0*/  IMAD.WIDE R4, R3, 0x2, R18 ;  /* 0x0000000203047825 */ /* 0x001fc400078e0212 */
[----:B------:R-:W2:Y:S04]  /*41ab0*/  LDL.64 R18, [R1+0x1358] ;  /* 0x0013580001127983 */ /* 0x000ea80000100a00 */
[----:B------:R0:W2:Y:S01]  /*41ac0*/  LDG.E.U16 R28, [R4.64] ;  /* 0x00000004041c7981 */ /* 0x0000a2000c1e1500 */
[----:B---3--:R3:W-:Y:S03]  /*41ad0*/  STL [R1+0xab4], R2 ;  /* 0x000ab40201007387 */ /* 0x0087e60000100800 */
[----:B---3--:R3:W2:Y:S01]  /*41ae0*/  LDG.E.U16 R2, [R8.64] ;  /* 0x0000000408027981 */ /* 0x0086a2000c1e1500 */
[----:B----4-:R4:W-:Y:S03]  /*41af0*/  STL [R1+0xab0], R0 ;  /* 0x000ab00001007387 */ /* 0x0109e60000100800 */
[----:B----4-:R4:W4:Y:S01]  /*41b00*/  LDG.E.U16 R0, [R10.64] ;  /* 0x000000040a007981 */ /* 0x010922000c1e1500 */
[----:B------:R-:W-:-:S04]  /*41b10*/  IMAD.WIDE R12, R3, 0x2, R12 ;  /* 0x00000002030c7825 */ /* 0x000fc800078e020c */
[----:B0-----:R-:W-:-:S04]  /*41b20*/  IMAD.WIDE R4, R3, 0x2, R16 ;  /* 0x0000000203047825 */ /* 0x001fc800078e0210 */
[C---:B-1----:R-:W-:Y:S01]  /*41b30*/  IMAD.WIDE R6, R3.reuse, 0x2, R26 ;  /* 0x0000000203067825 */ /* 0x042fe200078e021a */
[----:B------:R0:W-:Y:S03]  /*41b40*/  STL [R1+0xaac], R23 ;  /* 0x000aac1701007387 */ /* 0x0001e60000100800 */
[----:B------:R-:W4:Y:S02]  /*41b50*/  LDL.64 R20, [R1+0x1348] ;  /* 0x0013480001147983 */ /* 0x000f240000100a00 */
[----:B------:R-:W4:Y:S02]  /*41b60*/  LDL.64 R16, [R1+0x1340] ;  /* 0x0013400001107983 */ /* 0x000f240000100a00 */
[C---:B---3--:R-:W-:Y:S01]  /*41b70*/  IMAD.WIDE R8, R3.reuse, 0x2, R24 ;  /* 0x0000000203087825 */ /* 0x048fe200078e0218 */
[----:B------:R-:W-:Y:S04]  /*41b80*/  STL [R1+0xaa4], R29 ;  /* 0x000aa41d01007387 */ /* 0x000fe80000100800 */
[----:B------:R-:W3:Y:S04]  /*41b90*/  LDG.E.U16 R5, [R4.64] ;  /* 0x0000000404057981 */ /* 0x000ee8000c1e1500 */
[----:B------:R-:W3:Y:S04]  /*41ba0*/  LDG.E.U16 R7, [R6.64] ;  /* 0x0000000406077981 */ /* 0x000ee8000c1e1500 */
[----:B0-----:R0:W3:Y:S04]  /*41bb0*/  LDG.E.U16 R23, [R12.64] ;  /* 0x000000040c177981 */ /* 0x0010e8000c1e1500 */
[----:B--2---:R1:W-:Y:S01]  /*41bc0*/  STL [R1+0xaa8], R28 ;  /* 0x000aa81c01007387 */ /* 0x0043e20000100800 */
[----:B------:R-:W2:Y:S03]  /*41bd0*/  LDL.64 R24, [R1+0x1328] ;  /* 0x0013280001187983 */ /* 0x000ea60000100a00 */
[----:B-1----:R-:W2:Y:S01]  /*41be0*/  LDL.64 R28, [R1+0x1330] ;  /* 0x00133000011c7983 */ /* 0x002ea20000100a00 */
[----:B------:R1:W-:Y:S03]  /*41bf0*/  STL [R1+0xaa0], R2 ;  /* 0x000aa00201007387 */ /* 0x0003e60000100800 */
[----:B-1----:R1:W2:Y:S04]  /*41c00*/  LDG.E.U16 R2, [R8.64] ;  /* 0x0000000408027981 */ /* 0x0022a8000c1e1500 */
[----:B-1----:R-:W2:Y:S01]  /*41c10*/  LDL.64 R8, [R1+0x1338] ;  /* 0x0013380001087983 */ /* 0x002ea20000100a00 */
[----:B----4-:R-:W-:-:S04]  /*41c20*/  IMAD.WIDE R10, R3, 0x2, R18 ;  /* 0x00000002030a7825 */ /* 0x010fc800078e0212 */
[C---:B0-----:R-:W-:Y:S02]  /*41c30*/  IMAD.WIDE R12, R3.reuse, 0x2, R14 ;  /* 0x00000002030c7825 */ /* 0x041fe400078e020e */
[----:B------:R-:W4:Y:S02]  /*41c40*/  LDL.64 R14, [R1+0x1320] ;  /* 0x00132000010e7983 */ /* 0x000f240000100a00 */
[----:B------:R0:W-:Y:S02]  /*41c50*/  STL [R1+0xa9c], R0 ;  /* 0x000a9c0001007387 */ /* 0x0001e40000100800 */
[----:B0-----:R2:W4:Y:S01]  /*41c60*/  LDG.E.U16 R0, [R10.64] ;  /* 0x000000040a007981 */ /* 0x001522000c1e1500 */
[----:B---3--:R0:W-:Y:S02]  /*41c70*/  STL [R1+0xa98], R23 ;  /* 0x000a981701007387 */ /* 0x0081e40000100800 */
[----:B------:R-:W3:Y:S02]  /*41c80*/  LDL.64 R26, [R1+0x1318] ;  /* 0x00131800011a7983 */ /* 0x000ee40000100a00 */
[----:B------:R-:W3:Y:S01]  /*41c90*/  LDL.64 R18, [R1+0x1310] ;  /* 0x0013100001127983 */ /* 0x000ee20000100a00 */
[----:B------:R1:W-:Y:S01]  /*41ca0*/  STL [R1+0xa94], R5 ;  /* 0x000a940501007387 */ /* 0x0003e20000100800 */
[----:B------:R1:W-:Y:S03]  /*41cb0*/  STL [R1+0xa8c], R7 ;  /* 0x000a8c0701007387 */ /* 0x0003e60000100800 */
[----:B0-----:R0:W3:Y:S01]  /*41cc0*/  LDG.E.U16 R23, [R12.64] ;  /* 0x000000040c177981 */ /* 0x0010e2000c1e1500 */
[----:B-1----:R-:W-:-:S04]  /*41cd0*/  IMAD.WIDE R4, R3, 0x2, R20 ;  /* 0x0000000203047825 */ /* 0x002fc800078e0214 */
[C---:B------:R-:W-:Y:S01]  /*41ce0*/  IMAD.WIDE R6, R3.reuse, 0x2, R16 ;  /* 0x0000000203067825 */ /* 0x040fe200078e0210 */
[----:B------:R-:W3:Y:S04]  /*41cf0*/  LDL.64 R20, [R1+0x1308] ;  /* 0x0013080001147983 */ /* 0x000ee80000100a00 */
[----:B------:R-:W3:Y:S01]  /*41d00*/  LDL.64 R16, [R1+0x1300] ;  /* 0x0013000001107983 */ /* 0x000ee20000100a00 */
[----:B--2---:R-:W-:-:S03]  /*41d10*/  IMAD.WIDE R10, R3, 0x2, R28 ;  /* 0x00000002030a7825 */ /* 0x004fc600078e021c */
[----:B------:R3:W2:Y:S04]  /*41d20*/  LDG.E.U16 R29, [R6.64] ;  /* 0x00000004061d7981 */ /* 0x0006a8000c1e1500 */
[----:B------:R1:W2:Y:S04]  /*41d30*/  LDG.E.U16 R28, [R4.64] ;  /* 0x00000004041c7981 */ /* 0x0002a8000c1e1500 */
[----:B------:R0:W-:Y:S01]  /*41d40*/  STL [R1+0xa88], R2 ;  /* 0x000a880201007387 */ /* 0x0001e20000100800 */
[----:B------:R-:W-:-:S05]  /*41d50*/  IMAD.WIDE R8, R3, 0x2, R8 ;  /* 0x0000000203087825 */ /* 0x000fca00078e0208 */
[----:B0-----:R0:W2:Y:S04]  /*41d60*/  LDG.E.U16 R2, [R8.64] ;  /* 0x0000000408027981 */ /* 0x0010a8000c1e1500 */
[----:B----4-:R4:W-:Y:S04]  /*41d70*/  STL [R1+0xa80], R0 ;  /* 0x000a800001007387 */ /* 0x0109e80000100800 */
[----:B----4-:R4:W2:Y:S01]  /*41d80*/  LDG.E.U16 R0, [R10.64] ;  /* 0x000000040a007981 */ /* 0x0108a2000c1e1500 */
[----:B------:R-:W-:-:S04]  /*41d90*/  IMAD.WIDE R12, R3, 0x2, R24 ;  /* 0x00000002030c7825 */ /* 0x000fc800078e0218 */
[----:B-1----:R-:W-:-:S04]  /*41da0*/  IMAD.WIDE R4, R3, 0x2, R14 ;  /* 0x0000000203047825 */ /* 0x002fc800078e020e */
[C---:B---3--:R-:W-:Y:S01]  /*41db0*/  IMAD.WIDE R6, R3.reuse, 0x2, R26 ;  /* 0x0000000203067825 */ /* 0x048fe200078e021a */
[----:B------:R1:W-:Y:S03]  /*41dc0*/  STL [R1+0xa7c], R23 ;  /* 0x000a7c1701007387 */ /* 0x0003e60000100800 */
[----:B------:R-:W3:Y:S02]  /*41dd0*/  LDL.64 R24, [R1+0x12f8] ;  /* 0x0012f80001187983 */ /* 0x000ee40000100a00 */
[----:B------:R-:W3:Y:S02]  /*41de0*/  LDL.64 R14, [R1+0x12f0] ;  /* 0x0012f000010e7983 */ /* 0x000ee40000100a00 */
[C---:B0-----:R-:W-:Y:S01]  /*41df0*/  IMAD.WIDE R8, R3.reuse, 0x2, R18 ;  /* 0x0000000203087825 */ /* 0x041fe200078e0212 */
[----:B------:R-:W3:Y:S04]  /*41e00*/  LDG.E.U16 R5, [R4.64] ;  /* 0x0000000404057981 */ /* 0x000ee8000c1e1500 */
[----:B------:R-:W3:Y:S04]  /*41e10*/  LDG.E.U16 R7, [R6.64] ;  /* 0x0000000406077981 */ /* 0x000ee8000c1e1500 */
[----:B-1----:R0:W3:Y:S01]  /*41e20*/  LDG.E.U16 R23, [R12.64] ;  /* 0x000000040c177981 */ /* 0x0020e2000c1e1500 */
[----:B----4-:R-:W-:-:S04]  /*41e30*/  IMAD.WIDE R10, R3, 0x2, R20 ;  /* 0x00000002030a7825 */ /* 0x010fc800078e0214 */
[C---:B0-----:R-:W-:Y:S01]  /*41e40*/  IMAD.WIDE R12, R3.reuse, 0x2, R16 ;  /* 0x00000002030c7825 */ /* 0x041fe200078e0210 */
[----:B--2---:R-:W-:Y:S03]  /*41e50*/  STL [R1+0xa70], R29 ;  /* 0x000a701d01007387 */ /* 0x004fe60000100800 */
[----:B------:R0:W-:Y:S02]  /*41e60*/  STL [R1+0xa74], R28 ;  /* 0x000a741c01007387 */ /* 0x0001e40000100800 */
[----:B------:R-:W2:Y:S01]  /*41e70*/  LDL.64 R18, [R1+0x12d8] ;  /* 0x0012d80001127983 */ /* 0x000ea20000100a00 */
[----:B0-----:R-:W4:Y:S04]  /*41e80*/  LDL.64 R28, [R1+0x12e0] ;  /* 0x0012e000011c7983 */ /* 0x001f280000100a00 */
[----:B------:R0:W-:Y:S01]  /*41e90*/  STL [R1+0xa6c], R2 ;  /* 0x000a6c0201007387 */ /* 0x0001e20000100800 */
[----:B------:R-:W2:Y:S03]  /*41ea0*/  LDL.64 R16, [R1+0x12d0] ;  /* 0x0012d00001107983 */ /* 0x000ea60000100a00 */
[----:B0-----:R0:W2:Y:S04]  /*41eb0*/  LDG.E.U16 R2, [R8.64] ;  /* 0x0000000408027981 */ /* 0x0010a8000c1e1500 */
[----:B0-----:R-:W2:Y:S01]  /*41ec0*/  LDL.64 R8, [R1+0x12e8] ;  /* 0x0012e80001087983 */ /* 0x001ea20000100a00 */
[----:B------:R0:W-:Y:S03]  /*41ed0*/  STL [R1+0xa68], R0 ;  /* 0x000a680001007387 */ /* 0x0001e60000100800 */
[----:B0-----:R4:W2:Y:S04]  /*41ee0*/  LDG.E.U16 R0, [R10.64] ;  /* 0x000000040a007981 */ /* 0x0018a8000c1e1500 */
[----:B---3--:R0:W-:Y:S01]  /*41ef0*/  STL [R1+0xa64], R23 ;  /* 0x000a641701007387 */ /* 0x0081e20000100800 */
[----:B------:R-:W3:Y:S02]  /*41f00*/  LDL.64 R26, [R1+0x12c8] ;  /* 0x0012c800011a7983 */ /* 0x000ee40000100a00 */
[----:B------:R-:W3:Y:S02]  /*41f10*/  LDL.64 R20, [R1+0x12c0] ;  /* 0x0012c00001147983 */ /* 0x000ee40000100a00 */
[----:B------:R1:W-:Y:S01]  /*41f20*/  STL [R1+0xa60], R5 ;  /* 0x000a600501007387 */ /* 0x0003e20000100800 */
[----:B------:R1:W-:Y:S04]  /*41f30*/  STL [R1+0xa5c], R7 ;  /* 0x000a5c0701007387 */ /* 0x0003e80000100800 */
[----:B0-----:R0:W3:Y:S01]  /*41f40*/  LDG.E.U16 R23, [R12.64] ;  /* 0x000000040c177981 */ /* 0x0010e2000c1e1500 */
[----:B-1----:R-:W-:-:S04]  /*41f50*/  IMAD.WIDE R4, R3, 0x2, R24 ;  /* 0x0000000203047825 */ /* 0x002fc800078e0218 */
[C---:B------:R-:W-:Y:S01]  /*41f60*/  IMAD.WIDE R6, R3.reuse, 0x2, R14 ;  /* 0x0000000203067825 */ /* 0x040fe200078e020e */
[----:B------:R-:W3:Y:S04]  /*41f70*/  LDL.64 R24, [R1+0x12b8] ;  /* 0x0012b80001187983 */ /* 0x000ee80000100a00 */
[----:B------:R-:W3:Y:S01]  /*41f80*/  LDL.64 R14, [R1+0x12b0] ;  /* 0x0012b000010e7983 */ /* 0x000ee20000100a00 */
[----:B----4-:R-:W-:-:S03]  /*41f90*/  IMAD.WIDE R10, R3, 0x2, R28 ;  /* 0x00000002030a7825 */ /* 0x010fc600078e021c */
[----:B------:R3:W4:Y:S04]  /*41fa0*/  LDG.E.U16 R29, [R6.64] ;  /* 0x00000004061d7981 */ /* 0x000728000c1e1500 */
[----:B------:R1:W4:Y:S04]  /*41fb0*/  LDG.E.U16 R28, [R4.64] ;  /* 0x00000004041c7981 */ /* 0x000328000c1e1500 */
[----:B--2---:R2:W-:Y:S01]  /*41fc0*/  STL [R1+0xa54], R2 ;  /* 0x000a540201007387 */ /* 0x0045e20000100800 */
[----:B------:R-:W-:-:S05]  /*41fd0*/  IMAD.WIDE R8, R3, 0x2, R8 ;  /* 0x0000000203087825 */ /* 0x000fca00078e0208 */
[----:B--2---:R2:W4:Y:S04]  /*41fe0*/  LDG.E.U16 R2, [R8.64] ;  /* 0x0000000408027981 */ /* 0x004528000c1e1500 */
[----:B------:R0:W-:Y:S04]  /*41ff0*/  STL [R1+0xa50], R0 ;  /* 0x000a500001007387 */ /* 0x0001e80000100800 */
[----:B0-----:R0:W4:Y:S01]  /*42000*/  LDG.E.U16 R0, [R10.64] ;  /* 0x000000040a007981 */ /* 0x001122000c1e1500 */
[----:B------:R-:W-:-:S04]  /*42010*/  IMAD.WIDE R12, R3, 0x2, R18 ;  /* 0x00000002030c7825 */ /* 0x000fc800078e0212 */
[----:B-1----:R-:W-:-:S04]  /*42020*/  IMAD.WIDE R4, R3, 0x2, R16 ;  /* 0x0000000203047825 */ /* 0x002fc800078e0210 */
[C---:B---3--:R-:W-:Y:S01]  /*42030*/  IMAD.WIDE R6, R3.reuse, 0x2, R26 ;  /* 0x0000000203067825 */ /* 0x048fe200078e021a */
[----:B------:R1:W-:Y:S03]  /*42040*/  STL [R1+0xa48], R23 ;  /* 0x000a481701007387 */ /* 0x0003e60000100800 */
[----:B------:R-:W3:Y:S02]  /*42050*/  LDL.64 R18, [R1+0x12a8] ;  /* 0x0012a80001127983 */ /* 0x000ee40000100a00 */
[----:B------:R-:W3:Y:S02]  /*42060*/  LDL.64 R16, [R1+0x12a0] ;  /* 0x0012a00001107983 */ /* 0x000ee40000100a00 */
[C---:B--2---:R-:W-:Y:S01]  /*42070*/  IMAD.WIDE R8, R3.reuse, 0x2, R20 ;  /* 0x0000000203087825 */ /* 0x044fe200078e0214 */
[----:B------:R-:W2:Y:S04]  /*42080*/  LDG.E.U16 R5, [R4.64] ;  /* 0x0000000404057981 */ /* 0x000ea8000c1e1500 */
[----:B------:R-:W2:Y:S04]  /*42090*/  LDG.E.U16 R7, [R6.64] ;  /* 0x0000000406077981 */ /* 0x000ea8000c1e1500 */
[----:B-1----:R1:W2:Y:S01]  /*420a0*/  LDG.E.U16 R23, [R12.64] ;  /* 0x000000040c177981 */ /* 0x0022a2000c1e1500 */
[----:B0-----:R-:W-:-:S04]  /*420b0*/  IMAD.WIDE R10, R3, 0x2, R24 ;  /* 0x00000002030a7825 */ /* 0x001fc800078e0218 */
[C---:B-1----:R-:W-:Y:S01]  /*420c0*/  IMAD.WIDE R12, R3.reuse, 0x2, R14 ;  /* 0x00000002030c7825 */ /* 0x042fe200078e020e */
[----:B----4-:R-:W-:Y:S03]  /*420d0*/  STL [R1+0xa3c], R29 ;  /* 0x000a3c1d01007387 */ /* 0x010fe60000100800 */
[----:B------:R0:W-:Y:S02]  /*420e0*/  STL [R1+0xa40], R28 ;  /* 0x000a401c01007387 */ /* 0x0001e40000100800 */
[----:B------:R-:W4:Y:S01]  /*420f0*/  LDL.64 R20, [R1+0x1288] ;  /* 0x0012880001147983 */ /* 0x000f220000100a00 */
[----:B0-----:R-:W4:Y:S04]  /*42100*/  LDL.64 R28, [R1+0x1290] ;  /* 0x00129000011c7983 */ /* 0x001f280000100a00 */
[----:B------:R0:W-:Y:S01]  /*42110*/  STL [R1+0xa38], R2 ;  /* 0x000a380201007387 */ /* 0x0001e20000100800 */
[----:B------:R-:W4:Y:S03]  /*42120*/  LDL.64 R14, [R1+0x1280] ;  /* 0x00128000010e7983 */ /* 0x000f260000100a00 */
[----:B0-----:R0:W4:Y:S04]  /*42130*/  LDG.E.U16 R2, [R8.64] ;  /* 0x0000000408027981 */ /* 0x001128000c1e1500 */
[----:B0-----:R-:W4:Y:S01]  /*42140*/  LDL.64 R8, [R1+0x1298] ;  /* 0x0012980001087983 */ /* 0x001f220000100a00 */
[----:B------:R0:W-:Y:S03]  /*42150*/  STL [R1+0xa30], R0 ;  /* 0x000a300001007387 */ /* 0x0001e60000100800 */
[----:B0-----:R4:W4:Y:S04]  /*42160*/  LDG.E.U16 R0, [R10.64] ;  /* 0x000000040a007981 */ /* 0x001928000c1e1500 */
[----:B--2---:R0:W-:Y:S01]  /*42170*/  STL [R1+0xa2c], R23 ;  /* 0x000a2c1701007387 */ /* 0x0041e20000100800 */
[----:B------:R-:W2:Y:S02]  /*42180*/  LDL.64 R26, [R1+0x1278] ;  /* 0x00127800011a7983 */ /* 0x000ea40000100a00 */
[----:B------:R-:W2:Y:S02]  /*42190*/  LDL.64 R24, [R1+0x1270] ;  /* 0x0012700001187983 */ /* 0x000ea40000100a00 */
[----:B------:R3:W-:Y:S01]  /*421a0*/  STL [R1+0xa24], R5 ;  /* 0x000a240501007387 */ /* 0x0007e20000100800 */
[----:B------:R1:W-:Y:S04]  /*421b0*/  STL [R1+0xa20], R7 ;  /* 0x000a200701007387 */ /* 0x0003e80000100800 */
[----:B0-----:R0:W2:Y:S01]  /*421c0*/  LDG.E.U16 R23, [R12.64] ;  /* 0x000000040c177981 */ /* 0x0010a2000c1e1500 */
[----:B---3--:R-:W-:-:S04]  /*421d0*/  IMAD.WIDE R4, R3, 0x2, R18 ;  /* 0x0000000203047825 */ /* 0x008fc800078e0212 */
[C---:B-1----:R-:W-:Y:S01]  /*421e0*/  IMAD.WIDE R6, R3.reuse, 0x2, R16 ;  /* 0x0000000203067825 */ /* 0x042fe200078e0210 */
[----:B------:R-:W3:Y:S04]  /*421f0*/  LDL.64 R18, [R1+0x1268] ;  /* 0x0012680001127983 */ /* 0x000ee80000100a00 */
[----:B------:R-:W3:Y:S01]  /*42200*/  LDL.64 R16, [R1+0x1260] ;  /* 0x0012600001107983 */ /* 0x000ee20000100a00 */
[----:B----4-:R-:W-:-:S03]  /*42210*/  IMAD.WIDE R10, R3, 0x2, R28 ;  /* 0x00000002030a7825 */ /* 0x010fc600078e021c */
[----:B------:R2:W4:Y:S04]  /*42220*/  LDG.E.U16 R29, [R6.64] ;  /* 0x00000004061d7981 */ /* 0x000528000c1e1500 */
[----:B------:R1:W4:Y:S04]  /*42230*/  LDG.E.U16 R28, [R4.64] ;  /* 0x00000004041c7981 */ /* 0x000328000c1e1500 */
[----:B------:R0:W-:Y:S01]  /*42240*/  STL [R1+0x89c], R2 ;  /* 0x00089c0201007387 */ /* 0x0001e20000100800 */
[----:B------:R-:W-:-:S05]  /*42250*/  IMAD.WIDE R8, R3, 0x2, R8 ;  /* 0x0000000203087825 */ /* 0x000fca00078e0208 */
[----:B0-----:R0:W4:Y:S04]  /*42260*/  LDG.E.U16 R2, [R8.64] ;  /* 0x0000000408027981 */ /* 0x001128000c1e1500 */
[----:B------:R0:W-:Y:S04]  /*42270*/  STL [R1+0x898], R0 ;  /* 0x0008980001007387 */ /* 0x0001e80000100800 */
[----:B0-----:R3:W4:Y:S01]  /*42280*/  LDG.E.U16 R0, [R10.64] ;  /* 0x000000040a007981 */ /* 0x001722000c1e1500 */
[----:B------:R-:W-:-:S04]  /*42290*/  IMAD.WIDE R12, R3, 0x2, R20 ;  /* 0x00000002030c7825 */ /* 0x000fc800078e0214 */
[----:B-1----:R-:W-:-:S04]  /*422a0*/  IMAD.WIDE R4, R3, 0x2, R14 ;  /* 0x0000000203047825 */ /* 0x002fc800078e020e */
[C---:B--2---:R-:W-:Y:S01]  /*422b0*/  IMAD.WIDE R6, R3.reuse, 0x2, R26 ;  /* 0x0000000203067825 */ /* 0x044fe200078e021a */
[----:B------:R0:W-:Y:S03]  /*422c0*/  STL [R1+0x894], R23 ;  /* 0x0008941701007387 */ /* 0x0001e60000100800 */
[----:B------:R-:W2:Y:S02]  /*422d0*/  LDL.64 R20, [R1+0x1258] ;  /* 0x0012580001147983 */ /* 0x000ea40000100a00 */
[----:B------:R-:W2:Y:S02]  /*422e0*/  LDL.64 R14, [R1+0x1250] ;  /* 0x00125000010e7983 */ /* 0x000ea40000100a00 */
[C---:B------:R-:W-:Y:S01]  /*422f0*/  IMAD.WIDE R8, R3.reuse, 0x2, R24 ;  /* 0x0000000203087825 */ /* 0x040fe200078e0218 */
[----:B------:R-:W2:Y:S04]  /*42300*/  LDG.E.U16 R5, [R4.64] ;  /* 0x0000000404057981 */ /* 0x000ea8000c1e1500 */
[----:B------:R-:W2:Y:S04]  /*42310*/  LDG.E.U16 R7, [R6.64] ;  /* 0x0000000406077981 */ /* 0x000ea8000c1e1500 */
[----:B0-----:R0:W2:Y:S01]  /*42320*/  LDG.E.U16 R23, [R12.64] ;  /* 0x000000040c177981 */ /* 0x0010a2000c1e1500 */
[----:B---3--:R-:W-:-:S04]  /*42330*/  IMAD.WIDE R10, R3, 0x2, R18 ;  /* 0x00000002030a7825 */ /* 0x008fc800078e0212 */
[C---:B0-----:R-:W-:Y:S01]  /*42340*/  IMAD.WIDE R12, R3.reuse, 0x2, R16 ;  /* 0x00000002030c7825 */ /* 0x041fe200078e0210 */
[----:B----4-:R-:W-:Y:S03]  /*42350*/  STL [R1+0x76c], R29 ;  /* 0x00076c1d01007387 */ /* 0x010fe60000100800 */
[----:B------:R0:W-:Y:S02]  /*42360*/  STL [R1+0x890], R28 ;  /* 0x0008901c01007387 */ /* 0x0001e40000100800 */
[----:B------:R-:W3:Y:S01]  /*42370*/  LDL.64 R24, [R1+0x1238] ;  /* 0x0012380001187983 */ /* 0x000ee20000100a00 */
[----:B0-----:R-:W4:Y:S04]  /*42380*/  LDL.64 R28, [R1+0x1240] ;  /* 0x00124000011c7983 */ /* 0x001f280000100a00 */
[----:B------:R0:W-:Y:S01]  /*42390*/  STL [R1+0x768], R2 ;  /* 0x0007680201007387 */ /* 0x0001e20000100800 */
[----:B------:R-:W3:Y:S03]  /*423a0*/  LDL.64 R16, [R1+0x1230] ;  /* 0x0012300001107983 */ /* 0x000ee60000100a00 */
[----:B0-----:R0:W3:Y:S04]  /*423b0*/  LDG.E.U16 R2, [R8.64] ;  /* 0x0000000408027981 */ /* 0x0010e8000c1e1500 */
[----:B0-----:R-:W3:Y:S01]  /*423c0*/  LDL.64 R8, [R1+0x1248] ;  /* 0x0012480001087983 */ /* 0x001ee20000100a00 */
[----:B------:R0:W-:Y:S03]  /*423d0*/  STL [R1+0x68c], R0 ;  /* 0x00068c0001007387 */ /* 0x0001e60000100800 */
[----:B0-----:R4:W3:Y:S04]  /*423e0*/  LDG.E.U16 R0, [R10.64] ;  /* 0x000000040a007981 */ /* 0x0018e8000c1e1500 */
[----:B--2---:R0:W-:Y:S01]  /*423f0*/  STL [R1+0x688], R23 ;  /* 0x0006881701007387 */ /* 0x0041e20000100800 */
[----:B------:R-:W2:Y:S02]  /*42400*/  LDL.64 R26, [R1+0x1228] ;  /* 0x00122800011a7983 */ /* 0x000ea40000100a00 */
[----:B------:R-:W2:Y:S02]  /*42410*/  LDL.64 R18, [R1+0x1220] ;  /* 0x0012200001127983 */ /* 0x000ea40000100a00 */
[----:B------:R1:W-:Y:S01]  /*42420*/  STL [R1+0x684], R5 ;  /* 0x0006840501007387 */ /* 0x0003e20000100800 */
[----:B------:R1:W-:Y:S04]  /*42430*/  STL [R1+0x680], R7 ;  /* 0x0006800701007387 */ /* 0x0003e80000100800 */
[----:B0-----:R0:W2:Y:S01]  /*42440*/  LDG.E.U16 R23, [R12.64] ;  /* 0x000000040c177981 */ /* 0x0010a2000c1e1500 */
[----:B-1----:R-:W-:-:S04]  /*42450*/  IMAD.WIDE R4, R3, 0x2, R20 ;  /* 0x0000000203047825 */ /* 0x002fc800078e0214 */
[C---:B------:R-:W-:Y:S01]  /*42460*/  IMAD.WIDE R6, R3.reuse, 0x2, R14 ;  /* 0x0000000203067825 */ /* 0x040fe200078e020e */
[----:B------:R-:W2:Y:S04]  /*42470*/  LDL.64 R20, [R1+0x1218] ;  /* 0x0012180001147983 */ /* 0x000ea80000100a00 */
[----:B------:R-:W2:Y:S01]  /*42480*/  LDL.64 R14, [R1+0x1210] ;  /* 0x00121000010e7983 */ /* 0x000ea20000100a00 */
[----:B----4-:R-:W-:-:S03]  /*42490*/  IMAD.WIDE R10, R3, 0x2, R28 ;  /* 0x00000002030a7825 */ /* 0x010fc600078e021c */
[----:B------:R2:W4:Y:S04]  /*424a0*/  LDG.E.U16 R29, [R6.64] ;  /* 0x00000004061d7981 */ /* 0x000528000c1e1500 */
[----:B------:R1:W4:Y:S04]  /*424b0*/  LDG.E.U16 R28, [R4.64] ;  /* 0x00000004041c7981 */ /* 0x000328000c1e1500 */
[----:B---3--:R3:W-:Y:S01]  /*424c0*/  STL [R1+0x67c], R2 ;  /* 0x00067c0201007387 */ /* 0x0087e20000100800 */
[----:B------:R-:W-:-:S05]  /*424d0*/  IMAD.WIDE R8, R3, 0x2, R8 ;  /* 0x0000000203087825 */ /* 0x000fca00078e0208 */
[----:B---3--:R3:W4:Y:S04]  /*424e0*/  LDG.E.U16 R2, [R8.64] ;  /* 0x0000000408027981 */ /* 0x008728000c1e1500 */
        /* <DEDUP_REMOVED lines=8> */
[C---:B---3--:R-:W-:Y:S01]  /*42570*/  IMAD.WIDE R8, R3.reuse, 0x2, R18 ;  /* 0x0000000203087825 */ /* 0x048fe200078e0212 */
[----:B------:R-:W3:Y:S04]  /*42580*/  LDG.E.U16 R5, [R4.64] ;  /* 0x0000000404057981 */ /* 0x000ee8000c1e1500 */
        /* <DEDUP_REMOVED lines=17> */
[----:B---3--:R1:W-:Y:S01]  /*426a0*/  STL [R1+0x65c], R5 ;  /* 0x00065c0501007387 */ /* 0x0083e20000100800 */
[----:B------:R3:W-:Y:S04]  /*426b0*/  STL [R1+0x658], R7 ;  /* 0x0006580701007387 */ /* 0x0007e80000100800 */
[----:B0-----:R0:W2:Y:S01]  /*426c0*/  LDG.E.U16 R23, [R12.64] ;  /* 0x000000040c177981 */ /* 0x0010a2000c1e1500 */
[----:B-1----:R-:W-:-:S04]  /*426d0*/  IMAD.WIDE R4, R3, 0x2, R24 ;  /* 0x0000000203047825 */ /* 0x002fc800078e0218 */
[C---:B---3--:R-:W-:Y:S01]  /*426e0*/  IMAD.WIDE R6, R3.reuse, 0x2, R16 ;  /* 0x0000000203067825 */ /* 0x048fe200078e0210 */
        /* <DEDUP_REMOVED lines=170> */
[----:B------:R-:W-:-:S03]  /*43190*/  IMAD.WIDE R12, R3, 0x2, R20 ;  /* 0x00000002030c7825 */ /* 0x000fc600078e0214 */
[----:B--2---:R0:W-:Y:S01]  /*431a0*/  STL [R1+0x5ac], R23 ;  /* 0x0005ac1701007387 */ /* 0x0041e20000100800 */
[----:B------:R-:W-:-:S04]  /*431b0*/  IMAD.WIDE R4, R3, 0x2, R14 ;  /* 0x0000000203047825 */ /* 0x000fc800078e020e */
[----:B-1----:R-:W-:-:S04]  /*431c0*/  IMAD.WIDE R6, R3, 0x2, R26 ;  /* 0x0000000203067825 */ /* 0x002fc800078e021a */
[----:B------:R-:W2:Y:S01]  /*431d0*/  LDL.64 R20, [R1+0x1078] ;  /* 0x0010780001147983 */ /* 0x000ea20000100a00 */
[----:B------:R-:W2:Y:S01]  /*431e0*/  LDL.64 R14, [R1+0x1070] ;  /* 0x00107000010e7983 */ /* 0x000ea20000100a00 */
[----:B------:R-:W-:-:S03]  /*431f0*/  IMAD.WIDE R8, R3, 0x2, R24 ;  /* 0x0000000203087825 */ /* 0x000fc600078e0218 */
[----:B------:R-:W2:Y:S04]  /*43200*/  LDG.E.U16 R5, [R4.64] ;  /* 0x0000000404057981 */ /* 0x000ea8000c1e1500 */
[----:B------:R-:W2:Y:S04]  /*43210*/  LDG.E.U16 R7, [R6.64] ;  /* 0x0000000406077981 */ /* 0x000ea8000c1e1500 */
[----:B0-----:R0:W2:Y:S01]  /*43220*/  LDG.E.U16 R23, [R12.64] ;  /* 0x000000040c177981 */ /* 0x0010a2000c1e1500 */
[----:B---3--:R-:W-:-:S03]  /*43230*/  IMAD.WIDE R10, R3, 0x2, R18 ;  /* 0x00000002030a7825 */ /* 0x008fc600078e0212 */
[----:B----4-:R-:W-:Y:S01]  /*43240*/  STL [R1+0x5a4], R29 ;  /* 0x0005a41d01007387 */ /* 0x010fe20000100800 */
[----:B------:R1:W-:Y:S02]  /*43250*/  STL [R1+0x5a8], R28 ;  /* 0x0005a81c01007387 */ /* 0x0003e40000100800 */
[----:B------:R-:W3:Y:S01]  /*43260*/  LDL.64 R24, [R1+0x1058] ;  /* 0x0010580001187983 */ /* 0x000ee20000100a00 */
[----:B-1----:R-:W4:Y:S04]  /*43270*/  LDL.64 R28, [R1+0x1060] ;  /* 0x00106000011c7983 */ /* 0x002f280000100a00 */
[----:B------:R1:W-:Y:S01]  /*43280*/  STL [R1+0x5a0], R2 ;  /* 0x0005a00201007387 */ /* 0x0003e20000100800 */
[----:B------:R-:W3:Y:S03]  /*43290*/  LDL.64 R18, [R1+0x1050] ;  /* 0x0010500001127983 */ /* 0x000ee60000100a00 */
[----:B-1----:R1:W3:Y:S04]  /*432a0*/  LDG.E.U16 R2, [R8.64] ;  /* 0x0000000408027981 */ /* 0x0022e8000c1e1500 */
[----:B-1----:R-:W3:Y:S01]  /*432b0*/  LDL.64 R8, [R1+0x1068] ;  /* 0x0010680001087983 */ /* 0x002ee20000100a00 */
[----:B------:R1:W-:Y:S03]  /*432c0*/  STL [R1+0x59c], R0 ;  /* 0x00059c0001007387 */ /* 0x0003e60000100800 */
[----:B-1----:R4:W3:Y:S01]  /*432d0*/  LDG.E.U16 R0, [R10.64] ;  /* 0x000000040a007981 */ /* 0x0028e2000c1e1500 */
[----:B0-----:R-:W-:-:S03]  /*432e0*/  IMAD.WIDE R12, R3, 0x2, R16 ;  /* 0x00000002030c7825 */ /* 0x001fc600078e0210 */
[----:B--2---:R0:W-:Y:S01]  /*432f0*/  STL [R1+0x598], R23 ;  /* 0x0005981701007387 */ /* 0x0041e20000100800 */
[----:B------:R-:W2:Y:S02]  /*43300*/  LDL.64 R26, [R1+0x1048] ;  /* 0x00104800011a7983 */ /* 0x000ea40000100a00 */
[----:B------:R-:W2:Y:S02]  /*43310*/  LDL.64 R16, [R1+0x1040] ;  /* 0x0010400001107983 */ /* 0x000ea40000100a00 */
[----:B------:R1:W-:Y:S01]  /*43320*/  STL [R1+0x594], R5 ;  /* 0x0005940501007387 */ /* 0x0003e20000100800 */
[----:B0-----:R0:W2:Y:S04]  /*43330*/  LDG.E.U16 R23, [R12.64] ;  /* 0x000000040c177981 */ /* 0x0010a8000c1e1500 */
[----:B------:R0:W-:Y:S01]  /*43340*/  STL [R1+0x590], R7 ;  /* 0x0005900701007387 */ /* 0x0001e20000100800 */
[----:B-1----:R-:W-:-:S03]  /*43350*/  IMAD.WIDE R4, R3, 0x2, R20 ;  /* 0x0000000203047825 */ /* 0x002fc600078e0214 */
[----:B------:R-:W2:Y:S01]  /*43360*/  LDL.64 R20, [R1+0x1038] ;  /* 0x0010380001147983 */ /* 0x000ea20000100a00 */
[----:B0-----:R-:W-:-:S03]  /*43370*/  IMAD.WIDE R6, R3, 0x2, R14 ;  /* 0x0000000203067825 */ /* 0x001fc600078e020e */
        /* <DEDUP_REMOVED lines=9> */
[----:B------:R-:W-:-:S03]  /*43410*/  IMAD.WIDE R12, R3, 0x2, R24 ;  /* 0x00000002030c7825 */ /* 0x000fc600078e0218 */
[----:B--2---:R2:W-:Y:S01]  /*43420*/  STL [R1+0x584], R23 ;  /* 0x0005841701007387 */ /* 0x0045e20000100800 */
[----:B-1----:R-:W-:-:S04]  /*43430*/  IMAD.WIDE R4, R3, 0x2, R18 ;  /* 0x0000000203047825 */ /* 0x002fc800078e0212 */
[----:B------:R-:W-:-:S04]  /*43440*/  IMAD.WIDE R6, R3, 0x2, R26 ;  /* 0x0000000203067825 */ /* 0x000fc800078e021a */
[----:B------:R-:W4:Y:S01]  /*43450*/  LDL.64 R24, [R1+0x1028] ;  /* 0x0010280001187983 */ /* 0x000f220000100a00 */
[----:B------:R-:W4:Y:S01]  /*43460*/  LDL.64 R18, [R1+0x1020] ;  /* 0x0010200001127983 */ /* 0x000f220000100a00 */
[----:B---3--:R-:W-:-:S03]  /*43470*/  IMAD.WIDE R8, R3, 0x2, R16 ;  /* 0x0000000203087825 */ /* 0x008fc600078e0210 */
[----:B------:R-:W3:Y:S04]  /*43480*/  LDG.E.U16 R5, [R4.64] ;  /* 0x0000000404057981 */ /* 0x000ee8000c1e1500 */
[----:B------:R-:W3:Y:S04]  /*43490*/  LDG.E.U16 R7, [R6.64] ;  /* 0x0000000406077981 */ /* 0x000ee8000c1e1500 */
[----:B--2---:R1:W2:Y:S01]  /*434a0*/  LDG.E.U16 R23, [R12.64] ;  /* 0x000000040c177981 */ /* 0x0042a2000c1e1500 */
        /* <DEDUP_REMOVED lines=11> */
[----:B0-----:R-:W4:Y:S04]  /*43560*/  LDG.E.U16 R0, [R10.64] ;  /* 0x000000040a007981 */ /* 0x001f28000c1e1500 */
[----:B--2---:R0:W-:Y:S01]  /*43570*/  STL [R1+0x570], R23 ;  /* 0x0005701701007387 */ /* 0x0041e20000100800 */
[----:B------:R-:W2:Y:S02]  /*43580*/  LDL.64 R26, [R1+0xff8] ;  /* 0x000ff800011a7983 */ /* 0x000ea40000100a00 */
[----:B------:R-:W2:Y:S01]  /*43590*/  LDL.64 R20, [R1+0xff0] ;  /* 0x000ff00001147983 */ /* 0x000ea20000100a00 */
[----:B0-----:R0:W2:Y:S01]  /*435a0*/  LDG.E.U16 R23, [R12.64] ;  /* 0x000000040c177981 */ /* 0x0010a2000c1e1500 */
[----:B---3--:R1:W-:Y:S02]  /*435b0*/  STL [R1+0x56c], R5 ;  /* 0x00056c0501007387 */ /* 0x0083e40000100800 */
[----:B------:R3:W-:Y:S02]  /*435c0*/  STL [R1+0x568], R7 ;  /* 0x0005680701007387 */ /* 0x0007e40000100800 */
[----:B-1----:R-:W-:-:S04]  /*435d0*/  IMAD.WIDE R4, R3, 0x2, R24 ;  /* 0x0000000203047825 */ /* 0x002fc800078e0218 */
[C---:B---3--:R-:W-:Y:S01]  /*435e0*/  IMAD.WIDE R6, R3.reuse, 0x2, R18 ;  /* 0x0000000203067825 */ /* 0x048fe200078e0212 */
[----:B------:R-:W3:Y:S04]  /*435f0*/  LDL.64 R24, [R1+0xfe8] ;  /* 0x000fe80001187983 */ /* 0x000ee80000100a00 */
[----:B------:R-:W3:Y:S04]  /*43600*/  LDL.64 R18, [R1+0xfe0] ;  /* 0x000fe00001127983 */ /* 0x000ee80000100a00 */
[----:B----4-:R1:W-:Y:S04]  /*43610*/  STL [R1+0x564], R2 ;  /* 0x0005640201007387 */ /* 0x0103e80000100800 */
[----:B-1----:R1:W4:Y:S04]  /*43620*/  LDG.E.U16 R2, [R4.64] ;  /* 0x0000000404027981 */ /* 0x002328000c1e1500 */
[----:B------:R0:W-:Y:S04]  /*43630*/  STL [R1+0x560], R0 ;  /* 0x0005600001007387 */ /* 0x0001e80000100800 */
[----:B0-----:R0:W4:Y:S01]  /*43640*/  LDG.E.U16 R0, [R6.64] ;  /* 0x0000000406007981 */ /* 0x001122000c1e1500 */
[----:B------:R-:W-:-:S04]  /*43650*/  IMAD.WIDE R8, R3, 0x2, R8 ;  /* 0x0000000203087825 */ /* 0x000fc800078e0208 */
[----:B------:R-:W-:-:S04]  /*43660*/  IMAD.WIDE R12, R3, 0x2, R16 ;  /* 0x00000002030c7825 */ /* 0x000fc800078e0210 */
[----:B------:R-:W-:-:S04]  /*43670*/  IMAD.WIDE R10, R3, 0x2, R28 ;  /* 0x00000002030a7825 */ /* 0x000fc800078e021c */
[C---:B-1----:R-:W-:Y:S01]  /*43680*/  IMAD.WIDE R4, R3.reuse, 0x2, R14 ;  /* 0x0000000203047825 */ /* 0x042fe200078e020e */
[----:B--2---:R1:W-:Y:S04]  /*43690*/  STL [R1+0x55c], R23 ;  /* 0x00055c1701007387 */ /* 0x0043e80000100800 */
[----:B------:R-:W2:Y:S04]  /*436a0*/  LDG.E.U16 R29, [R12.64] ;  /* 0x000000040c1d7981 */ /* 0x000ea8000c1e1500 */
[----:B------:R3:W2:Y:S04]  /*436b0*/  LDG.E.U16 R28, [R10.64] ;  /* 0x000000040a1c7981 */ /* 0x0006a8000c1e1500 */
[----:B------:R-:W2:Y:S01]  /*436c0*/  LDG.E.U16 R5, [R4.64] ;  /* 0x0000000404057981 */ /* 0x000ea2000c1e1500 */
[----:B------:R-:W2:Y:S02]  /*436d0*/  LDL.64 R16, [R1+0xfd8] ;  /* 0x000fd80001107983 */ /* 0x000ea40000100a00 */
[----:B0-----:R-:W-:-:S04]  /*436e0*/  IMAD.WIDE R6, R3, 0x2, R26 ;  /* 0x0000000203067825 */ /* 0x001fc800078e021a */
[----:B------:R-:W2:Y:S01]  /*436f0*/  LDL.64 R14, [R1+0xfd0] ;  /* 0x000fd000010e7983 */ /* 0x000ea20000100a00 */
[----:B------:R-:W2:Y:S04]  /*43700*/  LDL.64 R26, [R1+0xfc0] ;  /* 0x000fc000011a7983 */ /* 0x000ea80000100a00 */
[----:B-1----:R0:W2:Y:S04]  /*43710*/  LDG.E.U16 R23, [R8.64] ;  /* 0x0000000408177981 */ /* 0x0020a8000c1e1500 */
[----:B------:R-:W2:Y:S01]  /*43720*/  LDG.E.U16 R7, [R6.64] ;  /* 0x0000000406077981 */ /* 0x000ea2000c1e1500 */
[----:B0-----:R-:W-:-:S03]  /*43730*/  IMAD.WIDE R8, R3, 0x2, R20 ;  /* 0x0000000203087825 */ /* 0x001fc600078e0214 */
[----:B------:R-:W2:Y:S01]  /*43740*/  LDL.64 R20, [R1+0xfb8] ;  /* 0x000fb80001147983 */ /* 0x000ea20000100a00 */
[----:B---3--:R-:W-:-:S03]  /*43750*/  IMAD.WIDE R10, R3, 0x2, R24 ;  /* 0x00000002030a7825 */ /* 0x008fc600078e0218 */
[----:B----4-:R0:W-:Y:S04]  /*43760*/  STL [R1+0x558], R2 ;  /* 0x0005580201007387 */ /* 0x0101e80000100800 */
[----:B0-----:R0:W3:Y:S04]  /*43770*/  LDG.E.U16 R2, [R8.64] ;  /* 0x0000000408027981 */ /* 0x0010e8000c1e1500 */
[----:B0-----:R-:W4:Y:S01]  /*43780*/  LDL.64 R8, [R1+0xfc8] ;  /* 0x000fc80001087983 */ /* 0x001f220000100a00 */
[----:B------:R0:W-:Y:S03]  /*43790*/  STL [R1+0x554], R0 ;  /* 0x0005540001007387 */ /* 0x0001e60000100800 */
[----:B0-----:R0:W4:Y:S04]  /*437a0*/  LDG.E.U16 R0, [R10.64] ;  /* 0x000000040a007981 */ /* 0x001128000c1e1500 */
[----:B--2---:R1:W-:Y:S01]  /*437b0*/  STL [R1+0x550], R23 ;  /* 0x0005501701007387 */ /* 0x0043e20000100800 */
[----:B------:R-:W-:Y:S02]  /*437c0*/  STL [R1+0x548], R29 ;  /* 0x0005481d01007387 */ /* 0x000fe40000100800 */
[----:B------:R-:W-:-:S04]  /*437d0*/  IMAD.WIDE R12, R3, 0x2, R18 ;  /* 0x00000002030c7825 */ /* 0x000fc800078e0212 */
[----:B------:R2:W-:Y:S01]  /*437e0*/  STL [R1+0x54c], R28 ;  /* 0x00054c1c01007387 */ /* 0x0005e20000100800 */
[----:B------:R-:W4:Y:S04]  /*437f0*/  LDL.64 R24, [R1+0xfa8] ;  /* 0x000fa80001187983 */ /* 0x000f280000100a00 */
[----:B------:R-:W4:Y:S04]  /*43800*/  LDL.64 R18, [R1+0xfa0] ;  /* 0x000fa00001127983 */ /* 0x000f280000100a00 */
[----:B-1----:R1:W4:Y:S04]  /*43810*/  LDG.E.U16 R23, [R12.64] ;  /* 0x000000040c177981 */ /* 0x002328000c1e1500 */
[----:B--2---:R-:W2:Y:S01]  /*43820*/  LDL.64 R28, [R1+0xfb0] ;  /* 0x000fb000011c7983 */ /* 0x004ea20000100a00 */
[----:B------:R0:W-:Y:S02]  /*43830*/  STL [R1+0x544], R5 ;  /* 0x0005440501007387 */ /* 0x0001e40000100800 */
[----:B------:R1:W-:Y:S02]  /*43840*/  STL [R1+0x540], R7 ;  /* 0x0005400701007387 */ /* 0x0003e40000100800 */
[----:B0-----:R-:W-:-:S04]  /*43850*/  IMAD.WIDE R4, R3, 0x2, R16 ;  /* 0x0000000203047825 */ /* 0x001fc800078e0210 */
[C---:B-1----:R-:W-:Y:S01]  /*43860*/  IMAD.WIDE R6, R3.reuse, 0x2, R14 ;  /* 0x0000000203067825 */ /* 0x042fe200078e020e */
[----:B------:R-:W2:Y:S04]  /*43870*/  LDL.64 R16, [R1+0xf98] ;  /* 0x000f980001107983 */ /* 0x000ea80000100a00 */
[----:B------:R-:W2:Y:S04]  /*43880*/  LDL.64 R14, [R1+0xf90] ;  /* 0x000f9000010e7983 */ /* 0x000ea80000100a00 */
[----:B------:R-:W2:Y:S04]  /*43890*/  LDG.E.U16 R5, [R4.64] ;  /* 0x0000000404057981 */ /* 0x000ea8000c1e1500 */
[----:B------:R-:W2:Y:S01]  /*438a0*/  LDG.E.U16 R7, [R6.64] ;  /* 0x0000000406077981 */ /* 0x000ea2000c1e1500 */
[----:B------:R-:W-:-:S03]  /*438b0*/  IMAD.WIDE R10, R3, 0x2, R26 ;  /* 0x00000002030a7825 */ /* 0x000fc600078e021a */
[----:B---3--:R0:W-:Y:S01]  /*438c0*/  STL [R1+0x53c], R2 ;  /* 0x00053c0201007387 */ /* 0x0081e20000100800 */
[----:B----4-:R-:W-:-:S05]  /*438d0*/  IMAD.WIDE R8, R3, 0x2, R8 ;  /* 0x0000000203087825 */ /* 0x010fca00078e0208 */
[----:B0-----:R0:W3:Y:S04]  /*438e0*/  LDG.E.U16 R2, [R8.64] ;  /* 0x0000000408027981 */ /* 0x0010e8000c1e1500 */
[----:B------:R1:W-:Y:S04]  /*438f0*/  STL [R1+0x538], R0 ;  /* 0x0005380001007387 */ /* 0x0003e80000100800 */
[----:B-1----:R1:W4:Y:S01]  /*43900*/  LDG.E.U16 R0, [R10.64] ;  /* 0x000000040a007981 */ /* 0x002322000c1e1500 */
[----:B------:R-:W-:-:S03]  /*43910*/  IMAD.WIDE R12, R3, 0x2, R20 ;  /* 0x00000002030c7825 */ /* 0x000fc600078e0214 */
[----:B------:R1:W-:Y:S01]  /*43920*/  STL [R1+0x534], R23 ;  /* 0x0005341701007387 */ /* 0x0003e20000100800 */
[----:B------:R-:W4:Y:S02]  /*43930*/  LDL.64 R26, [R1+0xf88] ;  /* 0x000f8800011a7983 */ /* 0x000f240000100a00 */
[----:B------:R-:W4:Y:S02]  /*43940*/  LDL.64 R20, [R1+0xf80] ;  /* 0x000f800001147983 */ /* 0x000f240000100a00 */
[C---:B0-----:R-:W-:Y:S01]  /*43950*/  IMAD.WIDE R8, R3.reuse, 0x2, R18 ;  /* 0x0000000203087825 */ /* 0x041fe200078e0212 */
[----:B-1----:R0:W4:Y:S04]  /*43960*/  LDG.E.U16 R23, [R12.64] ;  /* 0x000000040c177981 */ /* 0x002128000c1e1500 */
[----:B--2---:R1:W-:Y:S01]  /*43970*/  STL [R1+0x530], R5 ;  /* 0x0005300501007387 */ /* 0x0043e20000100800 */
[----:B------:R2:W-:Y:S02]  /*43980*/  STL [R1+0x52c], R7 ;  /* 0x00052c0701007387 */ /* 0x0005e40000100800 */
[----:B------:R-:W4:Y:S02]  /*43990*/  LDL.64 R18, [R1+0xf68] ;  /* 0x000f680001127983 */ /* 0x000f240000100a00 */
[----:B-1----:R-:W-:-:S04]  /*439a0*/  IMAD.WIDE R4, R3, 0x2, R28 ;  /* 0x0000000203047825 */ /* 0x002fc800078e021c */
[C---:B--2---:R-:W-:Y:S02]  /*439b0*/  IMAD.WIDE R6, R3.reuse, 0x2, R24 ;  /* 0x0000000203067825 */ /* 0x044fe400078e0218 */
[----:B------:R-:W4:Y:S04]  /*439c0*/  LDL.64 R24, [R1+0xf70] ;  /* 0x000f700001187983 */ /* 0x000f280000100a00 */
[----:B------:R1:W4:Y:S04]  /*439d0*/  LDG.E.U16 R29, [R6.64] ;  /* 0x00000004061d7981 */ /* 0x000328000c1e1500 */
[----:B------:R0:W4:Y:S01]  /*439e0*/  LDG.E.U16 R28, [R4.64] ;  /* 0x00000004041c7981 */ /* 0x000122000c1e1500 */
[----:B------:R-:W-:-:S03]  /*439f0*/  IMAD.WIDE R10, R3, 0x2, R16 ;  /* 0x00000002030a7825 */ /* 0x000fc600078e0210 */
[----:B---3--:R3:W-:Y:S04]  /*43a00*/  STL [R1+0x528], R2 ;  /* 0x0005280201007387 */ /* 0x0087e80000100800 */
[----:B---3--:R3:W2:Y:S04]  /*43a10*/  LDG.E.U16 R2, [R8.64] ;  /* 0x0000000408027981 */ /* 0x0086a8000c1e1500 */
[----:B---3--:R-:W3:Y:S01]  /*43a20*/  LDL.64 R8, [R1+0xf78] ;  /* 0x000f780001087983 */ /* 0x008ee20000100a00 */
[----:B----4-:R4:W-:Y:S02]  /*43a30*/  STL [R1+0x524], R0 ;  /* 0x0005240001007387 */ /* 0x0109e40000100800 */
[----:B0-----:R-:W-:-:S04]  /*43a40*/  IMAD.WIDE R12, R3, 0x2, R14 ;  /* 0x00000002030c7825 */ /* 0x001fc800078e020e */
[----:B-1----:R-:W-:-:S04]  /*43a50*/  IMAD.WIDE R6, R3, 0x2, R20 ;  /* 0x0000000203067825 */ /* 0x002fc800078e0214 */
[C---:B------:R-:W-:Y:S01]  /*43a60*/  IMAD.WIDE R4, R3.reuse, 0x2, R26 ;  /* 0x0000000203047825 */ /* 0x040fe200078e021a */
[----:B------:R-:W3:Y:S04]  /*43a70*/  LDL.64 R16, [R1+0xf60] ;  /* 0x000f600001107983 */ /* 0x000ee80000100a00 */
[----:B------:R-:W3:Y:S04]  /*43a80*/  LDL.64 R14, [R1+0xf58] ;  /* 0x000f5800010e7983 */ /* 0x000ee80000100a00 */
[----:B----4-:R0:W4:Y:S01]  /*43a90*/  LDG.E.U16 R0, [R10.64] ;  /* 0x000000040a007981 */ /* 0x010122000c1e1500 */
[----:B------:R1:W-:Y:S03]  /*43aa0*/  STL [R1+0x520], R23 ;  /* 0x0005201701007387 */ /* 0x0003e60000100800 */
[----:B-1----:R1:W4:Y:S01]  /*43ab0*/  LDG.E.U16 R23, [R12.64] ;  /* 0x000000040c177981 */ /* 0x002322000c1e1500 */
[----:B0-----:R-:W-:-:S03]  /*43ac0*/  IMAD.WIDE R10, R3, 0x2, R24 ;  /* 0x00000002030a7825 */ /* 0x001fc600078e0218 */
[----:B------:R0:W4:Y:S04]  /*43ad0*/  LDG.E.U16 R25, [R6.64] ;  /* 0x0000000406197981 */ /* 0x000128000c1e1500 */
[----:B------:R0:W4:Y:S04]  /*43ae0*/  LDG.E.U16 R24, [R4.64] ;  /* 0x0000000404187981 */ /* 0x000128000c1e1500 */
[----:B------:R-:W-:Y:S01]  /*43af0*/  STL [R1+0x518], R29 ;  /* 0x0005181d01007387 */ /* 0x000fe20000100800 */
[----:B------:R0:W-:Y:S02]  /*43b00*/  STL [R1+0x51c], R28 ;  /* 0x00051c1c01007387 */ /* 0x0001e40000100800 */
[----:B------:R-:W4:Y:S02]  /*43b10*/  LDL.64 R26, [R1+0xf48] ;  /* 0x000f4800011a7983 */ /* 0x000f240000100a00 */
[----:B------:R-:W4:Y:S01]  /*43b20*/  LDL.64 R20, [R1+0xf40] ;  /* 0x000f400001147983 */ /* 0x000f220000100a00 */
[----:B0-----:R-:W4:Y:S01]  /*43b30*/  LDL.64 R28, [R1+0xf50] ;  /* 0x000f5000011c7983 */ /* 0x001f220000100a00 */
[----:B-1----:R-:W-:-:S03]  /*43b40*/  IMAD.WIDE R12, R3, 0x2, R18 ;  /* 0x00000002030c7825 */ /* 0x002fc600078e0212 */
[----:B--2---:R0:W-:Y:S01]  /*43b50*/  STL [R1+0x514], R2 ;  /* 0x0005140201007387 */ /* 0x0041e20000100800 */
[----:B------:R-:W3:Y:S02]  /*43b60*/  LDL.64 R18, [R1+0xf38] ;  /* 0x000f380001127983 */ /* 0x000ee40000100a00 */
[----:B---3--:R-:W-:-:S05]  /*43b70*/  IMAD.WIDE R8, R3, 0x2, R8 ;  /* 0x0000000203087825 */ /* 0x008fca00078e0208 */
[----:B0-----:R0:W3:Y:S04]  /*43b80*/  LDG.E.U16 R2, [R8.64] ;  /* 0x0000000408027981 */ /* 0x0010e8000c1e1500 */
[----:B----4-:R1:W-:Y:S04]  /*43b90*/  STL [R1+0x510], R0 ;  /* 0x0005100001007387 */ /* 0x0103e80000100800 */
[----:B-1----:R1:W4:Y:S04]  /*43ba0*/  LDG.E.U16 R0, [R10.64] ;  /* 0x000000040a007981 */ /* 0x002328000c1e1500 */
[----:B------:R0:W-:Y:S01]  /*43bb0*/  STL [R1+0x50c], R23 ;  /* 0x00050c1701007387 */ /* 0x0001e20000100800 */
[----:B------:R-:W-:-:S04]  /*43bc0*/  IMAD.WIDE R4, R3, 0x2, R16 ;  /* 0x0000000203047825 */ /* 0x000fc800078e0210 */
[C---:B------:R-:W-:Y:S01]  /*43bd0*/  IMAD.WIDE R6, R3.reuse, 0x2, R14 ;  /* 0x0000000203067825 */ /* 0x040fe200078e020e */
[----:B------:R-:W-:Y:S03]  /*43be0*/  STL [R1+0x504], R25 ;  /* 0x0005041901007387 */ /* 0x000fe60000100800 */
[----:B------:R1:W-:Y:S02]  /*43bf0*/  STL [R1+0x508], R24 ;  /* 0x0005081801007387 */ /* 0x0003e40000100800 */
[----:B------:R-:W3:Y:S02]  /*43c00*/  LDL.64 R16, [R1+0xf28] ;  /* 0x000f280001107983 */ /* 0x000ee40000100a00 */
[----:B------:R-:W3:Y:S01]  /*43c10*/  LDL.64 R14, [R1+0xf20] ;  /* 0x000f2000010e7983 */ /* 0x000ee20000100a00 */
[----:B0-----:R0:W3:Y:S01]  /*43c20*/  LDG.E.U16 R23, [R12.64] ;  /* 0x000000040c177981 */ /* 0x0010e2000c1e1500 */
[----:B-1----:R-:W-:-:S04]  /*43c30*/  IMAD.WIDE R10, R3, 0x2, R26 ;  /* 0x00000002030a7825 */ /* 0x002fc800078e021a */
[----:B------:R3:W3:Y:S02]  /*43c40*/  LDG.E.U16 R26, [R4.64] ;  /* 0x00000004041a7981 */ /* 0x0006e4000c1e1500 */
[----:B------:R1:W3:Y:S01]  /*43c50*/  LDG.E.U16 R27, [R6.64] ;  /* 0x00000004061b7981 */ /* 0x0002e2000c1e1500 */
[----:B------:R-:W1:Y:S01]  /*43c60*/  LDL.64 R24, [R1+0xf30] ;  /* 0x000f300001187983 */ /* 0x000e620000100a00 */
[----:B------:R-:W-:-:S04]  /*43c70*/  IMAD.WIDE R8, R3, 0x2, R28 ;  /* 0x0000000203087825 */ /* 0x000fc800078e021c */
[C---:B0-----:R-:W-:Y:S01]  /*43c80*/  IMAD.WIDE R12, R3.reuse, 0x2, R20 ;  /* 0x00000002030c7825 */ /* 0x041fe200078e0214 */
[----:B------:R0:W3:Y:S04]  /*43c90*/  LDG.E.U16 R29, [R10.64] ;  /* 0x000000040a1d7981 */ /* 0x0000e8000c1e1500 */
[----:B---3--:R3:W-:Y:S04]  /*43ca0*/  STL [R1+0x500], R2 ;  /* 0x0005000201007387 */ /* 0x0087e80000100800 */
[----:B---3--:R3:W2:Y:S04]  /*43cb0*/  LDG.E.U16 R2, [R8.64] ;  /* 0x0000000408027981 */ /* 0x0086a8000c1e1500 */
[----:B----4-:R4:W-:Y:S01]  /*43cc0*/  STL [R1+0x4fc], R0 ;  /* 0x0004fc0001007387 */ /* 0x0109e20000100800 */
[----:B---3--:R-:W-:-:S03]  /*43cd0*/  IMAD.WIDE R4, R3, 0x2, R18 ;  /* 0x0000000203047825 */ /* 0x008fc600078e0212 */
[----:B------:R-:W3:Y:S01]  /*43ce0*/  LDL.64 R20, [R1+0xf10] ;  /* 0x000f100001147983 */ /* 0x000ee20000100a00 */
[----:B------:R-:W3:Y:S03]  /*43cf0*/  LDL.64 R18, [R1+0xf08] ;  /* 0x000f080001127983 */ /* 0x000ee60000100a00 */
[----:B------:R-:W3:Y:S04]  /*43d00*/  LDG.E.U16 R5, [R4.64] ;  /* 0x0000000404057981 */ /* 0x000ee8000c1e1500 */
[----:B----4-:R4:W3:Y:S04]  /*43d10*/  LDG.E.U16 R0, [R12.64] ;  /* 0x000000040c007981 */ /* 0x0108e8000c1e1500 */
[----:B----4-:R-:W4:Y:S01]  /*43d20*/  LDL.64 R12, [R1+0xf18] ;  /* 0x000f1800010c7983 */ /* 0x010f220000100a00 */
[----:B------:R-:W3:Y:S02]  /*43d30*/  LDL.LU R28, [R1+0x450] ;  /* 0x00045000011c7983 */ /* 0x000ee40000300800 */
[----:B-1----:R-:W-:-:S04]  /*43d40*/  IMAD.WIDE R6, R3, 0x2, R24 ;  /* 0x0000000203067825 */ /* 0x002fc800078e0218 */
[----:B------:R1:W-:Y:S02]  /*43d50*/  STL [R1+0x4f8], R23 ;  /* 0x0004f81701007387 */ /* 0x0003e40000100800 */
[----:B------:R-:W-:-:S04]  /*43d60*/  IMAD.WIDE R8, R3, 0x2, R16 ;  /* 0x0000000203087825 */ /* 0x000fc800078e0210 */
[C---:B0-----:R-:W-:Y:S01]  /*43d70*/  IMAD.WIDE R10, R3.reuse, 0x2, R14 ;  /* 0x00000002030a7825 */ /* 0x041fe200078e020e */
[----:B------:R-:W3:Y:S04]  /*43d80*/  LDL.64 R24, [R1+0xf00] ;  /* 0x000f000001187983 */ /* 0x000ee80000100a00 */
[----:B------:R-:W3:Y:S04]  /*43d90*/  LDL.64 R16, [R1+0xef8] ;  /* 0x000ef80001107983 */ /* 0x000ee80000100a00 */
[----:B------:R-:W3:Y:S04]  /*43da0*/  LDL.64 R14, [R1+0xef0] ;  /* 0x000ef000010e7983 */ /* 0x000ee80000100a00 */
[----:B------:R-:W3:Y:S04]  /*43db0*/  LDG.E.U16 R9, [R8.64] ;  /* 0x0000000408097981 */ /* 0x000ee8000c1e1500 */
[----:B-1----:R-:W3:Y:S01]  /*43dc0*/  LDL R23, [R1+0xad8] ;  /* 0x000ad80001177983 */ /* 0x002ee20000100800 */
[----:B------:R-:W-:Y:S02]  /*43dd0*/  STL [R1+0x4f4], R26 ;  /* 0x0004f41a01007387 */ /* 0x000fe40000100800 */
[----:B------:R0:W-:Y:S02]  /*43de0*/  STL [R1+0x4e8], R27 ;  /* 0x0004e81b01007387 */ /* 0x0001e40000100800 */
[----:B0-----:R0:W3:Y:S04]  /*43df0*/  LDG.E.U16 R27, [R6.64] ;  /* 0x00000004061b7981 */ /* 0x0010e8000c1e1500 */
[----:B--2---:R1:W-:Y:S04]  /*43e00*/  STL [R1+0x4dc], R2 ;  /* 0x0004dc0201007387 */ /* 0x0043e80000100800 */
[----:B-1----:R1:W2:Y:S01]  /*43e10*/  LDG.E.U16 R2, [R10.64] ;  /* 0x000000040a027981 */ /* 0x0022a2000c1e1500 */
[----:B------:R0:W-:Y:S02]  /*43e20*/  STL [R1+0x4d0], R29 ;  /* 0x0004d01d01007387 */ /* 0x0001e40000100800 */
[----:B----4-:R-:W-:-:S05]  /*43e30*/  IMAD.WIDE R12, R3, 0x2, R12 ;  /* 0x00000002030c7825 */ /* 0x010fca00078e020c */
[----:B0-----:R0:W4:Y:S04]  /*43e40*/  LDG.E.U16 R29, [R12.64] ;  /* 0x000000040c1d7981 */ /* 0x001128000c1e1500 */
[----:B------:R-:W0:Y:S04]  /*43e50*/  S2R R26, SR_TID.X ;  /* 0x00000000001a7919 */ /* 0x000e280000002100 */
[----:B---3--:R-:W-:Y:S01]  /*43e60*/  STL [R1+0x4c0], R0 ;  /* 0x0004c00001007387 */ /* 0x008fe20000100800 */
[----:B------:R3:W-:Y:S02]  /*43e70*/  STL [R1+0x4b8], R5 ;  /* 0x0004b80501007387 */ /* 0x0007e40000100800 */
[----:B------:R-:W-:-:S04]  /*43e80*/  IMAD.WIDE R6, R3, 0x2, R18 ;  /* 0x0000000203067825 */ /* 0x000fc800078e0212 */
[----:B---3--:R-:W-:Y:S01]  /*43e90*/  IMAD.WIDE R4, R3, 0x2, R20 ;  /* 0x0000000203047825 */ /* 0x008fe200078e0214 */
[----:B------:R-:W-:Y:S01]  /*43ea0*/  STL [R1+0x4a8], R27 ;  /* 0x0004a81b01007387 */ /* 0x000fe20000100800 */
[----:B0-----:R-:W-:-:S05]  /*43eb0*/  LOP3.LUT R26, R26, 0x1c, RZ, 0xc0, !PT ;  /* 0x0000001c1a1a7812 */ /* 0x001fca00078ec0ff */
[----:B------:R0:W3:Y:S01]  /*43ec0*/  LDS R0, [R26.X8+0x20000] ;  /* 0x020000001a007984 */ /* 0x0000e20000008800 */
[----:B------:R-:W-:-:S03]  /*43ed0*/  IMAD.WIDE R12, R3, 0x2, R14 ;  /* 0x00000002030c7825 */ /* 0x000fc600078e020e */
[----:B0-----:R-:W3:Y:S01]  /*43ee0*/  LDL.64 R26, [R1+0xed8] ;  /* 0x000ed800011a7983 */ /* 0x001ee20000100a00 */
[----:B------:R-:W3:Y:S02]  /*43ef0*/  LDL.LU R21, [R1+0x454] ;  /* 0x0004540001157983 */ /* 0x000ee40000300800 */
[----:B------:R-:W3:Y:S02]  /*43f00*/  LDL R20, [R1+0xad4] ;  /* 0x000ad40001147983 */ /* 0x000ee40000100800 */
[----:B------:R-:W3:Y:S01]  /*43f10*/  LDL.LU R19, [R1+0x458] ;  /* 0x0004580001137983 */ /* 0x000ee20000300800 */
[----:B------:R-:W3:Y:S01]  /*43f20*/  LDL R18, [R1+0xad0] ;  /* 0x000ad00001127983 */ /* 0x000ee20000100800 */
[----:B------:R0:W-:Y:S02]  /*43f30*/  STL [R1+0x4a0], R9 ;  /* 0x0004a00901007387 */ /* 0x0001e40000100800 */
[----:B------:R-:W3:Y:S02]  /*43f40*/  LDL.64 R14, [R1+0xec8] ;  /* 0x000ec800010e7983 */ /* 0x000ee40000100a00 */
[----:B0-----:R-:W-:-:S02]  /*43f50*/  IMAD.WIDE R8, R3, 0x2, R24 ;  /* 0x0000000203087825 */ /* 0x001fc400078e0218 */
[----:B------:R-:W3:Y:S02]  /*43f60*/  LDL.64 R24, [R1+0xed0] ;  /* 0x000ed00001187983 */ /* 0x000ee40000100a00 */
[----:B-1----:R-:W-:-:S06]  /*43f70*/  IMAD.WIDE R10, R3, 0x2, R16 ;  /* 0x00000002030a7825 */ /* 0x002fcc00078e0210 */
[----:B------:R-:W3:Y:S04]  /*43f80*/  LDG.E.U16 R11, [R10.64] ;  /* 0x000000040a0b7981 */ /* 0x000ee8000c1e1500 */
[----:B--2---:R0:W-:Y:S01]  /*43f90*/  STL [R1+0x494], R2 ;  /* 0x0004940201007387 */ /* 0x0041e20000100800 */
[----:B------:R-:W2:Y:S03]  /*43fa0*/  LDL.64 R16, [R1+0xec0] ;  /* 0x000ec00001107983 */ /* 0x000ea60000100a00 */
[----:B0-----:R0:W2:Y:S04]  /*43fb0*/  LDG.E.U16 R2, [R4.64] ;  /* 0x0000000404027981 */ /* 0x0010a8000c1e1500 */
[----:B0-----:R-:W3:Y:S01]  /*43fc0*/  LDL.64 R4, [R1+0xee0] ;  /* 0x000ee00001047983 */ /* 0x001ee20000100a00 */
[----:B----4-:R0:W-:Y:S03]  /*43fd0*/  STL [R1+0x488], R29 ;  /* 0x0004881d01007387 */ /* 0x0101e60000100800 */
[----:B0-----:R0:W4:Y:S04]  /*43fe0*/  LDG.E.U16 R29, [R6.64] ;  /* 0x00000004061d7981 */ /* 0x001128000c1e1500 */
[----:B0-----:R-:W3:Y:S04]  /*43ff0*/  LDL.64 R6, [R1+0xee8] ;  /* 0x000ee80001067983 */ /* 0x001ee80000100a00 */
[----:B--2---:R0:W-:Y:S04]  /*44000*/  STL [R1+0x484], R2 ;  /* 0x0004840201007387 */ /* 0x0041e80000100800 */
[----:B0-----:R3:W2:Y:S04]  /*44010*/  LDG.E.U16 R2, [R8.64] ;  /* 0x0000000408027981 */ /* 0x0016a8000c1e1500 */
[----:B----4-:R0:W-:Y:S04]  /*44020*/  STL [R1+0x480], R29 ;  /* 0x0004801d01007387 */ /* 0x0101e80000100800 */
[----:B0-----:R0:W4:Y:S01]  /*44030*/  LDG.E.U16 R29, [R12.64] ;  /* 0x000000040c1d7981 */ /* 0x001122000c1e1500 */
[----:B---3--:R-:W-:-:S04]  /*44040*/  IMAD.WIDE R8, R3, 0x2, R6 ;  /* 0x0000000203087825 */ /* 0x008fc800078e0206 */
[----:B------:R-:W-:-:S04]  /*44050*/  IMAD.WIDE R6, R3, 0x2, R4 ;  /* 0x0000000203067825 */ /* 0x000fc800078e0204 */
[C---:B------:R-:W-:Y:S02]  /*44060*/  IMAD.WIDE R4, R3.reuse, 0x2, R26 ;  /* 0x0000000203047825 */ /* 0x040fe400078e021a */
[----:B------:R1:W3:Y:S04]  /*44070*/  LDG.E.U16 R27, [R6.64] ;  /* 0x00000004061b7981 */ /* 0x0002e8000c1e1500 */
[----:B------:R0:W3:Y:S01]  /*44080*/  LDG.E.U16 R26, [R4.64] ;  /* 0x00000004041a7981 */ /* 0x0000e2000c1e1500 */
[----:B-1----:R-:W-:-:S03]  /*44090*/  IMAD.WIDE R6, R3, 0x2, R24 ;  /* 0x0000000203067825 */ /* 0x002fc600078e0218 */
[----:B--2---:R1:W-:Y:S02]  /*440a0*/  STL [R1+0x47c], R2 ;  /* 0x00047c0201007387 */ /* 0x0043e40000100800 */
[----:B-1----:R-:W-:Y:S02]  /*440b0*/  FADD R2, -R23, R28 ;  /* 0x0000001c17027221 */ /* 0x002fe40000000100 */
[----:B------:R1:W2:Y:S02]  /*440c0*/  LDG.E.U16 R28, [R8.64] ;  /* 0x00000004081c7981 */ /* 0x0002a4000c1e1500 */
[C---:B-1----:R-:W-:Y:S02]  /*440d0*/  IMAD.WIDE R8, R3.reuse, 0x2, R14 ;  /* 0x0000000203087825 */ /* 0x042fe400078e020e */
[----:B------:R-:W2:Y:S02]  /*440e0*/  LDL.LU R15, [R1+0xb7c] ;  /* 0x000b7c00010f7983 */ /* 0x000ea40000300800 */
[----:B------:R1:W-:Y:S02]  /*440f0*/  STL [R1+0x478], R11 ;  /* 0x0004780b01007387 */ /* 0x0003e40000100800 */
[----:B------:R-:W3:Y:S02]  /*44100*/  LDL.LU R14, [R1+0x810] ;  /* 0x00081000010e7983 */ /* 0x000ee40000300800 */
[----:B------:R-:W3:Y:S01]  /*44110*/  LDL.LU R23, [R1+0xb30] ;  /* 0x000b300001177983 */ /* 0x000ee20000300800 */
[----:B------:R0:W3:Y:S01]  /*44120*/  LDG.E.U16 R25, [R8.64] ;  /* 0x0000000408197981 */ /* 0x0000e2000c1e1500 */
[----:B-1----:R-:W-:-:S03]  /*44130*/  IMAD.WIDE R10, R3, 0x2, R16 ;  /* 0x00000002030a7825 */ /* 0x002fc600078e0210 */
[----:B------:R1:W3:Y:S04]  /*44140*/  LDG.E.U16 R16, [R6.64] ;  /* 0x0000000406107981 */ /* 0x0002e8000c1e1500 */
[----:B------:R0:W3:Y:S02]  /*44150*/  LDG.E.U16 R24, [R10.64] ;  /* 0x000000040a187981 */ /* 0x0000e4000c1e1500 */
[----:B0-----:R-:W-:Y:S02]  /*44160*/  LOP3.LUT R11, R22, 0x1c, RZ, 0xc0, !PT ;  /* 0x0000001c160b7812 */ /* 0x001fe400078ec0ff */
[----:B------:R-:W3:Y:S01]  /*44170*/  LDL R22, [R1+0xacc] ;  /* 0x000acc0001167983 */ /* 0x000ee20000100800 */
[----:B------:R-:W3:Y:S02]  /*44180*/  LDL.LU R8, [R1+0x814] ;  /* 0x0008140001087983 */ /* 0x000ee40000300800 */
[----:B-1----:R-:W-:-:S02]  /*44190*/  FADD R6, -R20, R21 ;  /* 0x0000001514067221 */ /* 0x002fc40000000100 */
[----:B------:R-:W-:Y:S01]  /*441a0*/  FMUL R2, R2, 1.4426950216293334961 ;  /* 0x3fb8aa3b02027820 */ /* 0x000fe20000400000 */
[----:B------:R-:W3:Y:S01]  /*441b0*/  LDL.LU R21, [R1+0x820] ;  /* 0x0008200001157983 */ /* 0x000ee20000300800 */
[----:B------:R-:W3:Y:S02]  /*441c0*/  LDL.LU R20, [R1+0x824] ;  /* 0x0008240001147983 */ /* 0x000ee40000300800 */
[----:B------:R-:W3:Y:S02]  /*441d0*/  LDL.LU R13, [R1+0x830] ;  /* 0x00083000010d7983 */ /* 0x000ee40000300800 */
[----:B------:R-:W3:Y:S01]  /*441e0*/  LDL.LU R12, [R1+0x834] ;  /* 0x00083400010c7983 */ /* 0x000ee20000300800 */
[----:B----4-:R-:W-:Y:S01]  /*441f0*/  STL [R1+0x474], R29 ;  /* 0x0004741d01007387 */ /* 0x010fe20000100800 */
[----:B------:R-:W4:Y:S02]  /*44200*/  LDL.LU R10, [R1+0x840] ;  /* 0x00084000010a7983 */ /* 0x000f240000300800 */
[----:B------:R-:W4:Y:S01]  /*44210*/  LDL.LU R7, [R1+0x844] ;  /* 0x0008440001077983 */ /* 0x000f220000300800 */
[----:B------:R0:W2:Y:S01]  /*44220*/  MUFU.EX2 R4, R2 ;  /* 0x0000000200047308 */ /* 0x0000a20000000800 */
[----:B------:R-:W1:Y:S01]  /*44230*/  LDS R5, [R11.X8+0x20100] ;  /* 0x020100000b057984 */ /* 0x000e620000008800 */
[----:B0-----:R-:W-:-:S03]  /*44240*/  FADD R2, -R18, R19 ;  /* 0x0000001312027221 */ /* 0x001fc60000000100 */
[----:B------:R-:W4:Y:S01]  /*44250*/  LDL.LU R19, [R1+0xb34] ;  /* 0x000b340001137983 */ /* 0x000f220000300800 */
[C---:B--2---:R-:W-:Y:S02]  /*44260*/  FFMA R15, R4.reuse, R15, R0 ;  /* 0x0000000f040f7223 */ /* 0x044fe40000000000 */
[----:B---3--:R-:W-:Y:S02]  /*44270*/  FMUL R9, R4, R14 ;  /* 0x0000000e04097220 */ /* 0x008fe40000400000 */
[----:B------:R-:W-:Y:S01]  /*44280*/  FMUL R6, R6, 1.4426950216293334961 ;  /* 0x3fb8aa3b06067820 */ /* 0x000fe20000400000 */
[----:B------:R-:W0:Y:S04]  /*44290*/  LDS R0, [R11.X8+0x20200] ;  /* 0x020200000b007984 */ /* 0x000e280000008800 */
[----:B------:R-:W-:Y:S01]  /*442a0*/  STL [R1+0xb7c], R15 ;  /* 0x000b7c0f01007387 */ /* 0x000fe20000100800 */
[----:B------:R-:W2:Y:S02]  /*442b0*/  LDL R18, [R1+0xac8] ;  /* 0x000ac80001127983 */ /* 0x000ea40000100800 */
[----:B------:R-:W-:Y:S02]  /*442c0*/  STL [R1+0x470], R28 ;  /* 0x0004701c01007387 */ /* 0x000fe40000100800 */
[----:B------:R3:W-:Y:S01]  /*442d0*/  STL [R1+0x46c], R27 ;  /* 0x00046c1b01007387 */ /* 0x0007e20000100800 */
[----:B------:R1:W-:Y:S04]  /*442e0*/  STL [R1+0x468], R26 ;  /* 0x0004681a01007387 */ /* 0x0003e80000100800 */
[----:B---3--:R-:W3:Y:S01]  /*442f0*/  LDL.LU R27, [R1+0x850] ;  /* 0x00085000011b7983 */ /* 0x008ee20000300800 */
[----:B------:R-:W-:Y:S02]  /*44300*/  STL [R1+0x80], R9 ;  /* 0x0000800901007387 */ /* 0x000fe40000100800 */
[----:B-1----:R-:W2:Y:S02]  /*44310*/  LDL.LU R26, [R1+0x854] ;  /* 0x00085400011a7983 */ /* 0x002ea40000300800 */
[----:B------:R-:W-:-:S05]  /*44320*/  FMUL R8, R4, R8 ;  /* 0x0000000804087220 */ /* 0x000fca0000400000 */
[----:B------:R-:W-:Y:S01]  /*44330*/  STL [R1+0x84], R8 ;  /* 0x0000840801007387 */ /* 0x000fe20000100800 */
[----:B------:R-:W2:Y:S02]  /*44340*/  LDL.LU R17, [R1+0x860] ;  /* 0x0008600001117983 */ /* 0x000ea40000300800 */
[----:B------:R1:W-:Y:S02]  /*44350*/  STL [R1+0x464], R16 ;  /* 0x0004641001007387 */ /* 0x0003e40000100800 */
[C---:B------:R-:W-:Y:S02]  /*44360*/  FMUL R21, R4.reuse, R21 ;  /* 0x0000001504157220 */ /* 0x040fe40000400000 */
[C---:B------:R-:W-:Y:S01]  /*44370*/  FMUL R20, R4.reuse, R20 ;  /* 0x0000001404147220 */ /* 0x040fe20000400000 */
[----:B-1----:R-:W2:Y:S01]  /*44380*/  LDL.LU R16, [R1+0x864] ;  /* 0x0008640001107983 */ /* 0x002ea20000300800 */
[----:B------:R-:W-:Y:S02]  /*44390*/  STL [R1+0x460], R25 ;  /* 0x0004601901007387 */ /* 0x000fe40000100800 */
[----:B------:R-:W2:Y:S02]  /*443a0*/  LDL.LU R15, [R1+0x870] ;  /* 0x00087000010f7983 */ /* 0x000ea40000300800 */
[----:B------:R1:W-:Y:S01]  /*443b0*/  STL [R1+0x45c], R24 ;  /* 0x00045c1801007387 */ /* 0x0003e20000100800 */
[----:B------:R-:W2:Y:S01]  /*443c0*/  LDL.LU R14, [R1+0x874] ;  /* 0x00087400010e7983 */ /* 0x000ea20000300800 */
[----:B------:R-:W2:Y:S02]  /*443d0*/  LDL.LU R9, [R1+0x880] ;  /* 0x0008800001097983 */ /* 0x000ea40000300800 */
[----:B------:R-:W2:Y:S02]  /*443e0*/  LDL.LU R8, [R1+0x884] ;  /* 0x0008840001087983 */ /* 0x000ea40000300800 */
[----:B------:R-:W-:Y:S01]  /*443f0*/  STL [R1+0x40], R21 ;  /* 0x0000401501007387 */ /* 0x000fe20000100800 */
[----:B------:R4:W-:Y:S01]  /*44400*/  STL [R1+0x44], R20 ;  /* 0x0000441401007387 */ /* 0x0009e20000100800 */
[----:B-1----:R-:W-:-:S03]  /*44410*/  FMUL R24, R4, R13 ;  /* 0x0000000d04187220 */ /* 0x002fc60000400000 */
[----:B------:R-:W2:Y:S01]  /*44420*/  LDL.LU R13, [R1+0x818] ;  /* 0x00081800010d7983 */ /* 0x000ea20000300800 */
[C---:B------:R-:W-:Y:S02]  /*44430*/  FMUL R25, R4.reuse, R12 ;  /* 0x0000000c04197220 */ /* 0x040fe40000400000 */
[----:B------:R-:W2:Y:S02]  /*44440*/  LDL.LU R12, [R1+0x81c] ;  /* 0x00081c00010c7983 */ /* 0x000ea40000300800 */
[C---:B----4-:R-:W-:Y:S02]  /*44450*/  FMUL R20, R4.reuse, R10 ;  /* 0x0000000a04147220 */ /* 0x050fe40000400000 */
[C---:B------:R-:W-:Y:S01]  /*44460*/  FMUL R21, R4.reuse, R7 ;  /* 0x0000000704157220 */ /* 0x040fe20000400000 */
[----:B------:R-:W4:Y:S01]  /*44470*/  LDL.LU R10, [R1+0x828] ;  /* 0x00082800010a7983 */ /* 0x000f220000300800 */
[----:B------:R-:W4:Y:S01]  /*44480*/  LDL.LU R7, [R1+0x82c] ;  /* 0x00082c0001077983 */ /* 0x000f220000300800 */
[----:B------:R-:W1:Y:S01]  /*44490*/  MUFU.EX2 R6, R6 ;  /* 0x0000000600067308 */ /* 0x000e620000000800 */
[----:B---3--:R-:W-:-:S02]  /*444a0*/  FMUL R27, R4, R27 ;  /* 0x0000001b041b7220 */ /* 0x008fc40000400000 */
[----:B--2---:R-:W-:-:S03]  /*444b0*/  FMUL R26, R4, R26 ;  /* 0x0000001a041a7220 */ /* 0x004fc60000400000 */
[----:B------:R-:W-:Y:S04]  /*444c0*/  STL [R1+0x150], R27 ;  /* 0x0001501b01007387 */ /* 0x000fe80000100800 */
[----:B------:R-:W-:Y:S01]  /*444d0*/  STL [R1+0x154], R26 ;  /* 0x0001541a01007387 */ /* 0x000fe20000100800 */
[----:B------:R-:W-:-:S05]  /*444e0*/  FMUL R17, R4, R17 ;  /* 0x0000001104117220 */ /* 0x000fca0000400000 */
[----:B------:R-:W-:Y:S01]  /*444f0*/  STL [R1+0x1c0], R17 ;  /* 0x0001c01101007387 */ /* 0x000fe20000100800 */
[C---:B------:R-:W-:Y:S02]  /*44500*/  FMUL R16, R4.reuse, R16 ;  /* 0x0000001004107220 */ /* 0x040fe40000400000 */
[C---:B------:R-:W-:Y:S02]  /*44510*/  FMUL R15, R4.reuse, R15 ;  /* 0x0000000f040f7220 */ /* 0x040fe40000400000 */
[C---:B------:R-:W-:Y:S02]  /*44520*/  FMUL R14, R4.reuse, R14 ;  /* 0x0000000e040e7220 */ /* 0x040fe40000400000 */
[C---:B------:R-:W-:Y:S01]  /*44530*/  FMUL R9, R4.reuse, R9 ;  /* 0x0000000904097220 */ /* 0x040fe20000400000 */
[----:B------:R-:W-:Y:S01]  /*44540*/  STL [R1+0x1c4], R16 ;  /* 0x0001c41001007387 */ /* 0x000fe20000100800 */
[----:B------:R-:W-:Y:S02]  /*44550*/  FMUL R8, R4, R8 ;  /* 0x0000000804087220 */ /* 0x000fe40000400000 */
[----:B------:R-:W-:Y:S02]  /*44560*/  STL [R1+0x200], R15 ;  /* 0x0002000f01007387 */ /* 0x000fe40000100800 */
[----:B------:R-:W-:Y:S01]  /*44570*/  STL [R1+0x204], R14 ;  /* 0x0002040e01007387 */ /* 0x000fe20000100800 */
[----:B------:R2:W-:Y:S01]  /*44580*/  STL [R1+0x210], R9 ;  /* 0x0002100901007387 */ /* 0x0005e20000100800 */
[----:B------:R-:W-:-:S02]  /*44590*/  FADD R4, -R22, R23 ;  /* 0x0000001716047221 */ /* 0x000fc40000000100 */
[C---:B-1----:R-:W-:Y:S01]  /*445a0*/  FMUL R13, R6.reuse, R13 ;  /* 0x0000000d060d7220 */ /* 0x042fe20000400000 */
[----:B--2---:R-:W2:Y:S01]  /*445b0*/  LDL.LU R9, [R1+0x838] ;  /* 0x0008380001097983 */ /* 0x004ea20000300800 */
[----:B------:R1:W-:Y:S02]  /*445c0*/  STL [R1+0x214], R8 ;  /* 0x0002140801007387 */ /* 0x0003e40000100800 */
[C---:B------:R-:W-:Y:S02]  /*445d0*/  FMUL R12, R6.reuse, R12 ;  /* 0x0000000c060c7220 */ /* 0x040fe40000400000 */
[C---:B----4-:R-:W-:Y:S02]  /*445e0*/  FMUL R10, R6.reuse, R10 ;  /* 0x0000000a060a7220 */ /* 0x050fe40000400000 */
[C---:B------:R-:W-:Y:S01]  /*445f0*/  FMUL R7, R6.reuse, R7 ;  /* 0x0000000706077220 */ /* 0x040fe20000400000 */
[----:B-1----:R-:W3:Y:S01]  /*44600*/  LDL.LU R8, [R1+0x83c] ;  /* 0x00083c0001087983 */ /* 0x002ee20000300800 */
[----:B------:R-:W4:Y:S02]  /*44610*/  LDL.LU R22, [R1+0x848] ;  /* 0x0008480001167983 */ /* 0x000f240000300800 */
[----:B------:R1:W-:Y:S02]  /*44620*/  STL [R1+0x88], R13 ;  /* 0x0000880d01007387 */ /* 0x0003e40000100800 */
[----:B------:R-:W4:Y:S01]  /*44630*/  LDL.LU R23, [R1+0x84c] ;  /* 0x00084c0001177983 */ /* 0x000f220000300800 */
[----:B------:R0:W-:Y:S01]  /*44640*/  STL [R1+0x8c], R12 ;  /* 0x00008c0c01007387 */ /* 0x0001e20000100800 */
[----:B------:R-:W4:Y:S02]  /*44650*/  LDL.LU R17, [R1+0x858] ;  /* 0x0008580001117983 */ /* 0x000f240000300800 */
[----:B------:R0:W-:Y:S02]  /*44660*/  STL [R1+0x48], R10 ;  /* 0x0000480a01007387 */ /* 0x0001e40000100800 */
[----:B------:R-:W4:Y:S01]  /*44670*/  LDL.LU R16, [R1+0x85c] ;  /* 0x00085c0001107983 */ /* 0x000f220000300800 */
[----:B------:R0:W-:Y:S01]  /*44680*/  STL [R1+0x4c], R7 ;  /* 0x00004c0701007387 */ /* 0x0001e20000100800 */
[----:B------:R-:W4:Y:S02]  /*44690*/  LDL.LU R15, [R1+0x868] ;  /* 0x00086800010f7983 */ /* 0x000f240000300800 */
[----:B------:R-:W4:Y:S01]  /*446a0*/  LDL.LU R14, [R1+0x86c] ;  /* 0x00086c00010e7983 */ /* 0x000f220000300800 */
[----:B-1----:R-:W4:Y:S01]  /*446b0*/  LDL.LU R13, [R1+0x878] ;  /* 0x00087800010d7983 */ /* 0x002f220000300800 */
[----:B0-----:R-:W4:Y:S03]  /*446c0*/  LDL.LU R12, [R1+0x87c] ;  /* 0x00087c00010c7983 */ /* 0x001f260000300800 */
[----:B------:R-:W4:Y:S01]  /*446d0*/  LDL.LU R10, [R1+0x888] ;  /* 0x00088800010a7983 */ /* 0x000f220000300800 */
[----:B------:R-:W4:Y:S02]  /*446e0*/  LDL.LU R7, [R1+0x88c] ;  /* 0x00088c0001077983 */ /* 0x000f240000300800 */
[----:B--2---:R-:W-:-:S02]  /*446f0*/  FMUL R26, R6, R9 ;  /* 0x00000009061a7220 */ /* 0x004fc40000400000 */
[----:B------:R-:W2:Y:S01]  /*44700*/  LDL.LU R9, [R1+0xb80] ;  /* 0x000b800001097983 */ /* 0x000ea20000300800 */
[C---:B---3--:R-:W-:Y:S02]  /*44710*/  FMUL R27, R6.reuse, R8 ;  /* 0x00000008061b7220 */ /* 0x048fe40000400000 */
[C---:B----4-:R-:W-:Y:S01]  /*44720*/  FMUL R22, R6.reuse, R22 ;  /* 0x0000001606167220 */ /* 0x050fe20000400000 */
[----:B------:R-:W3:Y:S01]  /*44730*/  LDL.LU R8, [R1+0xb84] ;  /* 0x000b840001087983 */ /* 0x000ee20000300800 */
[C---:B------:R-:W-:Y:S02]  /*44740*/  FMUL R23, R6.reuse, R23 ;  /* 0x0000001706177220 */ /* 0x040fe40000400000 */
[----:B------:R-:W-:Y:S02]  /*44750*/  STL.64 [R1+0x3430], R26 ;  /* 0x0034301a01007387 */ /* 0x000fe40000100a00 */
[----:B------:R-:W-:Y:S01]  /*44760*/  STL.64 [R1+0x3428], R24 ;  /* 0x0034281801007387 */ /* 0x000fe20000100a00 */
[----:B------:R-:W-:Y:S01]  /*44770*/  STL.64 [R1+0x3420], R22 ;  /* 0x0034201601007387 */ /* 0x000fe20000100a00 */
[----:B------:R0:W-:Y:S02]  /*44780*/  STL.64 [R1+0x3418], R20 ;  /* 0x0034181401007387 */ /* 0x0001e40000100a00 */
[----:B------:R-:W-:-:S02]  /*44790*/  FMUL R12, R6, R12 ;  /* 0x0000000c060c7220 */ /* 0x000fc40000400000 */
[C---:B0-----:R-:W-:Y:S02]  /*447a0*/  FMUL R20, R6.reuse, R17 ;  /* 0x0000001106147220 */ /* 0x041fe40000400000 */
[C---:B------:R-:W-:Y:S02]  /*447b0*/  FMUL R17, R6.reuse, R16 ;  /* 0x0000001006117220 */ /* 0x040fe40000400000 */
[C---:B------:R-:W-:Y:S02]  /*447c0*/  FMUL R16, R6.reuse, R15 ;  /* 0x0000000f06107220 */ /* 0x040fe40000400000 */
[C---:B------:R-:W-:Y:S02]  /*447d0*/  FMUL R15, R6.reuse, R14 ;  /* 0x0000000e060f7220 */ /* 0x040fe40000400000 */
[C---:B------:R-:W-:Y:S01]  /*447e0*/  FMUL R14, R6.reuse, R13 ;  /* 0x0000000d060e7220 */ /* 0x040fe20000400000 */
[----:B------:R-:W-:Y:S01]  /*447f0*/  STL [R1+0x158], R20 ;  /* 0x0001581401007387 */ /* 0x000fe20000100800 */
[----:B------:R-:W-:Y:S02]  /*44800*/  STL [R1+0x15c], R17 ;  /* 0x00015c1101007387 */ /* 0x000fe40000100800 */
[----:B------:R-:W-:Y:S02]  /*44810*/  STL [R1+0x1c8], R16 ;  /* 0x0001c81001007387 */ /* 0x000fe40000100800 */
[C---:B------:R-:W-:Y:S01]  /*44820*/  FMUL R13, R6.reuse, R10 ;  /* 0x0000000a060d7220 */ /* 0x040fe20000400000 */
[----:B------:R-:W-:Y:S01]  /*44830*/  STL [R1+0x1cc], R15 ;  /* 0x0001cc0f01007387 */ /* 0x000fe20000100800 */
[----:B------:R-:W-:Y:S02]  /*44840*/  STL [R1+0x208], R14 ;  /* 0x0002080e01007387 */ /* 0x000fe40000100800 */
[----:B------:R0:W-:Y:S02]  /*44850*/  STL [R1+0x20c], R12 ;  /* 0x00020c0c01007387 */ /* 0x0001e40000100800 */
[----:B------:R-:W-:Y:S01]  /*44860*/  FMUL R10, R6, R7 ;  /* 0x00000007060a7220 */ /* 0x000fe20000400000 */
[----:B0-----:R-:W4:Y:S01]  /*44870*/  LDL.LU R12, [R1+0x790] ;  /* 0x00079000010c7983 */ /* 0x001f220000300800 */
[----:B------:R-:W-:Y:S02]  /*44880*/  STL [R1+0x218], R13 ;  /* 0x0002180d01007387 */ /* 0x000fe40000100800 */
[----:B------:R-:W4:Y:S02]  /*44890*/  LDL.LU R7, [R1+0x794] ;  /* 0x0007940001077983 */ /* 0x000f240000300800 */
[----:B------:R-:W-:-:S06]  /*448a0*/  FMUL R2, R2, 1.4426950216293334961 ;  /* 0x3fb8aa3b02027820 */ /* 0x000fcc0000400000 */
[----:B------:R-:W3:Y:S01]  /*448b0*/  MUFU.EX2 R2, R2 ;  /* 0x0000000200027308 */ /* 0x000ee20000000800 */
[----:B------:R0:W-:Y:S01]  /*448c0*/  STL [R1+0x21c], R10 ;  /* 0x00021c0a01007387 */ /* 0x0001e20000100800 */
[----:B------:R-:W4:Y:S03]  /*448d0*/  LDL.LU R24, [R1+0x7a0] ;  /* 0x0007a00001187983 */ /* 0x000f260000300800 */
[----:B0-----:R-:W4:Y:S01]  /*448e0*/  LDL.LU R10, [R1+0x7b0] ;  /* 0x0007b000010a7983 */ /* 0x001f220000300800 */
[----:B--2---:R-:W-:Y:S02]  /*448f0*/  FFMA R9, R6, R9, R5 ;  /* 0x0000000906097223 */ /* 0x004fe40000000005 */
[----:B------:R-:W-:-:S03]  /*44900*/  FADD R5, -R18, R19 ;  /* 0x0000001312057221 */ /* 0x000fc60000000100 */
[----:B------:R0:W-:Y:S01]  /*44910*/  STL [R1+0xb80], R9 ;  /* 0x000b800901007387 */ /* 0x0001e20000100800 */
[----:B------:R-:W2:Y:S02]  /*44920*/  LDL.LU R23, [R1+0x7a4] ;  /* 0x0007a40001177983 */ /* 0x000ea40000300800 */
[----:B------:R-:W-:Y:S02]  /*44930*/  FMUL R6, R4, 1.4426950216293334961 ;  /* 0x3fb8aa3b04067820 */ /* 0x000fe40000400000 */
[----:B------:R-:W1:Y:S01]  /*44940*/  LDS R4, [R11.X8+0x20300] ;  /* 0x020300000b047984 */ /* 0x000e620000008800 */
[----:B---3--:R-:W-:-:S03]  /*44950*/  FFMA R8, R2, R8, R0 ;  /* 0x0000000802087223 */ /* 0x008fc60000000000 */
[----:B0-----:R-:W3:Y:S01]  /*44960*/  LDL.LU R9, [R1+0x7b4] ;  /* 0x0007b40001097983 */ /* 0x001ee20000300800 */
[----:B------:R-:W3:Y:S03]  /*44970*/  LDL.LU R29, [R1+0xb38] ;  /* 0x000b3800011d7983 */ /* 0x000ee60000300800 */
[----:B------:R0:W-:Y:S01]  /*44980*/  STL [R1+0xb84], R8 ;  /* 0x000b840801007387 */ /* 0x0001e20000100800 */
[----:B------:R-:W3:Y:S03]  /*44990*/  LDL R28, [R1+0xac4] ;  /* 0x000ac400011c7983 */ /* 0x000ee60000100800 */
[----:B------:R-:W3:Y:S01]  /*449a0*/  LDL.LU R19, [R1+0xb3c] ;  /* 0x000b3c0001137983 */ /* 0x000ee20000300800 */
[----:B------:R-:W3:Y:S02]  /*449b0*/  LDL R18, [R1+0xac0] ;  /* 0x000ac00001127983 */ /* 0x000ee40000100800 */
[----:B------:R-:W3:Y:S02]  /*449c0*/  LDL.LU R22, [R1+0x7c0] ;  /* 0x0007c00001167983 */ /* 0x000ee40000300800 */
[----:B0-----:R-:W-:-:S02]  /*449d0*/  FMUL R8, R5, 1.4426950216293334961 ;  /* 0x3fb8aa3b05087820 */ /* 0x001fc40000400000 */
[----:B------:R4:W0:Y:S02]  /*449e0*/  MUFU.EX2 R5, R6 ;  /* 0x0000000600057308 */ /* 0x0008240000000800 */
[C---:B----4-:R-:W-:Y:S02]  /*449f0*/  FMUL R6, R2.reuse, R12 ;  /* 0x0000000c02067220 */ /* 0x050fe40000400000 */
[----:B------:R-:W-:-:S03]  /*44a00*/  FMUL R0, R2, R7 ;  /* 0x0000000702007220 */ /* 0x000fc60000400000 */
[----:B------:R-:W-:Y:S01]  /*44a10*/  STL [R1+0x170], R6 ;  /* 0x0001700601007387 */ /* 0x000fe20000100800 */
[----:B------:R-:W4:Y:S02]  /*44a20*/  LDL.LU R21, [R1+0x7c4] ;  /* 0x0007c40001157983 */ /* 0x000f240000300800 */
[----:B------:R0:W-:Y:S02]  /*44a30*/  STL [R1+0x174], R0 ;  /* 0x0001740001007387 */ /* 0x0001e40000100800 */
[----:B------:R-:W4:Y:S01]  /*44a40*/  LDL.LU R20, [R1+0x7d0] ;  /* 0x0007d00001147983 */ /* 0x000f220000300800 */
[----:B0-----:R-:W4:Y:S01]  /*44a50*/  LDL.LU R0, [R1+0x7d4] ;  /* 0x0007d40001007983 */ /* 0x001f220000300800 */
[----:B------:R-:W4:Y:S02]  /*44a60*/  LDL.LU R17, [R1+0x7e0] ;  /* 0x0007e00001117983 */ /* 0x000f240000300800 */
[----:B------:R-:W4:Y:S02]  /*44a70*/  LDL.LU R16, [R1+0x7e4] ;  /* 0x0007e40001107983 */ /* 0x000f240000300800 */
[----:B------:R-:W4:Y:S01]  /*44a80*/  LDL.LU R15, [R1+0x7f0] ;  /* 0x0007f000010f7983 */ /* 0x000f220000300800 */
[----:B------:R-:W4:Y:S01]  /*44a90*/  LDL.LU R14, [R1+0x7f4] ;  /* 0x0007f400010e7983 */ /* 0x000f220000300800 */
[----:B------:R-:W4:Y:S02]  /*44aa0*/  LDL.LU R13, [R1+0x800] ;  /* 0x00080000010d7983 */ /* 0x000f240000300800 */
[----:B------:R-:W4:Y:S02]  /*44ab0*/  LDL.LU R12, [R1+0x804] ;  /* 0x00080400010c7983 */ /* 0x000f240000300800 */
[----:B------:R-:W-:-:S02]  /*44ac0*/  FMUL R26, R2, R24 ;  /* 0x00000018021a7220 */ /* 0x000fc40000400000 */
[C---:B------:R-:W-:Y:S01]  /*44ad0*/  FMUL R24, R2.reuse, R10 ;  /* 0x0000000a02187220 */ /* 0x040fe20000400000 */
[----:B------:R-:W4:Y:S02]  /*44ae0*/  LDL.64 R6, [R1+0xeb8] ;  /* 0x000eb80001067983 */ /* 0x000f240000100a00 */
[----:B------:R-:W-:Y:S02]  /*44af0*/  STL [R1+0x190], R26 ;  /* 0x0001901a01007387 */ /* 0x000fe40000100800 */
[----:B--2---:R-:W-:-:S05]  /*44b00*/  FMUL R25, R2, R23 ;  /* 0x0000001702197220 */ /* 0x004fca0000400000 */
[----:B------:R-:W-:Y:S01]  /*44b10*/  STL [R1+0x194], R25 ;  /* 0x0001941901007387 */ /* 0x000fe20000100800 */
[----:B------:R-:W2:Y:S02]  /*44b20*/  LDL.LU R10, [R1+0x798] ;  /* 0x00079800010a7983 */ /* 0x000ea40000300800 */
[----:B------:R-:W-:Y:S02]  /*44b30*/  STL [R1+0x1a0], R24 ;  /* 0x0001a01801007387 */ /* 0x000fe40000100800 */
[C---:B---3--:R-:W-:Y:S02]  /*44b40*/  FMUL R23, R2.reuse, R9 ;  /* 0x0000000902177220 */ /* 0x048fe40000400000 */
[----:B------:R-:W3:Y:S03]  /*44b50*/  LDL.LU R9, [R1+0x79c] ;  /* 0x00079c0001097983 */ /* 0x000ee60000300800 */
[----:B------:R0:W-:Y:S02]  /*44b60*/  STL [R1+0x1a4], R23 ;  /* 0x0001a41701007387 */ /* 0x0001e40000100800 */
[----:B0-----:R-:W-:-:S05]  /*44b70*/  FMUL R23, R2, R22 ;  /* 0x0000001602177220 */ /* 0x001fca0000400000 */
[----:B------:R-:W-:Y:S01]  /*44b80*/  STL [R1+0x1d0], R23 ;  /* 0x0001d01701007387 */ /* 0x000fe20000100800 */
[C---:B----4-:R-:W-:Y:S02]  /*44b90*/  FMUL R22, R2.reuse, R21 ;  /* 0x0000001502167220 */ /* 0x050fe40000400000 */
[----:B------:R-:W-:-:S03]  /*44ba0*/  FMUL R21, R2, R20 ;  /* 0x0000001402157220 */ /* 0x000fc60000400000 */
[----:B------:R-:W-:Y:S02]  /*44bb0*/  STL [R1+0x1d4], R22 ;  /* 0x0001d41601007387 */ /* 0x000fe40000100800 */
[----:B------:R-:W-:Y:S02]  /*44bc0*/  STL [R1+0x1e0], R21 ;  /* 0x0001e01501007387 */ /* 0x000fe40000100800 */
[C---:B------:R-:W-:Y:S02]  /*44bd0*/  FMUL R20, R2.reuse, R0 ;  /* 0x0000000002147220 */ /* 0x040fe40000400000 */
[C---:B------:R-:W-:Y:S02]  /*44be0*/  FMUL R17, R2.reuse, R17 ;  /* 0x0000001102117220 */ /* 0x040fe40000400000 */
[C---:B------:R-:W-:Y:S02]  /*44bf0*/  FMUL R16, R2.reuse, R16 ;  /* 0x0000001002107220 */ /* 0x040fe40000400000 */
[----:B------:R-:W-:-:S02]  /*44c00*/  FMUL R15, R2, R15 ;  /* 0x0000000f020f7220 */ /* 0x000fc40000400000 */
[C---:B------:R-:W-:Y:S01]  /*44c10*/  FMUL R14, R2.reuse, R14 ;  /* 0x0000000e020e7220 */ /* 0x040fe20000400000 */
[----:B------:R-:W-:Y:S01]  /*44c20*/  STL [R1+0x1e4], R20 ;  /* 0x0001e41401007387 */ /* 0x000fe20000100800 */
[C---:B------:R-:W-:Y:S02]  /*44c30*/  FMUL R13, R2.reuse, R13 ;  /* 0x0000000d020d7220 */ /* 0x040fe40000400000 */
[----:B------:R-:W-:Y:S02]  /*44c40*/  STL [R1+0x2a0], R17 ;  /* 0x0002a01101007387 */ /* 0x000fe40000100800 */
[----:B------:R-:W-:Y:S01]  /*44c50*/  STL [R1+0x2a4], R16 ;  /* 0x0002a41001007387 */ /* 0x000fe20000100800 */
[----:B------:R-:W-:Y:S01]  /*44c60*/  STL [R1+0x2f0], R15 ;  /* 0x0002f00f01007387 */ /* 0x000fe20000100800 */
[----:B------:R-:W-:Y:S02]  /*44c70*/  STL [R1+0x2f4], R14 ;  /* 0x0002f40e01007387 */ /* 0x000fe40000100800 */
[----:B------:R0:W-:Y:S02]  /*44c80*/  STL [R1+0x330], R13 ;  /* 0x0003300d01007387 */ /* 0x0001e40000100800 */
[----:B------:R-:W-:-:S02]  /*44c90*/  FMUL R2, R2, R12 ;  /* 0x0000000c02027220 */ /* 0x000fc40000400000 */
[----:B------:R-:W-:Y:S01]  /*44ca0*/  IMAD.WIDE R6, R3, 0x2, R6 ;  /* 0x0000000203067825 */ /* 0x000fe200078e0206 */
[----:B------:R-:W4:Y:S04]  /*44cb0*/  LDS R0, [R11.X8+0x20400] ;  /* 0x020400000b007984 */ /* 0x000f280000008800 */
[----:B0-----:R-:W4:Y:S01]  /*44cc0*/  LDL.LU R13, [R1+0x7a8] ;  /* 0x0007a800010d7983 */ /* 0x001f220000300800 */
[----:B------:R0:W-:Y:S02]  /*44cd0*/  STL [R1+0x334], R2 ;  /* 0x0003340201007387 */ /* 0x0001e40000100800 */
[----:B------:R-:W4:Y:S02]  /*44ce0*/  LDL.LU R12, [R1+0x7ac] ;  /* 0x0007ac00010c7983 */ /* 0x000f240000300800 */
[----:B------:R-:W4:Y:S01]  /*44cf0*/  LDL.LU R27, [R1+0x7b8] ;  /* 0x0007b800011b7983 */ /* 0x000f220000300800 */
[----:B0-----:R3:W0:Y:S01]  /*44d00*/  MUFU.EX2 R2, R8 ;  /* 0x0000000800027308 */ /* 0x0016220000000800 */
[----:B--2---:R-:W-:-:S02]  /*44d10*/  FMUL R10, R5, R10 ;  /* 0x0000000a050a7220 */ /* 0x004fc40000400000 */
[----:B---3--:R-:W-:-:S03]  /*44d20*/  FMUL R8, R5, R9 ;  /* 0x0000000905087220 */ /* 0x008fc60000400000 */
[----:B------:R-:W-:Y:S01]  /*44d30*/  STL [R1+0x178], R10 ;  /* 0x0001780a01007387 */ /* 0x000fe20000100800 */
[----:B------:R-:W2:Y:S03]  /*44d40*/  LDL.LU R26, [R1+0x7bc] ;  /* 0x0007bc00011a7983 */ /* 0x000ea60000300800 */
[----:B------:R3:W-:Y:S01]  /*44d50*/  STL [R1+0x17c], R8 ;  /* 0x00017c0801007387 */ /* 0x0007e20000100800 */
[----:B------:R-:W2:Y:S02]  /*44d60*/  LDL.LU R25, [R1+0x7c8] ;  /* 0x0007c80001197983 */ /* 0x000ea40000300800 */
[----:B------:R-:W2:Y:S02]  /*44d70*/  LDL.LU R24, [R1+0x7cc] ;  /* 0x0007cc0001187983 */ /* 0x000ea40000300800 */
[----:B------:R-:W2:Y:S01]  /*44d80*/  LDL.LU R23, [R1+0x7d8] ;  /* 0x0007d80001177983 */ /* 0x000ea20000300800 */
[----:B---3--:R-:W3:Y:S01]  /*44d90*/  LDL.LU R8, [R1+0x7dc] ;  /* 0x0007dc0001087983 */ /* 0x008ee20000300800 */
[----:B------:R-:W3:Y:S02]  /*44da0*/  LDL.LU R22, [R1+0x7e8] ;  /* 0x0007e80001167983 */ /* 0x000ee40000300800 */
[----:B------:R-:W3:Y:S02]  /*44db0*/  LDL.LU R21, [R1+0x7ec] ;  /* 0x0007ec0001157983 */ /* 0x000ee40000300800 */
[----:B------:R-:W3:Y:S01]  /*44dc0*/  LDL.LU R20, [R1+0x7f8] ;  /* 0x0007f80001147983 */ /* 0x000ee20000300800 */
[----:B------:R-:W3:Y:S01]  /*44dd0*/  LDL.LU R17, [R1+0x7fc] ;  /* 0x0007fc0001117983 */ /* 0x000ee20000300800 */
[----:B------:R-:W3:Y:S02]  /*44de0*/  LDL.LU R16, [R1+0x808] ;  /* 0x0008080001107983 */ /* 0x000ee40000300800 */
[----:B------:R-:W3:Y:S02]  /*44df0*/  LDL.LU R10, [R1+0x80c] ;  /* 0x00080c00010a7983 */ /* 0x000ee40000300800 */
[----:B------:R-:W1:Y:S01]  /*44e00*/  LDL.LU R9, [R1+0xb88] ;  /* 0x000b880001097983 */ /* 0x000e620000300800 */
[----:B------:R-:W3:Y:S01]  /*44e10*/  LDL.64 R14, [R1+0xeb0] ;  /* 0x000eb000010e7983 */ /* 0x000ee20000100a00 */
[----:B----4-:R-:W-:-:S05]  /*44e20*/  FMUL R13, R5, R13 ;  /* 0x0000000d050d7220 */ /* 0x010fca0000400000 */
[----:B------:R4:W-:Y:S02]  /*44e30*/  STL [R1+0x198], R13 ;  /* 0x0001980d01007387 */ /* 0x0009e40000100800 */
[----:B----4-:R-:W-:-:S05]  /*44e40*/  FMUL R13, R5, R12 ;  /* 0x0000000c050d7220 */ /* 0x010fca0000400000 */
[----:B------:R4:W-:Y:S04]  /*44e50*/  STL [R1+0x19c], R13 ;  /* 0x00019c0d01007387 */ /* 0x0009e80000100800 */
[----:B----4-:R-:W4:Y:S01]  /*44e60*/  LDL.64 R12, [R1+0xea8] ;  /* 0x000ea800010c7983 */ /* 0x010f220000100a00 */
[----:B------:R-:W-:-:S05]  /*44e70*/  FMUL R27, R5, R27 ;  /* 0x0000001b051b7220 */ /* 0x000fca0000400000 */
[----:B------:R2:W-:Y:S02]  /*44e80*/  STL [R1+0x1a8], R27 ;  /* 0x0001a81b01007387 */ /* 0x0005e40000100800 */
[C---:B--2---:R-:W-:Y:S02]  /*44e90*/  FMUL R27, R5.reuse, R26 ;  /* 0x0000001a051b7220 */ /* 0x044fe40000400000 */
[C---:B------:R-:W-:Y:S02]  /*44ea0*/  FMUL R26, R5.reuse, R25 ;  /* 0x00000019051a7220 */ /* 0x040fe40000400000 */
[C---:B------:R-:W-:Y:S01]  /*44eb0*/  FMUL R25, R5.reuse, R24 ;  /* 0x0000001805197220 */ /* 0x040fe20000400000 */
[----:B------:R-:W-:Y:S01]  /*44ec0*/  STL [R1+0x1ac], R27 ;  /* 0x0001ac1b01007387 */ /* 0x000fe20000100800 */
[C---:B------:R-:W-:Y:S02]  /*44ed0*/  FMUL R24, R5.reuse, R23 ;  /* 0x0000001705187220 */ /* 0x040fe40000400000 */
[----:B------:R2:W-:Y:S01]  /*44ee0*/  STL [R1+0x1d8], R26 ;  /* 0x0001d81a01007387 */ /* 0x0005e20000100800 */
[----:B------:R-:W-:Y:S01]  /*44ef0*/  STL [R1+0x1dc], R25 ;  /* 0x0001dc1901007387 */ /* 0x000fe20000100800 */
[----:B---3--:R-:W-:-:S03]  /*44f00*/  FMUL R23, R5, R8 ;  /* 0x0000000805177220 */ /* 0x008fc60000400000 */
[----:B------:R-:W0:Y:S01]  /*44f10*/  LDL.LU R8, [R1+0xb8c] ;  /* 0x000b8c0001087983 */ /* 0x000e220000300800 */
[C---:B------:R-:W-:Y:S02]  /*44f20*/  FMUL R22, R5.reuse, R22 ;  /* 0x0000001605167220 */ /* 0x040fe40000400000 */
[C---:B------:R-:W-:Y:S02]  /*44f30*/  FMUL R21, R5.reuse, R21 ;  /* 0x0000001505157220 */ /* 0x040fe40000400000 */
[C---:B------:R-:W-:Y:S01]  /*44f40*/  FMUL R20, R5.reuse, R20 ;  /* 0x0000001405147220 */ /* 0x040fe20000400000 */
[----:B------:R3:W-:Y:S01]  /*44f50*/  STL [R1+0x1e8], R24 ;  /* 0x0001e81801007387 */ /* 0x0007e20000100800 */
[C---:B------:R-:W-:Y:S02]  /*44f60*/  FMUL R17, R5.reuse, R17 ;  /* 0x0000001105117220 */ /* 0x040fe40000400000 */
[----:B------:R-:W-:Y:S02]  /*44f70*/  STL [R1+0x1ec], R23 ;  /* 0x0001ec1701007387 */ /* 0x000fe40000100800 */
[C---:B------:R-:W-:Y:S01]  /*44f80*/  FMUL R16, R5.reuse, R16 ;  /* 0x0000001005107220 */ /* 0x040fe20000400000 */
[----:B------:R-:W-:Y:S01]  /*44f90*/  STL [R1+0x2a8], R22 ;  /* 0x0002a81601007387 */ /* 0x000fe20000100800 */
[----:B------:R-:W-:-:S02]  /*44fa0*/  FMUL R10, R5, R10 ;  /* 0x0000000a050a7220 */ /* 0x000fc40000400000 */
[----:B------:R-:W-:Y:S02]  /*44fb0*/  STL [R1+0x2ac], R21 ;  /* 0x0002ac1501007387 */ /* 0x000fe40000100800 */
[----:B-1----:R-:W-:Y:S01]  /*44fc0*/  FFMA R9, R5, R9, R4 ;  /* 0x0000000905097223 */ /* 0x002fe20000000004 */
[----:B------:R-:W-:Y:S01]  /*44fd0*/  STL [R1+0x2f8], R20 ;  /* 0x0002f81401007387 */ /* 0x000fe20000100800 */
[----:B------:R-:W-:Y:S02]  /*44fe0*/  STL [R1+0x2fc], R17 ;  /* 0x0002fc1101007387 */ /* 0x000fe40000100800 */
[----:B------:R-:W-:Y:S02]  /*44ff0*/  STL [R1+0x338], R16 ;  /* 0x0003381001007387 */ /* 0x000fe40000100800 */
[----:B------:R-:W-:Y:S01]  /*45000*/  STL [R1+0x33c], R10 ;  /* 0x00033c0a01007387 */ /* 0x000fe20000100800 */
[----:B--2---:R4:W2:Y:S04]  /*45010*/  LDG.E.U16 R26, [R6.64] ;  /* 0x00000004061a7981 */ /* 0x0048a8000c1e1500 */
[----:B------:R1:W-:Y:S01]  /*45020*/  STL [R1+0xb88], R9 ;  /* 0x000b880901007387 */ /* 0x0003e20000100800 */
[----:B------:R-:W-:-:S05]  /*45030*/  IMAD.WIDE R4, R3, 0x2, R14 ;  /* 0x0000000203047825 */ /* 0x000fca00078e020e */
[----:B---3--:R3:W2:Y:S01]  /*45040*/  LDG.E.U16 R24, [R4.64] ;  /* 0x0000000404187981 */ /* 0x0086a2000c1e1500 */
[----:B----4-:R-:W-:-:S03]  /*45050*/  IMAD.WIDE R6, R3, 0x2, R12 ;  /* 0x0000000203067825 */ /* 0x010fc600078e020c */
[----:B---3--:R-:W2:Y:S04]  /*45060*/  LDS R5, [R11.X8+0x20500] ;  /* 0x020500000b057984 */ /* 0x008ea80000008800 */
[----:B------:R-:W4:Y:S04]  /*45070*/  LDL.LU R12, [R1+0x420] ;  /* 0x00042000010c7983 */ /* 0x000f280000300800 */
[----:B------:R1:W2:Y:S04]  /*45080*/  LDG.E.U16 R25, [R6.64] ;  /* 0x0000000406197981 */ /* 0x0002a8000c1e1500 */
[----:B-1----:R-:W2:Y:S01]  /*45090*/  LDL.LU R7, [R1+0x424] ;  /* 0x0004240001077983 */ /* 0x002ea20000300800 */
[----:B------:R-:W2:Y:S02]  /*450a0*/  LDL.LU R9, [R1+0x430] ;  /* 0x0004300001097983 */ /* 0x000ea40000300800 */
[----:B------:R-:W-:-:S04]  /*450b0*/  FADD R4, -R28, R29 ;  /* 0x0000001d1c047221 */ /* 0x000fc80000000100 */
[----:B------:R-:W-:Y:S02]  /*450c0*/  FMUL R6, R4, 1.4426950216293334961 ;  /* 0x3fb8aa3b04067820 */ /* 0x000fe40000400000 */
[----:B------:R-:W-:Y:S02]  /*450d0*/  FADD R4, -R18, R19 ;  /* 0x0000001312047221 */ /* 0x000fe40000000100 */
[----:B0-----:R-:W-:-:S05]  /*450e0*/  FFMA R8, R2, R8, R0 ;  /* 0x0000000802087223 */ /* 0x001fca0000000000 */
[----:B------:R0:W-:Y:S04]  /*450f0*/  STL [R1+0xb8c], R8 ;  /* 0x000b8c0801007387 */ /* 0x0001e80000100800 */
[----:B0-----:R-:W3:Y:S01]  /*45100*/  LDL.LU R8, [R1+0x434] ;  /* 0x0004340001087983 */ /* 0x001ee20000300800 */
        /* <DEDUP_REMOVED lines=10> */
[----:B------:R-:W3:Y:S01]  /*451b0*/  LDL R28, [R1+0xabc] ;  /* 0x000abc00011c7983 */ /* 0x000ee20000100800 */
[----:B------:R-:W3:Y:S01]  /*451c0*/  LDL.LU R19, [R1+0xb44] ;  /* 0x000b440001137983 */ /* 0x000ee20000300800 */
[----:B------:R-:W3:Y:S01]  /*451d0*/  LDL R18, [R1+0xa90] ;  /* 0x000a900001127983 */ /* 0x000ee20000100800 */
[----:B------:R0:W1:Y:S01]  /*451e0*/  MUFU.EX2 R0, R6 ;  /* 0x0000000600007308 */ /* 0x0000620000000800 */
[----:B----4-:R-:W-:-:S02]  /*451f0*/  FMUL R23, R2, R12 ;  /* 0x0000000c02177220 */ /* 0x010fc40000400000 */
[----:B------:R-:W4:Y:S01]  /*45200*/  LDL.LU R12, [R1+0x774] ;  /* 0x00077400010c7983 */ /* 0x000f220000300800 */
[----:B--2---:R-:W-:Y:S03]  /*45210*/  STL [R1+0x458], R26 ;  /* 0x0004581a01007387 */ /* 0x004fe60000100800 */
[----:B------:R-:W-:Y:S01]  /*45220*/  STL [R1+0x180], R23 ;  /* 0x0001801701007387 */ /* 0x000fe20000100800 */
[----:B0-----:R-:W-:-:S03]  /*45230*/  FMUL R6, R2, R7 ;  /* 0x0000000702067220 */ /* 0x001fc60000400000 */
[----:B------:R-:W2:Y:S01]  /*45240*/  LDL.LU R7, [R1+0x780] ;  /* 0x0007800001077983 */ /* 0x000ea20000300800 */
[----:B------:R-:W-:Y:S03]  /*45250*/  STL [R1+0x454], R24 ;  /* 0x0004541801007387 */ /* 0x000fe60000100800 */
[----:B------:R0:W-:Y:S04]  /*45260*/  STL [R1+0x184], R6 ;  /* 0x0001840601007387 */ /* 0x0001e80000100800 */
[----:B0-----:R-:W2:Y:S01]  /*45270*/  LDL.LU R6, [R1+0x784] ;  /* 0x0007840001067983 */ /* 0x001ea20000300800 */
[C---:B------:R-:W-:Y:S02]  /*45280*/  FMUL R24, R2.reuse, R9 ;  /* 0x0000000902187220 */ /* 0x040fe40000400000 */
[----:B------:R-:W-:Y:S02]  /*45290*/  STL [R1+0x450], R25 ;  /* 0x0004501901007387 */ /* 0x000fe40000100800 */
[----:B------:R-:W1:Y:S01]  /*452a0*/  LDL.LU R9, [R1+0x428] ;  /* 0x0004280001097983 */ /* 0x000e620000300800 */
[----:B------:R-:W-:Y:S01]  /*452b0*/  STL [R1+0x1b0], R24 ;  /* 0x0001b01801007387 */ /* 0x000fe20000100800 */
[----:B---3--:R-:W-:-:S03]  /*452c0*/  FMUL R23, R2, R8 ;  /* 0x0000000802177220 */ /* 0x008fc60000400000 */
[----:B------:R-:W3:Y:S02]  /*452d0*/  LDL.LU R8, [R1+0x42c] ;  /* 0x00042c0001087983 */ /* 0x000ee40000300800 */
[----:B------:R0:W-:Y:S02]  /*452e0*/  STL [R1+0x1b4], R23 ;  /* 0x0001b41701007387 */ /* 0x0001e40000100800 */
[C---:B0-----:R-:W-:Y:S02]  /*452f0*/  FMUL R23, R2.reuse, R22 ;  /* 0x0000001602177220 */ /* 0x041fe40000400000 */
[C---:B------:R-:W-:Y:S02]  /*45300*/  FMUL R22, R2.reuse, R21 ;  /* 0x0000001502167220 */ /* 0x040fe40000400000 */
[C---:B------:R-:W-:Y:S02]  /*45310*/  FMUL R21, R2.reuse, R20 ;  /* 0x0000001402157220 */ /* 0x040fe40000400000 */
[----:B------:R-:W-:-:S02]  /*45320*/  FMUL R20, R2, R17 ;  /* 0x0000001102147220 */ /* 0x000fc40000400000 */
[C---:B------:R-:W-:Y:S01]  /*45330*/  FMUL R17, R2.reuse, R16 ;  /* 0x0000001002117220 */ /* 0x040fe20000400000 */
[----:B------:R-:W-:Y:S01]  /*45340*/  STL [R1+0x220], R23 ;  /* 0x0002201701007387 */ /* 0x000fe20000100800 */
[C---:B------:R-:W-:Y:S02]  /*45350*/  FMUL R16, R2.reuse, R15 ;  /* 0x0000000f02107220 */ /* 0x040fe40000400000 */
[----:B------:R-:W-:Y:S02]  /*45360*/  STL [R1+0x224], R22 ;  /* 0x0002241601007387 */ /* 0x000fe40000100800 */
[C---:B------:R-:W-:Y:S01]  /*45370*/  FMUL R15, R2.reuse, R14 ;  /* 0x0000000e020f7220 */ /* 0x040fe20000400000 */
[----:B------:R-:W-:Y:S01]  /*45380*/  STL [R1+0x260], R21 ;  /* 0x0002601501007387 */ /* 0x000fe20000100800 */
[C---:B------:R-:W-:Y:S02]  /*45390*/  FMUL R13, R2.reuse, R13 ;  /* 0x0000000d020d7220 */ /* 0x040fe40000400000 */
[----:B------:R-:W-:Y:S02]  /*453a0*/  STL [R1+0x264], R20 ;  /* 0x0002641401007387 */ /* 0x000fe40000100800 */
[----:B------:R-:W-:Y:S01]  /*453b0*/  STL [R1+0x280], R17 ;  /* 0x0002801101007387 */ /* 0x000fe20000100800 */
[----:B------:R-:W-:Y:S01]  /*453c0*/  STL [R1+0x284], R16 ;  /* 0x0002841001007387 */ /* 0x000fe20000100800 */
[----:B------:R-:W-:Y:S02]  /*453d0*/  STL [R1+0x2d0], R15 ;  /* 0x0002d00f01007387 */ /* 0x000fe40000100800 */
[----:B------:R-:W-:-:S02]  /*453e0*/  FMUL R14, R2, R10 ;  /* 0x0000000a020e7220 */ /* 0x000fc40000400000 */
[----:B------:R4:W-:Y:S01]  /*453f0*/  STL [R1+0x2d4], R13 ;  /* 0x0002d40d01007387 */ /* 0x0009e20000100800 */
[----:B------:R-:W0:Y:S04]  /*45400*/  LDS R10, [R11.X8+0x20600] ;  /* 0x020600000b0a7984 */ /* 0x000e280000008800 */
[----:B------:R-:W-:Y:S01]  /*45410*/  STL [R1+0x310], R14 ;  /* 0x0003100e01007387 */ /* 0x000fe20000100800 */
[----:B----4-:R-:W-:-:S05]  /*45420*/  FMUL R13, R2, R12 ;  /* 0x0000000c020d7220 */ /* 0x010fca0000400000 */
[----:B------:R-:W-:Y:S01]  /*45430*/  STL [R1+0x314], R13 ;  /* 0x0003140d01007387 */ /* 0x000fe20000100800 */
[----:B--2---:R-:W-:-:S03]  /*45440*/  FMUL R12, R2, R7 ;  /* 0x00000007020c7220 */ /* 0x004fc60000400000 */
[----:B------:R-:W2:Y:S02]  /*45450*/  LDL.LU R7, [R1+0x438] ;  /* 0x0004380001077983 */ /* 0x000ea40000300800 */
[----:B------:R-:W-:Y:S02]  /*45460*/  STL [R1+0x340], R12 ;  /* 0x0003400c01007387 */ /* 0x000fe40000100800 */
[----:B------:R-:W-:Y:S02]  /*45470*/  FMUL R2, R2, R6 ;  /* 0x0000000602027220 */ /* 0x000fe40000400000 */
[----:B------:R-:W4:Y:S03]  /*45480*/  LDL.LU R6, [R1+0x43c] ;  /* 0x00043c0001067983 */ /* 0x000f260000300800 */
[----:B------:R0:W-:Y:S02]  /*45490*/  STL [R1+0x344], R2 ;  /* 0x0003440201007387 */ /* 0x0001e40000100800 */
[----:B-1----:R-:W-:-:S02]  /*454a0*/  FMUL R9, R0, R9 ;  /* 0x0000000900097220 */ /* 0x002fc40000400000 */
[----:B------:R-:W4:Y:S03]  /*454b0*/  LDL.LU R27, [R1+0x708] ;  /* 0x00070800011b7983 */ /* 0x000f260000300800 */
[----:B------:R-:W-:Y:S01]  /*454c0*/  STL [R1+0x188], R9 ;  /* 0x0001880901007387 */ /* 0x000fe20000100800 */
[----:B------:R-:W4:Y:S02]  /*454d0*/  LDL.LU R26, [R1+0x70c] ;  /* 0x00070c00011a7983 */ /* 0x000f240000300800 */
[----:B0-----:R-:W-:Y:S02]  /*454e0*/  FMUL R2, R4, 1.4426950216293334961 ;  /* 0x3fb8aa3b04027820 */ /* 0x001fe40000400000 */
[----:B---3--:R-:W-:-:S05]  /*454f0*/  FMUL R4, R0, R8 ;  /* 0x0000000800047220 */ /* 0x008fca0000400000 */
[----:B------:R0:W-:Y:S01]  /*45500*/  STL [R1+0x18c], R4 ;  /* 0x00018c0401007387 */ /* 0x0001e20000100800 */
        /* <DEDUP_REMOVED lines=10> */
[----:B0-----:R-:W3:Y:S01]  /*455b0*/  LDL.LU R4, [R1+0xb90] ;  /* 0x000b900001047983 */ /* 0x001ee20000300800 */
[----:B------:R-:W3:Y:S01]  /*455c0*/  LDL.64 R12, [R1+0xea0] ;  /* 0x000ea000010c7983 */ /* 0x000ee20000100a00 */
[----:B--2---:R-:W-:-:S02]  /*455d0*/  FMUL R8, R0, R7 ;  /* 0x0000000700087220 */ /* 0x004fc40000400000 */
[C---:B----4-:R-:W-:Y:S02]  /*455e0*/  FMUL R9, R0.reuse, R6 ;  /* 0x0000000600097220 */ /* 0x050fe40000400000 */
[----:B------:R-:W2:Y:S01]  /*455f0*/  LDL.64 R6, [R1+0xe98] ;  /* 0x000e980001067983 */ /* 0x000ea20000100a00 */
[----:B------:R-:W-:Y:S02]  /*45600*/  STL [R1+0x1b8], R8 ;  /* 0x0001b80801007387 */ /* 0x000fe40000100800 */
[----:B------:R0:W-:Y:S02]  /*45610*/  STL [R1+0x1bc], R9 ;  /* 0x0001bc0901007387 */ /* 0x0001e40000100800 */
[----:B0-----:R-:W4:Y:S01]  /*45620*/  LDL.64 R8, [R1+0xe90] ;  /* 0x000e900001087983 */ /* 0x001f220000100a00 */
[C---:B------:R-:W-:Y:S02]  /*45630*/  FMUL R27, R0.reuse, R27 ;  /* 0x0000001b001b7220 */ /* 0x040fe40000400000 */
[----:B------:R-:W-:-:S03]  /*45640*/  FMUL R26, R0, R26 ;  /* 0x0000001a001a7220 */ /* 0x000fc60000400000 */
[----:B------:R-:W-:Y:S02]  /*45650*/  STL [R1+0x228], R27 ;  /* 0x0002281b01007387 */ /* 0x000fe40000100800 */
[----:B------:R-:W-:Y:S02]  /*45660*/  STL [R1+0x22c], R26 ;  /* 0x00022c1a01007387 */ /* 0x000fe40000100800 */
[C---:B---3--:R-:W-:Y:S02]  /*45670*/  FMUL R25, R0.reuse, R25 ;  /* 0x0000001900197220 */ /* 0x048fe40000400000 */
        /* <DEDUP_REMOVED lines=11> */
[C---:B------:R-:W-:Y:S01]  /*45730*/  FMUL R15, R0.reuse, R15 ;  /* 0x0000000f000f7220 */ /* 0x040fe20000400000 */
[----:B------:R-:W-:Y:S01]  /*45740*/  STL [R1+0x2d8], R21 ;  /* 0x0002d81501007387 */ /* 0x000fe20000100800 */
[----:B------:R-:W-:-:S02]  /*45750*/  FFMA R4, R0, R4, R5 ;  /* 0x0000000400047223 */ /* 0x000fc40000000005 */
[----:B------:R-:W-:Y:S02]  /*45760*/  STL [R1+0x2dc], R20 ;  /* 0x0002dc1401007387 */ /* 0x000fe40000100800 */
[----:B------:R-:W-:Y:S01]  /*45770*/  STL [R1+0x318], R17 ;  /* 0x0003181101007387 */ /* 0x000fe20000100800 */
[----:B------:R-:W-:Y:S01]  /*45780*/  STL [R1+0x31c], R16 ;  /* 0x00031c1001007387 */ /* 0x000fe20000100800 */
[----:B------:R-:W-:Y:S02]  /*45790*/  STL [R1+0x348], R15 ;  /* 0x0003480f01007387 */ /* 0x000fe40000100800 */
[----:B------:R-:W-:Y:S02]  /*457a0*/  FMUL R14, R0, R14 ;  /* 0x0000000e000e7220 */ /* 0x000fe40000400000 */
[----:B------:R0:W-:Y:S03]  /*457b0*/  STL [R1+0xb90], R4 ;  /* 0x000b900401007387 */ /* 0x0001e60000100800 */
[----:B------:R1:W-:Y:S01]  /*457c0*/  STL [R1+0x34c], R14 ;  /* 0x00034c0e01007387 */ /* 0x0003e20000100800 */
[----:B0-----:R-:W-:-:S06]  /*457d0*/  IMAD.WIDE R4, R3, 0x2, R12 ;  /* 0x0000000203047825 */ /* 0x001fcc00078e020c */
[----:B------:R0:W3:Y:S01]  /*457e0*/  LDG.E.U16 R5, [R4.64] ;  /* 0x0000000404057981 */ /* 0x0000e2000c1e1500 */
[----:B--2---:R-:W-:-:S05]  /*457f0*/  IMAD.WIDE R6, R3, 0x2, R6 ;  /* 0x0000000203067825 */ /* 0x004fca00078e0206 */
[----:B------:R2:W3:Y:S04]  /*45800*/  LDG.E.U16 R27, [R6.64] ;  /* 0x00000004061b7981 */ /* 0x0004e8000c1e1500 */
[----:B--2---:R-:W2:Y:S01]  /*45810*/  LDL.LU R7, [R1+0xb94] ;  /* 0x000b940001077983 */ /* 0x004ea20000300800 */
[----:B----4-:R-:W-:-:S04]  /*45820*/  IMAD.WIDE R8, R3, 0x2, R8 ;  /* 0x0000000203087825 */ /* 0x010fc800078e0208 */
[----:B------:R-:W4:Y:S02]  /*45830*/  LDL.LU R25, [R1+0x410] ;  /* 0x0004100001197983 */ /* 0x000f240000300800 */
[----:B------:R-:W4:Y:S01]  /*45840*/  LDL.LU R24, [R1+0x414] ;  /* 0x0004140001187983 */ /* 0x000f220000300800 */
[----:B------:R0:W4:Y:S04]  /*45850*/  LDG.E.U16 R26, [R8.64] ;  /* 0x00000004081a7981 */ /* 0x000128000c1e1500 */
[----:B0-----:R-:W4:Y:S01]  /*45860*/  LDL.LU R9, [R1+0x400] ;  /* 0x0004000001097983 */ /* 0x001f220000300800 */
[----:B------:R-:W4:Y:S02]  /*45870*/  LDL.LU R6, [R1+0x404] ;  /* 0x0004040001067983 */ /* 0x000f240000300800 */
[----:B------:R-:W4:Y:S02]  /*45880*/  LDL.LU R23, [R1+0x3f0] ;  /* 0x0003f00001177983 */ /* 0x000f240000300800 */
[----:B------:R-:W4:Y:S01]  /*45890*/  LDL.LU R22, [R1+0x3f4] ;  /* 0x0003f40001167983 */ /* 0x000f220000300800 */
[----:B------:R-:W4:Y:S01]  /*458a0*/  LDL.LU R21, [R1+0x3e0] ;  /* 0x0003e00001157983 */ /* 0x000f220000300800 */
[----:B------:R-:W4:Y:S02]  /*458b0*/  LDL.LU R20, [R1+0x3e4] ;  /* 0x0003e40001147983 */ /* 0x000f240000300800 */
[----:B------:R-:W4:Y:S02]  /*458c0*/  LDL.LU R17, [R1+0x3d0] ;  /* 0x0003d00001117983 */ /* 0x000f240000300800 */
[----:B------:R-:W4:Y:S01]  /*458d0*/  LDL.LU R16, [R1+0x3d4] ;  /* 0x0003d40001107983 */ /* 0x000f220000300800 */
[----:B------:R-:W4:Y:S01]  /*458e0*/  LDL.LU R15, [R1+0x3c0] ;  /* 0x0003c000010f7983 */ /* 0x000f220000300800 */
[----:B-1----:R-:W4:Y:S02]  /*458f0*/  LDL.LU R14, [R1+0x3c4] ;  /* 0x0003c400010e7983 */ /* 0x002f240000300800 */
[----:B------:R-:W4:Y:S02]  /*45900*/  LDL.LU R13, [R1+0x3b0] ;  /* 0x0003b000010d7983 */ /* 0x000f240000300800 */
[----:B------:R-:W4:Y:S01]  /*45910*/  LDL.LU R12, [R1+0x3b4] ;  /* 0x0003b400010c7983 */ /* 0x000f220000300800 */
[----:B------:R0:W2:Y:S01]  /*45920*/  MUFU.EX2 R0, R2 ;  /* 0x0000000200007308 */ /* 0x0000a20000000800 */
[----:B------:R-:W-:-:S04]  /*45930*/  FADD R4, -R28, R29 ;  /* 0x0000001d1c047221 */ /* 0x000fc80000000100 */
[----:B------:R-:W-:Y:S02]  /*45940*/  FMUL R4, R4, 1.4426950216293334961 ;  /* 0x3fb8aa3b04047820 */ /* 0x000fe40000400000 */
[----:B0-----:R-:W-:Y:S01]  /*45950*/  FADD R2, -R18, R19 ;  /* 0x0000001312027221 */ /* 0x001fe20000000100 */
[----:B---3--:R-:W-:Y:S01]  /*45960*/  STL [R1+0x42c], R5 ;  /* 0x00042c0501007387 */ /* 0x008fe20000100800 */
[----:B------:R-:W3:Y:S02]  /*45970*/  LDL.LU R8, [R1+0x3ac] ;  /* 0x0003ac0001087983 */ /* 0x000ee40000300800 */
[----:B------:R-:W3:Y:S02]  /*45980*/  LDL.LU R19, [R1+0xb48] ;  /* 0x000b480001137983 */ /* 0x000ee40000300800 */
[----:B------:R-:W3:Y:S01]  /*45990*/  LDL R18, [R1+0xa84] ;  /* 0x000a840001127983 */ /* 0x000ee20000100800 */
[----:B------:R-:W0:Y:S01]  /*459a0*/  LDS R5, [R11.X8+0x20700] ;  /* 0x020700000b057984 */ /* 0x000e220000008800 */
[----:B--2---:R-:W-:-:S05]  /*459b0*/  FFMA R7, R0, R7, R10 ;  /* 0x0000000700077223 */ /* 0x004fca000000000a */
[----:B------:R1:W-:Y:S01]  /*459c0*/  STL [R1+0xb94], R7 ;  /* 0x000b940701007387 */ /* 0x0003e20000100800 */
[----:B----4-:R-:W-:-:S03]  /*459d0*/  FMUL R10, R0, R24 ;  /* 0x00000018000a7220 */ /* 0x010fc60000400000 */
[----:B------:R-:W-:Y:S01]  /*459e0*/  STL [R1+0x428], R27 ;  /* 0x0004281b01007387 */ /* 0x000fe20000100800 */
[----:B-1----:R-:W-:Y:S02]  /*459f0*/  FMUL R7, R2, 1.4426950216293334961 ;  /* 0x3fb8aa3b02077820 */ /* 0x002fe40000400000 */
[----:B------:R1:W2:Y:S01]  /*45a00*/  MUFU.EX2 R2, R4 ;  /* 0x0000000400027308 */ /* 0x0002a20000000800 */
[C---:B------:R-:W-:Y:S02]  /*45a10*/  FMUL R9, R0.reuse, R9 ;  /* 0x0000000900097220 */ /* 0x040fe40000400000 */
[----:B-1----:R-:W-:-:S05]  /*45a20*/  FMUL R4, R0, R25 ;  /* 0x0000001900047220 */ /* 0x002fca0000400000 */
[----:B------:R1:W-:Y:S01]  /*45a30*/  STL [R1+0x290], R4 ;  /* 0x0002900401007387 */ /* 0x0003e20000100800 */
[----:B------:R-:W-:Y:S02]  /*45a40*/  STL [R1+0x424], R26 ;  /* 0x0004241a01007387 */ /* 0x000fe40000100800 */
[----:B------:R4:W-:Y:S02]  /*45a50*/  STL [R1+0x294], R10 ;  /* 0x0002940a01007387 */ /* 0x0009e40000100800 */
[C---:B-1----:R-:W-:Y:S01]  /*45a60*/  FMUL R4, R0.reuse, R6 ;  /* 0x0000000600047220 */ /* 0x042fe20000400000 */
[----:B----4-:R-:W4:Y:S01]  /*45a70*/  LDL.LU R10, [R1+0x3a0] ;  /* 0x0003a000010a7983 */ /* 0x010f220000300800 */
[----:B------:R1:W-:Y:S02]  /*45a80*/  STL [R1+0x2b0], R9 ;  /* 0x0002b00901007387 */ /* 0x0003e40000100800 */
[C---:B------:R-:W-:Y:S02]  /*45a90*/  FMUL R22, R0.reuse, R22 ;  /* 0x0000001600167220 */ /* 0x040fe40000400000 */
[----:B------:R-:W-:-:S02]  /*45aa0*/  FMUL R21, R0, R21 ;  /* 0x0000001500157220 */ /* 0x000fc40000400000 */
[C---:B------:R-:W-:Y:S02]  /*45ab0*/  FMUL R17, R0.reuse, R17 ;  /* 0x0000001100117220 */ /* 0x040fe40000400000 */
[C---:B------:R-:W-:Y:S02]  /*45ac0*/  FMUL R16, R0.reuse, R16 ;  /* 0x0000001000107220 */ /* 0x040fe40000400000 */
[C---:B------:R-:W-:Y:S02]  /*45ad0*/  FMUL R14, R0.reuse, R14 ;  /* 0x0000000e000e7220 */ /* 0x040fe40000400000 */
[C---:B------:R-:W-:Y:S01]  /*45ae0*/  FMUL R13, R0.reuse, R13 ;  /* 0x0000000d000d7220 */ /* 0x040fe20000400000 */
[----:B------:R-:W0:Y:S04]  /*45af0*/  LDS R6, [R11.X8+0x20800] ;  /* 0x020800000b067984 */ /* 0x000e280000008800 */
[----:B-1----:R-:W2:Y:S01]  /*45b00*/  LDL.LU R9, [R1+0x3a4] ;  /* 0x0003a40001097983 */ /* 0x002ea20000300800 */
[----:B------:R1:W-:Y:S02]  /*45b10*/  STL [R1+0x2b4], R4 ;  /* 0x0002b40401007387 */ /* 0x0003e40000100800 */
[----:B-1----:R-:W-:-:S05]  /*45b20*/  FMUL R4, R0, R23 ;  /* 0x0000001700047220 */ /* 0x002fca0000400000 */
[----:B------:R1:W-:Y:S01]  /*45b30*/  STL [R1+0x2c0], R4 ;  /* 0x0002c00401007387 */ /* 0x0003e20000100800 */
[----:B------:R-:W-:Y:S02]  /*45b40*/  STL [R1+0x2c4], R22 ;  /* 0x0002c41601007387 */ /* 0x000fe40000100800 */
[----:B------:R-:W-:Y:S02]  /*45b50*/  STL [R1+0x2e0], R21 ;  /* 0x0002e01501007387 */ /* 0x000fe40000100800 */
[----:B-1----:R-:W-:-:S05]  /*45b60*/  FMUL R4, R0, R20 ;  /* 0x0000001400047220 */ /* 0x002fca0000400000 */
[----:B------:R1:W-:Y:S01]  /*45b70*/  STL [R1+0x2e4], R4 ;  /* 0x0002e40401007387 */ /* 0x0003e20000100800 */
[----:B------:R0:W-:Y:S02]  /*45b80*/  STL [R1+0x300], R17 ;  /* 0x0003001101007387 */ /* 0x0001e40000100800 */
[----:B------:R-:W-:Y:S02]  /*45b90*/  STL [R1+0x304], R16 ;  /* 0x0003041001007387 */ /* 0x000fe40000100800 */
[----:B-1----:R-:W-:-:S05]  /*45ba0*/  FMUL R4, R0, R15 ;  /* 0x0000000f00047220 */ /* 0x002fca0000400000 */
[----:B------:R1:W-:Y:S01]  /*45bb0*/  STL [R1+0x370], R4 ;  /* 0x0003700401007387 */ /* 0x0003e20000100800 */
[----:B------:R-:W-:Y:S02]  /*45bc0*/  STL [R1+0x374], R14 ;  /* 0x0003740e01007387 */ /* 0x000fe40000100800 */
[----:B------:R-:W3:Y:S02]  /*45bd0*/  LDL.LU R25, [R1+0x418] ;  /* 0x0004180001197983 */ /* 0x000ee40000300800 */
[----:B------:R-:W-:Y:S01]  /*45be0*/  STL [R1+0x390], R13 ;  /* 0x0003900d01007387 */ /* 0x000fe20000100800 */
[----:B0-----:R-:W3:Y:S01]  /*45bf0*/  LDL.LU R17, [R1+0x41c] ;  /* 0x00041c0001117983 */ /* 0x001ee20000300800 */
[----:B-1----:R-:W-:-:S05]  /*45c00*/  FMUL R4, R0, R12 ;  /* 0x0000000c00047220 */ /* 0x002fca0000400000 */
[----:B------:R0:W-:Y:S01]  /*45c10*/  STL [R1+0x394], R4 ;  /* 0x0003940401007387 */ /* 0x0001e20000100800 */
[----:B------:R-:W3:Y:S03]  /*45c20*/  LDL.LU R16, [R1+0x408] ;  /* 0x0004080001107983 */ /* 0x000ee60000300800 */
[----:B0-----:R-:W3:Y:S01]  /*45c30*/  LDL.LU R4, [R1+0x40c] ;  /* 0x00040c0001047983 */ /* 0x001ee20000300800 */
[----:B------:R-:W3:Y:S02]  /*45c40*/  LDL.LU R24, [R1+0x3f8] ;  /* 0x0003f80001187983 */ /* 0x000ee40000300800 */
[----:B----4-:R-:W-:-:S05]  /*45c50*/  FMUL R10, R0, R10 ;  /* 0x0000000a000a7220 */ /* 0x010fca0000400000 */
[----:B------:R0:W-:Y:S01]  /*45c60*/  STL [R1+0x3b0], R10 ;  /* 0x0003b00a01007387 */ /* 0x0001e20000100800 */
[----:B------:R-:W4:Y:S02]  /*45c70*/  LDL.LU R23, [R1+0x3fc] ;  /* 0x0003fc0001177983 */ /* 0x000f240000300800 */
[----:B--2---:R-:W-:-:S05]  /*45c80*/  FMUL R0, R0, R9 ;  /* 0x0000000900007220 */ /* 0x004fca0000400000 */
[----:B------:R1:W-:Y:S01]  /*45c90*/  STL [R1+0x3b4], R0 ;  /* 0x0003b40001007387 */ /* 0x0003e20000100800 */
[----:B------:R-:W2:Y:S02]  /*45ca0*/  LDL.LU R22, [R1+0x3e8] ;  /* 0x0003e80001167983 */ /* 0x000ea40000300800 */
[----:B------:R-:W2:Y:S02]  /*45cb0*/  LDL.LU R21, [R1+0x3ec] ;  /* 0x0003ec0001157983 */ /* 0x000ea40000300800 */
[----:B------:R-:W2:Y:S01]  /*45cc0*/  LDL.LU R20, [R1+0x3d8] ;  /* 0x0003d80001147983 */ /* 0x000ea20000300800 */
[----:B------:R-:W2:Y:S01]  /*45cd0*/  LDL.LU R15, [R1+0x3dc] ;  /* 0x0003dc00010f7983 */ /* 0x000ea20000300800 */
[----:B------:R-:W2:Y:S02]  /*45ce0*/  LDL.LU R14, [R1+0x3c8] ;  /* 0x0003c800010e7983 */ /* 0x000ea40000300800 */
[----:B------:R-:W2:Y:S02]  /*45cf0*/  LDL.LU R13, [R1+0x3cc] ;  /* 0x0003cc00010d7983 */ /* 0x000ea40000300800 */
[----:B------:R-:W2:Y:S01]  /*45d00*/  LDL.LU R12, [R1+0x3b8] ;  /* 0x0003b800010c7983 */ /* 0x000ea20000300800 */
[----:B0-----:R-:W2:Y:S01]  /*45d10*/  LDL.LU R10, [R1+0x3bc] ;  /* 0x0003bc00010a7983 */ /* 0x001ea20000300800 */
[----:B------:R-:W2:Y:S01]  /*45d20*/  LDL.LU R9, [R1+0x3a8] ;  /* 0x0003a80001097983 */ /* 0x000ea20000300800 */
[----:B-1----:R3:W0:Y:S02]  /*45d30*/  MUFU.EX2 R0, R7 ;  /* 0x0000000700007308 */ /* 0x0026240000000800 */
[----:B---3--:R-:W-:-:S02]  /*45d40*/  FMUL R7, R2, R25 ;  /* 0x0000001902077220 */ /* 0x008fc40000400000 */
[----:B------:R-:W-:-:S03]  /*45d50*/  FMUL R17, R2, R17 ;  /* 0x0000001102117220 */ /* 0x000fc60000400000 */
[----:B------:R1:W-:Y:S02]  /*45d60*/  STL [R1+0x298], R7 ;  /* 0x0002980701007387 */ /* 0x0003e40000100800 */
[----:B------:R-:W-:Y:S02]  /*45d70*/  STL [R1+0x29c], R17 ;  /* 0x00029c1101007387 */ /* 0x000fe40000100800 */
[C---:B-1----:R-:W-:Y:S02]  /*45d80*/  FMUL R7, R2.reuse, R4 ;  /* 0x0000000402077220 */ /* 0x042fe40000400000 */
[----:B------:R-:W3:Y:S01]  /*45d90*/  LDL.LU R4, [R1+0xb98] ;  /* 0x000b980001047983 */ /* 0x000ee20000300800 */
[C---:B------:R-:W-:Y:S02]  /*45da0*/  FMUL R16, R2.reuse, R16 ;  /* 0x0000001002107220 */ /* 0x040fe40000400000 */
[----:B------:R-:W-:-:S03]  /*45db0*/  FMUL R24, R2, R24 ;  /* 0x0000001802187220 */ /* 0x000fc60000400000 */
[----:B------:R1:W-:Y:S04]  /*45dc0*/  STL [R1+0x2b8], R16 ;  /* 0x0002b81001007387 */ /* 0x0003e80000100800 */
[----:B-1----:R-:W3:Y:S01]  /*45dd0*/  LDL.64 R16, [R1+0xe88] ;  /* 0x000e880001107983 */ /* 0x002ee20000100a00 */
[----:B------:R2:W-:Y:S02]  /*45de0*/  STL [R1+0x2bc], R7 ;  /* 0x0002bc0701007387 */ /* 0x0005e40000100800 */
[----:B------:R-:W-:Y:S02]  /*45df0*/  STL [R1+0x2c8], R24 ;  /* 0x0002c81801007387 */ /* 0x000fe40000100800 */
[----:B----4-:R-:W-:-:S05]  /*45e00*/  FMUL R23, R2, R23 ;  /* 0x0000001702177220 */ /* 0x010fca0000400000 */
[----:B------:R-:W-:Y:S01]  /*45e10*/  STL [R1+0x2cc], R23 ;  /* 0x0002cc1701007387 */ /* 0x000fe20000100800 */
[C---:B--2---:R-:W-:Y:S02]  /*45e20*/  FMUL R7, R2.reuse, R22 ;  /* 0x0000001602077220 */ /* 0x044fe40000400000 */
[C---:B------:R-:W-:Y:S02]  /*45e30*/  FMUL R21, R2.reuse, R21 ;  /* 0x0000001502157220 */ /* 0x040fe40000400000 */
[C---:B------:R-:W-:Y:S01]  /*45e40*/  FMUL R20, R2.reuse, R20 ;  /* 0x0000001402147220 */ /* 0x040fe20000400000 */
[----:B------:R1:W-:Y:S02]  /*45e50*/  STL [R1+0x2e8], R7 ;  /* 0x0002e80701007387 */ /* 0x0003e40000100800 */
[----:B------:R-:W-:Y:S02]  /*45e60*/  STL [R1+0x2ec], R21 ;  /* 0x0002ec1501007387 */ /* 0x000fe40000100800 */
[----:B------:R-:W-:-:S02]  /*45e70*/  FMUL R14, R2, R14 ;  /* 0x0000000e020e7220 */ /* 0x000fc40000400000 */
[----:B------:R-:W-:Y:S02]  /*45e80*/  STL [R1+0x308], R20 ;  /* 0x0003081401007387 */ /* 0x000fe40000100800 */
[C---:B------:R-:W-:Y:S02]  /*45e90*/  FMUL R13, R2.reuse, R13 ;  /* 0x0000000d020d7220 */ /* 0x040fe40000400000 */
[C---:B-1----:R-:W-:Y:S02]  /*45ea0*/  FMUL R7, R2.reuse, R15 ;  /* 0x0000000f02077220 */ /* 0x042fe40000400000 */
[----:B------:R-:W-:-:S03]  /*45eb0*/  FMUL R10, R2, R10 ;  /* 0x0000000a020a7220 */ /* 0x000fc60000400000 */
[----:B------:R1:W-:Y:S01]  /*45ec0*/  STL [R1+0x30c], R7 ;  /* 0x00030c0701007387 */ /* 0x0003e20000100800 */
[----:B------:R2:W-:Y:S02]  /*45ed0*/  STL [R1+0x378], R14 ;  /* 0x0003780e01007387 */ /* 0x0005e40000100800 */
[----:B------:R4:W-:Y:S02]  /*45ee0*/  STL [R1+0x37c], R13 ;  /* 0x00037c0d01007387 */ /* 0x0009e40000100800 */
[C---:B------:R-:W-:Y:S02]  /*45ef0*/  FMUL R9, R2.reuse, R9 ;  /* 0x0000000902097220 */ /* 0x040fe40000400000 */
[----:B-1----:R-:W-:-:S05]  /*45f00*/  FMUL R7, R2, R12 ;  /* 0x0000000c02077220 */ /* 0x002fca0000400000 */
[----:B------:R1:W-:Y:S01]  /*45f10*/  STL [R1+0x398], R7 ;  /* 0x0003980701007387 */ /* 0x0003e20000100800 */
[----:B------:R-:W-:Y:S02]  /*45f20*/  STL [R1+0x39c], R10 ;  /* 0x00039c0a01007387 */ /* 0x000fe40000100800 */
[----:B--2---:R-:W0:Y:S02]  /*45f30*/  LDL.LU R14, [R1+0xb9c] ;  /* 0x000b9c00010e7983 */ /* 0x004e240000300800 */
[----:B------:R2:W-:Y:S01]  /*45f40*/  STL [R1+0x3b8], R9 ;  /* 0x0003b80901007387 */ /* 0x0005e20000100800 */
[----:B----4-:R-:W4:Y:S01]  /*45f50*/  LDL.LU R13, [R1+0x6f0] ;  /* 0x0006f000010d7983 */ /* 0x010f220000300800 */
[----:B-1----:R-:W-:-:S05]  /*45f60*/  FMUL R7, R2, R8 ;  /* 0x0000000802077220 */ /* 0x002fca0000400000 */
[----:B------:R-:W-:Y:S01]  /*45f70*/  STL [R1+0x3bc], R7 ;  /* 0x0003bc0701007387 */ /* 0x000fe20000100800 */
[----:B------:R-:W4:Y:S02]  /*45f80*/  LDL.LU R12, [R1+0x6f4] ;  /* 0x0006f400010c7983 */ /* 0x000f240000300800 */
[----:B--2---:R-:W2:Y:S02]  /*45f90*/  LDL.LU R9, [R1+0x6e0] ;  /* 0x0006e00001097983 */ /* 0x004ea40000300800 */
[----:B------:R-:W1:Y:S04]  /*45fa0*/  LDS R7, [R11.X8+0x20900] ;  /* 0x020900000b077984 */ /* 0x000e680000008800 */
[----:B---3--:R-:W-:-:S05]  /*45fb0*/  FFMA R4, R2, R4, R5 ;  /* 0x0000000402047223 */ /* 0x008fca0000000005 */
[----:B------:R3:W-:Y:S01]  /*45fc0*/  STL [R1+0xb98], R4 ;  /* 0x000b980401007387 */ /* 0x0007e20000100800 */
[----:B------:R-:W2:Y:S02]  /*45fd0*/  LDL.LU R8, [R1+0x6e4] ;  /* 0x0006e40001087983 */ /* 0x000ea40000300800 */
[----:B------:R-:W-:Y:S02]  /*45fe0*/  FADD R2, -R18, R19 ;  /* 0x0000001312027221 */ /* 0x000fe40000000100 */
[----:B------:R-:W2:Y:S01]  /*45ff0*/  LDL.LU R20, [R1+0x6d0] ;  /* 0x0006d00001147983 */ /* 0x000ea20000300800 */
[----:B------:R-:W2:Y:S01]  /*46000*/  LDL.LU R19, [R1+0x6d4] ;  /* 0x0006d40001137983 */ /* 0x000ea20000300800 */
[----:B------:R-:W2:Y:S02]  /*46010*/  LDL.LU R18, [R1+0x6c0] ;  /* 0x0006c00001127983 */ /* 0x000ea40000300800 */
[----:B---3--:R-:W-:Y:S02]  /*46020*/  IMAD.WIDE R4, R3, 0x2, R16 ;  /* 0x0000000203047825 */ /* 0x008fe400078e0210 */
[----:B------:R-:W3:Y:S02]  /*46030*/  LDL.LU R17, [R1+0x6c4] ;  /* 0x0006c40001117983 */ /* 0x000ee40000300800 */
[----:B------:R-:W3:Y:S02]  /*46040*/  LDL.LU R16, [R1+0x6b0] ;  /* 0x0006b00001107983 */ /* 0x000ee40000300800 */
[----:B------:R4:W3:Y:S01]  /*46050*/  LDG.E.U16 R21, [R4.64] ;  /* 0x0000000404157981 */ /* 0x0008e2000c1e1500 */
[----:B------:R-:W3:Y:S02]  /*46060*/  LDL.LU R10, [R1+0x6b4] ;  /* 0x0006b400010a7983 */ /* 0x000ee40000300800 */
[----:B0-----:R-:W-:-:S02]  /*46070*/  FFMA R14, R0, R14, R6 ;  /* 0x0000000e000e7223 */ /* 0x001fc40000000006 */
[----:B----4-:R-:W-:-:S03]  /*46080*/  FMUL R4, R0, R13 ;  /* 0x0000000d00047220 */ /* 0x010fc60000400000 */
[----:B------:R-:W-:Y:S01]  /*46090*/  STL [R1+0xb9c], R14 ;  /* 0x000b9c0e01007387 */ /* 0x000fe20000100800 */
[----:B------:R-:W4:Y:S02]  /*460a0*/  LDL.LU R5, [R1+0x6a0] ;  /* 0x0006a00001057983 */ /* 0x000f240000300800 */
[----:B------:R0:W-:Y:S02]  /*460b0*/  STL [R1+0x350], R4 ;  /* 0x0003500401007387 */ /* 0x0001e40000100800 */
[C---:B------:R-:W-:Y:S02]  /*460c0*/  FMUL R6, R0.reuse, R12 ;  /* 0x0000000c00067220 */ /* 0x040fe40000400000 */
[C---:B--2---:R-:W-:Y:S01]  /*460d0*/  FMUL R9, R0.reuse, R9 ;  /* 0x0000000900097220 */ /* 0x044fe20000400000 */
[----:B0-----:R-:W2:Y:S02]  /*460e0*/  LDL.LU R4, [R1+0x6a4] ;  /* 0x0006a40001047983 */ /* 0x001ea40000300800 */
[----:B------:R0:W-:Y:S02]  /*460f0*/  STL [R1+0x354], R6 ;  /* 0x0003540601007387 */ /* 0x0001e40000100800 */
[----:B------:R-:W2:Y:S01]  /*46100*/  LDL.LU R15, [R1+0x690] ;  /* 0x00069000010f7983 */ /* 0x000ea20000300800 */
[----:B------:R0:W-:Y:S04]  /*46110*/  STL [R1+0x3c0], R9 ;  /* 0x0003c00901007387 */ /* 0x0001e80000100800 */
[----:B------:R-:W2:Y:S01]  /*46120*/  LDL.LU R14, [R1+0x694] ;  /* 0x00069400010e7983 */ /* 0x000ea20000300800 */
[----:B0-----:R-:W-:-:S05]  /*46130*/  FMUL R6, R0, R8 ;  /* 0x0000000800067220 */ /* 0x001fca0000400000 */
[----:B------:R0:W-:Y:S01]  /*46140*/  STL [R1+0x3c4], R6 ;  /* 0x0003c40601007387 */ /* 0x0001e20000100800 */
[----:B------:R-:W2:Y:S02]  /*46150*/  LDL.LU R13, [R1+0x440] ;  /* 0x00044000010d7983 */ /* 0x000ea40000300800 */
[----:B------:R-:W2:Y:S02]  /*46160*/  LDL.LU R12, [R1+0x444] ;  /* 0x00044400010c7983 */ /* 0x000ea40000300800 */
[----:B------:R-:W2:Y:S01]  /*46170*/  LDL.LU R9, [R1+0x6f8] ;  /* 0x0006f80001097983 */ /* 0x000ea20000300800 */
[----:B------:R-:W2:Y:S01]  /*46180*/  LDL.LU R8, [R1+0x6fc] ;  /* 0x0006fc0001087983 */ /* 0x000ea20000300800 */
[C---:B------:R-:W-:Y:S02]  /*46190*/  FMUL R20, R0.reuse, R20 ;  /* 0x0000001400147220 */ /* 0x040fe40000400000 */
[C---:B------:R-:W-:Y:S02]  /*461a0*/  FMUL R18, R0.reuse, R18 ;  /* 0x0000001200127220 */ /* 0x040fe40000400000 */
[----:B---3--:R-:W-:-:S02]  /*461b0*/  FMUL R17, R0, R17 ;  /* 0x0000001100117220 */ /* 0x008fc40000400000 */
[----:B0-----:R-:W-:Y:S02]  /*461c0*/  FMUL R6, R0, R19 ;  /* 0x0000001300067220 */ /* 0x001fe40000400000 */
[----:B------:R-:W-:Y:S01]  /*461d0*/  FMUL R2, R2, 1.4426950216293334961 ;  /* 0x3fb8aa3b02027820 */ /* 0x000fe20000400000 */
[----:B------:R-:W-:Y:S02]  /*461e0*/  STL [R1+0x3d0], R20 ;  /* 0x0003d01401007387 */ /* 0x000fe40000100800 */
[----:B------:R0:W-:Y:S02]  /*461f0*/  STL [R1+0x3d4], R6 ;  /* 0x0003d40601007387 */ /* 0x0001e40000100800 */
[----:B------:R-:W-:Y:S02]  /*46200*/  STL [R1+0x3e0], R18 ;  /* 0x0003e01201007387 */ /* 0x000fe40000100800 */
[----:B------:R-:W-:Y:S01]  /*46210*/  STL [R1+0x3e4], R17 ;  /* 0x0003e41101007387 */ /* 0x000fe20000100800 */
[----:B------:R-:W3:Y:S01]  /*46220*/  MUFU.EX2 R2, R2 ;  /* 0x0000000200027308 */ /* 0x000ee20000000800 */
[----:B0-----:R-:W-:-:S02]  /*46230*/  FMUL R6, R0, R16 ;  /* 0x0000001000067220 */ /* 0x001fc40000400000 */
[C---:B------:R-:W-:Y:S02]  /*46240*/  FMUL R16, R0.reuse, R10 ;  /* 0x0000000a00107220 */ /* 0x040fe40000400000 */
[----:B------:R-:W2:Y:S01]  /*46250*/  LDL.LU R10, [R1+0x6e8] ;  /* 0x0006e800010a7983 */ /* 0x000ea20000300800 */
[----:B------:R-:W-:Y:S02]  /*46260*/  STL [R1+0x420], R21 ;  /* 0x0004201501007387 */ /* 0x000fe40000100800 */
[----:B------:R0:W-:Y:S02]  /*46270*/  STL [R1+0x3f0], R6 ;  /* 0x0003f00601007387 */ /* 0x0001e40000100800 */
[----:B0-----:R-:W2:Y:S01]  /*46280*/  LDL.LU R6, [R1+0x6ec] ;  /* 0x0006ec0001067983 */ /* 0x001ea20000300800 */
[----:B------:R2:W-:Y:S02]  /*46290*/  STL [R1+0x3f4], R16 ;  /* 0x0003f41001007387 */ /* 0x0005e40000100800 */
[----:B----4-:R-:W-:-:S02]  /*462a0*/  FMUL R17, R0, R5 ;  /* 0x0000000500117220 */ /* 0x010fc40000400000 */
[----:B------:R-:W4:Y:S03]  /*462b0*/  LDL.LU R5, [R1+0x6d8] ;  /* 0x0006d80001057983 */ /* 0x000f260000300800 */
[----:B------:R-:W-:Y:S02]  /*462c0*/  STL [R1+0x410], R17 ;  /* 0x0004101101007387 */ /* 0x000fe40000100800 */
[C---:B--2---:R-:W-:Y:S02]  /*462d0*/  FMUL R16, R0.reuse, R4 ;  /* 0x0000000400107220 */ /* 0x044fe40000400000 */
[----:B------:R-:W2:Y:S03]  /*462e0*/  LDL.LU R4, [R1+0x6dc] ;  /* 0x0006dc0001047983 */ /* 0x000ea60000300800 */
[----:B------:R0:W-:Y:S02]  /*462f0*/  STL [R1+0x414], R16 ;  /* 0x0004141001007387 */ /* 0x0001e40000100800 */
[----:B0-----:R-:W-:-:S02]  /*46300*/  FMUL R16, R0, R15 ;  /* 0x0000000f00107220 */ /* 0x001fc40000400000 */
[----:B------:R-:W-:-:S03]  /*46310*/  FMUL R15, R0, R14 ;  /* 0x0000000e000f7220 */ /* 0x000fc60000400000 */
[----:B------:R0:W-:Y:S02]  /*46320*/  STL [R1+0x430], R16 ;  /* 0x0004301001007387 */ /* 0x0001e40000100800 */
[----:B------:R0:W-:Y:S02]  /*46330*/  STL [R1+0x434], R15 ;  /* 0x0004340f01007387 */ /* 0x0001e40000100800 */
[C---:B------:R-:W-:Y:S02]  /*46340*/  FMUL R14, R0.reuse, R13 ;  /* 0x0000000d000e7220 */ /* 0x040fe40000400000 */
[----:B------:R-:W-:Y:S02]  /*46350*/  FMUL R13, R0, R12 ;  /* 0x0000000c000d7220 */ /* 0x000fe40000400000 */
[C---:B---3--:R-:W-:Y:S02]  /*46360*/  FMUL R12, R2.reuse, R9 ;  /* 0x00000009020c7220 */ /* 0x048fe40000400000 */
[C---:B------:R-:W-:Y:S01]  /*46370*/  FMUL R0, R2.reuse, R8 ;  /* 0x0000000802007220 */ /* 0x040fe20000400000 */
[----:B------:R3:W-:Y:S01]  /*46380*/  STL [R1+0x440], R14 ;  /* 0x0004400e01007387 */ /* 0x0007e20000100800 */
[----:B------:R1:W-:Y:S02]  /*46390*/  STL [R1+0x444], R13 ;  /* 0x0004440d01007387 */ /* 0x0003e40000100800 */
[----:B------:R-:W2:Y:S02]  /*463a0*/  LDL.LU R9, [R1+0x6c8] ;  /* 0x0006c80001097983 */ /* 0x000ea40000300800 */
[----:B------:R1:W-:Y:S01]  /*463b0*/  STL [R1+0x358], R12 ;  /* 0x0003580c01007387 */ /* 0x0003e20000100800 */
[----:B------:R-:W2:Y:S01]  /*463c0*/  LDL.LU R8, [R1+0x6cc] ;  /* 0x0006cc0001087983 */ /* 0x000ea20000300800 */
[----:B------:R1:W-:Y:S02]  /*463d0*/  STL [R1+0x35c], R0 ;  /* 0x00035c0001007387 */ /* 0x0003e40000100800 */
[----:B------:R-:W2:Y:S02]  /*463e0*/  LDL.LU R17, [R1+0x6b8] ;  /* 0x0006b80001117983 */ /* 0x000ea40000300800 */
[----:B0-----:R-:W2:Y:S01]  /*463f0*/  LDL.LU R16, [R1+0x6bc] ;  /* 0x0006bc0001107983 */ /* 0x001ea20000300800 */
[----:B------:R-:W2:Y:S01]  /*46400*/  LDL.LU R15, [R1+0x6a8] ;  /* 0x0006a800010f7983 */ /* 0x000ea20000300800 */
[----:B---3--:R-:W3:Y:S02]  /*46410*/  LDL.LU R14, [R1+0x6ac] ;  /* 0x0006ac00010e7983 */ /* 0x008ee40000300800 */
[----:B-1----:R-:W3:Y:S02]  /*46420*/  LDL.LU R13, [R1+0x698] ;  /* 0x00069800010d7983 */ /* 0x002ee40000300800 */
[----:B------:R-:W-:-:S05]  /*46430*/  FMUL R10, R2, R10 ;  /* 0x0000000a020a7220 */ /* 0x000fca0000400000 */
[----:B------:R0:W-:Y:S01]  /*46440*/  STL [R1+0x3c8], R10 ;  /* 0x0003c80a01007387 */ /* 0x0001e20000100800 */
[----:B------:R-:W3:Y:S02]  /*46450*/  LDL.LU R12, [R1+0x69c] ;  /* 0x00069c00010c7983 */ /* 0x000ee40000300800 */
[----:B------:R-:W-:-:S05]  /*46460*/  FMUL R0, R2, R6 ;  /* 0x0000000602007220 */ /* 0x000fca0000400000 */
[----:B------:R2:W-:Y:S01]  /*46470*/  STL [R1+0x3cc], R0 ;  /* 0x0003cc0001007387 */ /* 0x0005e20000100800 */
[----:B0-----:R-:W3:Y:S02]  /*46480*/  LDL.LU R10, [R1+0x448] ;  /* 0x00044800010a7983 */ /* 0x001ee40000300800 */
[----:B----4-:R-:W-:-:S05]  /*46490*/  FMUL R5, R2, R5 ;  /* 0x0000000502057220 */ /* 0x010fca0000400000 */
[----:B------:R-:W-:Y:S01]  /*464a0*/  STL [R1+0x3d8], R5 ;  /* 0x0003d80501007387 */ /* 0x000fe20000100800 */
[----:B------:R-:W4:Y:S02]  /*464b0*/  LDL.LU R6, [R1+0x44c] ;  /* 0x00044c0001067983 */ /* 0x000f240000300800 */
[----:B--2---:R-:W-:-:S05]  /*464c0*/  FMUL R0, R2, R4 ;  /* 0x0000000402007220 */ /* 0x004fca0000400000 */
[----:B------:R0:W-:Y:S04]  /*464d0*/  STL [R1+0x3dc], R0 ;  /* 0x0003dc0001007387 */ /* 0x0001e80000100800 */
[----:B0-----:R-:W2:Y:S01]  /*464e0*/  LDL.LU R0, [R1+0xba0] ;  /* 0x000ba00001007983 */ /* 0x001ea20000300800 */
[----:B------:R-:W2:Y:S02]  /*464f0*/  LDL.64 R4, [R1+0xe80] ;  /* 0x000e800001047983 */ /* 0x000ea40000100a00 */
[----:B------:R-:W2:Y:S02]  /*46500*/  LDL.64 R18, [R1+0xe78] ;  /* 0x000e780001127983 */ /* 0x000ea40000100a00 */
[C---:B------:R-:W-:Y:S02]  /*46510*/  FMUL R20, R2.reuse, R9 ;  /* 0x0000000902147220 */ /* 0x040fe40000400000 */
[----:B------:R-:W-:-:S02]  /*46520*/  FMUL R21, R2, R8 ;  /* 0x0000000802157220 */ /* 0x000fc40000400000 */
[----:B------:R-:W2:Y:S01]  /*46530*/  LDL.64 R8, [R1+0xe70] ;  /* 0x000e700001087983 */ /* 0x000ea20000100a00 */
[----:B------:R0:W-:Y:S02]  /*46540*/  STL [R1+0x3e8], R20 ;  /* 0x0003e81401007387 */ /* 0x0001e40000100800 */
[----:B------:R-:W-:Y:S02]  /*46550*/  STL [R1+0x3ec], R21 ;  /* 0x0003ec1501007387 */ /* 0x000fe40000100800 */
[C---:B0-----:R-:W-:Y:S02]  /*46560*/  FMUL R20, R2.reuse, R17 ;  /* 0x0000001102147220 */ /* 0x041fe40000400000 */
[C---:B------:R-:W-:Y:S02]  /*46570*/  FMUL R17, R2.reuse, R16 ;  /* 0x0000001002117220 */ /* 0x040fe40000400000 */
[C---:B------:R-:W-:Y:S01]  /*46580*/  FMUL R16, R2.reuse, R15 ;  /* 0x0000000f02107220 */ /* 0x040fe20000400000 */
[----:B------:R3:W-:Y:S02]  /*46590*/  STL [R1+0x3f8], R20 ;  /* 0x0003f81401007387 */ /* 0x0007e40000100800 */
[----:B------:R-:W-:Y:S02]  /*465a0*/  STL [R1+0x3fc], R17 ;  /* 0x0003fc1101007387 */ /* 0x000fe40000100800 */
[----:B---3--:R-:W-:-:S02]  /*465b0*/  FMUL R20, R2, R14 ;  /* 0x0000000e02147220 */ /* 0x008fc40000400000 */
[----:B------:R-:W3:Y:S01]  /*465c0*/  LDL.64 R14, [R1+0xe68] ;  /* 0x000e6800010e7983 */ /* 0x000ee20000100a00 */
[C---:B------:R-:W-:Y:S02]  /*465d0*/  FMUL R13, R2.reuse, R13 ;  /* 0x0000000d020d7220 */ /* 0x040fe40000400000 */
[----:B------:R0:W-:Y:S02]  /*465e0*/  STL [R1+0x418], R16 ;  /* 0x0004181001007387 */ /* 0x0001e40000100800 */
[C---:B------:R-:W-:Y:S02]  /*465f0*/  FMUL R12, R2.reuse, R12 ;  /* 0x0000000c020c7220 */ /* 0x040fe40000400000 */
[C---:B------:R-:W-:Y:S01]  /*46600*/  FMUL R10, R2.reuse, R10 ;  /* 0x0000000a020a7220 */ /* 0x040fe20000400000 */
[----:B0-----:R-:W3:Y:S01]  /*46610*/  LDL.64 R16, [R1+0xe60] ;  /* 0x000e600001107983 */ /* 0x001ee20000100a00 */
[----:B------:R0:W-:Y:S03]  /*46620*/  STL [R1+0x41c], R20 ;  /* 0x00041c1401007387 */ /* 0x0001e60000100800 */
[----:B0-----:R-:W3:Y:S01]  /*46630*/  LDL.64 R20, [R1+0xe58] ;  /* 0x000e580001147983 */ /* 0x001ee20000100a00 */
[----:B------:R-:W-:Y:S02]  /*46640*/  STL [R1+0x438], R13 ;  /* 0x0004380d01007387 */ /* 0x000fe40000100800 */
[----:B------:R0:W-:Y:S02]  /*46650*/  STL [R1+0x43c], R12 ;  /* 0x00043c0c01007387 */ /* 0x0001e40000100800 */
[----:B------:R-:W-:Y:S02]  /*46660*/  STL [R1+0x448], R10 ;  /* 0x0004480a01007387 */ /* 0x000fe40000100800 */
[----:B----4-:R-:W-:-:S05]  /*46670*/  FMUL R6, R2, R6 ;  /* 0x0000000602067220 */ /* 0x010fca0000400000 */
[----:B------:R1:W-:Y:S01]  /*46680*/  STL [R1+0x44c], R6 ;  /* 0x00044c0601007387 */ /* 0x0003e20000100800 */
[----:B0-----:R-:W4:Y:S02]  /*46690*/  LDL.64 R12, [R1+0xe50] ;  /* 0x000e5000010c7983 */ /* 0x001f240000100a00 */
[----:B--2---:R-:W-:Y:S02]  /*466a0*/  FFMA R0, R2, R0, R7 ;  /* 0x0000000002007223 */ /* 0x004fe40000000007 */
[----:B------:R-:W-:-:S04]  /*466b0*/  IMAD.WIDE R4, R3, 0x2, R4 ;  /* 0x0000000203047825 */ /* 0x000fc800078e0204 */
[C---:B-1----:R-:W-:Y:S01]  /*466c0*/  IMAD.WIDE R6, R3.reuse, 0x2, R18 ;  /* 0x0000000203067825 */ /* 0x042fe200078e0212 */
[----:B------:R0:W-:Y:S03]  /*466d0*/  STL [R1+0xba0], R0 ;  /* 0x000ba00001007387 */ /* 0x0001e60000100800 */
[----:B------:R-:W2:Y:S01]  /*466e0*/  LDL.64 R18, [R1+0xe48] ;  /* 0x000e480001127983 */ /* 0x000ea20000100a00 */
[----:B------:R3:W2:Y:S04]  /*466f0*/  LDG.E.U16 R26, [R4.64] ;  /* 0x00000004041a7981 */ /* 0x0006a8000c1e1500 */
[----:B------:R1:W2:Y:S01]  /*46700*/  LDG.E.U16 R27, [R6.64] ;  /* 0x00000004061b7981 */ /* 0x0002a2000c1e1500 */
[----:B------:R-:W2:Y:S02]  /*46710*/  LDL.64 R22, [R1+0xe40] ;  /* 0x000e400001167983 */ /* 0x000ea40000100a00 */
[----:B------:R-:W2:Y:S02]  /*46720*/  LDL.64 R24, [R1+0xe28] ;  /* 0x000e280001187983 */ /* 0x000ea40000100a00 */
[----:B---3--:R-:W-:-:S02]  /*46730*/  IMAD.WIDE R4, R3, 0x2, R14 ;  /* 0x0000000203047825 */ /* 0x008fc400078e020e */
[----:B------:R-:W3:Y:S02]  /*46740*/  LDL.64 R14, [R1+0xe38] ;  /* 0x000e3800010e7983 */ /* 0x000ee40000100a00 */
[C---:B------:R-:W-:Y:S02]  /*46750*/  IMAD.WIDE R8, R3.reuse, 0x2, R8 ;  /* 0x0000000203087825 */ /* 0x040fe400078e0208 */
[----:B------:R4:W3:Y:S04]  /*46760*/  LDG.E.U16 R2, [R4.64] ;  /* 0x0000000404027981 */ /* 0x0008e8000c1e1500 */
[----:B------:R0:W3:Y:S01]  /*46770*/  LDG.E.U16 R29, [R8.64] ;  /* 0x00000004081d7981 */ /* 0x0000e2000c1e1500 */
[----:B-1----:R-:W-:-:S03]  /*46780*/  IMAD.WIDE R6, R3, 0x2, R16 ;  /* 0x0000000203067825 */ /* 0x002fc600078e0210 */
[----:B------:R-:W3:Y:S04]  /*46790*/  LDL.64 R16, [R1+0xe30] ;  /* 0x000e300001107983 */ /* 0x000ee80000100a00 */
[----:B------:R2:W3:Y:S01]  /*467a0*/  LDG.E.U16 R28, [R6.64] ;  /* 0x00000004061c7981 */ /* 0x0004e2000c1e1500 */
[----:B0-----:R-:W-:-:S03]  /*467b0*/  IMAD.WIDE R8, R3, 0x2, R20 ;  /* 0x0000000203087825 */ /* 0x001fc600078e0214 */
[----:B------:R-:W3:Y:S04]  /*467c0*/  LDL.64 R20, [R1+0xe18] ;  /* 0x000e180001147983 */ /* 0x000ee80000100a00 */
[----:B------:R0:W3:Y:S01]  /*467d0*/  LDG.E.U16 R0, [R8.64] ;  /* 0x0000000408007981 */ /* 0x0000e2000c1e1500 */
[----:B----4-:R-:W-:-:S03]  /*467e0*/  IMAD.WIDE R4, R3, 0x2, R12 ;  /* 0x0000000203047825 */ /* 0x010fc600078e020c */
[----:B------:R-:W4:Y:S04]  /*467f0*/  LDL.64 R12, [R1+0xe20] ;  /* 0x000e2000010c7983 */ /* 0x000f280000100a00 */
[----:B------:R3:W4:Y:S01]  /*46800*/  LDG.E.U16 R10, [R4.64] ;  /* 0x00000004040a7981 */ /* 0x000722000c1e1500 */
[----:B--2---:R-:W-:-:S03]  /*46810*/  IMAD.WIDE R6, R3, 0x2, R18 ;  /* 0x0000000203067825 */ /* 0x004fc600078e0212 */
[----:B------:R-:W2:Y:S01]  /*46820*/  LDL.64 R18, [R1+0xe10] ;  /* 0x000e100001127983 */ /* 0x000ea20000100a00 */
[----:B------:R1:W-:Y:S02]  /*46830*/  STL [R1+0x40c], R26 ;  /* 0x00040c1a01007387 */ /* 0x0003e40000100800 */
[----:B------:R1:W-:Y:S02]  /*46840*/  STL [R1+0x408], R27 ;  /* 0x0004081b01007387 */ /* 0x0003e40000100800 */
[C---:B0-----:R-:W-:Y:S02]  /*46850*/  IMAD.WIDE R8, R3.reuse, 0x2, R22 ;  /* 0x0000000203087825 */ /* 0x041fe400078e0216 */
[----:B------:R-:W2:Y:S04]  /*46860*/  LDL.64 R22, [R1+0xe00] ;  /* 0x000e000001167983 */ /* 0x000ea80000100a00 */
[----:B-1----:R0:W2:Y:S04]  /*46870*/  LDG.E.U16 R26, [R6.64] ;  /* 0x00000004061a7981 */ /* 0x0020a8000c1e1500 */
[----:B------:R1:W2:Y:S01]  /*46880*/  LDG.E.U16 R27, [R8.64] ;  /* 0x00000004081b7981 */ /* 0x0002a2000c1e1500 */
[----:B---3--:R-:W-:-:S03]  /*46890*/  IMAD.WIDE R4, R3, 0x2, R14 ;  /* 0x0000000203047825 */ /* 0x008fc600078e020e */
[----:B------:R-:W3:Y:S01]  /*468a0*/  LDL.64 R14, [R1+0xe08] ;  /* 0x000e0800010e7983 */ /* 0x000ee20000100a00 */
[----:B-1----:R-:W-:-:S04]  /*468b0*/  IMAD.WIDE R8, R3, 0x2, R24 ;  /* 0x0000000203087825 */ /* 0x002fc800078e0218 */
[C---:B0-----:R-:W-:Y:S02]  /*468c0*/  IMAD.WIDE R6, R3.reuse, 0x2, R16 ;  /* 0x0000000203067825 */ /* 0x041fe400078e0210 */
[----:B------:R-:W3:Y:S02]  /*468d0*/  LDL.64 R16, [R1+0xdf8] ;  /* 0x000df80001107983 */ /* 0x000ee40000100a00 */
[----:B------:R0:W-:Y:S02]  /*468e0*/  STL [R1+0x404], R29 ;  /* 0x0004041d01007387 */ /* 0x0001e40000100800 */
[----:B------:R1:W-:Y:S02]  /*468f0*/  STL [R1+0x400], R2 ;  /* 0x0004000201007387 */ /* 0x0003e40000100800 */
[----:B------:R1:W-:Y:S01]  /*46900*/  STL [R1+0x3ac], R28 ;  /* 0x0003ac1c01007387 */ /* 0x0003e20000100800 */
[----:B0-----:R4:W3:Y:S04]  /*46910*/  LDG.E.U16 R29, [R4.64] ;  /* 0x00000004041d7981 */ /* 0x0018e8000c1e1500 */
[----:B-1----:R0:W3:Y:S04]  /*46920*/  LDG.E.U16 R2, [R6.64] ;  /* 0x0000000406027981 */ /* 0x0020e8000c1e1500 */
        /* <DEDUP_REMOVED lines=9> */
[----:B------:R1:W-:Y:S03]  /*469c0*/  STL [R1+0x3a8], R0 ;  /* 0x0003a80001007387 */ /* 0x0003e60000100800 */
[----:B-1----:R1:W2:Y:S01]  /*469d0*/  LDG.E.U16 R0, [R8.64] ;  /* 0x0000000408007981 */ /* 0x0022a2000c1e1500 */
[----:B---3--:R-:W-:-:S03]  /*469e0*/  IMAD.WIDE R4, R3, 0x2, R14 ;  /* 0x0000000203047825 */ /* 0x008fc600078e020e */
[----:B------:R-:W3:Y:S01]  /*469f0*/  LDL.64 R14, [R1+0xdd8] ;  /* 0x000dd800010e7983 */ /* 0x000ee20000100a00 */
[----:B------:R0:W-:Y:S03]  /*46a00*/  STL [R1+0x3a4], R10 ;  /* 0x0003a40a01007387 */ /* 0x0001e60000100800 */
[----:B0-----:R4:W3:Y:S01]  /*46a10*/  LDG.E.U16 R10, [R4.64] ;  /* 0x00000004040a7981 */ /* 0x0018e2000c1e1500 */
[----:B------:R-:W-:Y:S02]  /*46a20*/  STL [R1+0x38c], R27 ;  /* 0x00038c1b01007387 */ /* 0x000fe40000100800 */
[----:B------:R-:W-:-:S04]  /*46a30*/  IMAD.WIDE R6, R3, 0x2, R22 ;  /* 0x0000000203067825 */ /* 0x000fc800078e0216 */
[----:B------:R0:W-:Y:S01]  /*46a40*/  STL [R1+0x3a0], R26 ;  /* 0x0003a01a01007387 */ /* 0x0001e20000100800 */
[----:B------:R-:W3:Y:S01]  /*46a50*/  LDL.64 R22, [R1+0xdc8] ;  /* 0x000dc80001167983 */ /* 0x000ee20000100a00 */
[----:B-1----:R-:W-:-:S03]  /*46a60*/  IMAD.WIDE R8, R3, 0x2, R16 ;  /* 0x0000000203087825 */ /* 0x002fc600078e0210 */
[----:B0-----:R-:W3:Y:S01]  /*46a70*/  LDL.64 R26, [R1+0xdd0] ;  /* 0x000dd000011a7983 */ /* 0x001ee20000100a00 */
[----:B------:R0:W-:Y:S02]  /*46a80*/  STL [R1+0x388], R29 ;  /* 0x0003881d01007387 */ /* 0x0001e40000100800 */
[----:B------:R1:W-:Y:S02]  /*46a90*/  STL [R1+0x384], R2 ;  /* 0x0003840201007387 */ /* 0x0003e40000100800 */
[----:B------:R-:W3:Y:S01]  /*46aa0*/  LDL.64 R16, [R1+0xdc0] ;  /* 0x000dc00001107983 */ /* 0x000ee20000100a00 */
[----:B0-----:R0:W3:Y:S04]  /*46ab0*/  LDG.E.U16 R29, [R6.64] ;  /* 0x00000004061d7981 */ /* 0x0010e8000c1e1500 */
[----:B-1----:R2:W3:Y:S01]  /*46ac0*/  LDG.E.U16 R2, [R8.64] ;  /* 0x0000000408027981 */ /* 0x0024e2000c1e1500 */
[----:B0-----:R-:W-:-:S04]  /*46ad0*/  IMAD.WIDE R6, R3, 0x2, R20 ;  /* 0x0000000203067825 */ /* 0x001fc800078e0214 */
[C---:B----4-:R-:W-:Y:S02]  /*46ae0*/  IMAD.WIDE R4, R3.reuse, 0x2, R12 ;  /* 0x0000000203047825 */ /* 0x050fe400078e020c */
[----:B------:R-:W4:Y:S02]  /*46af0*/  LDL.64 R12, [R1+0xdb8] ;  /* 0x000db800010c7983 */ /* 0x000f240000100a00 */
[----:B------:R0:W-:Y:S02]  /*46b00*/  STL [R1+0x380], R28 ;  /* 0x0003801c01007387 */ /* 0x0001e40000100800 */
[----:B------:R-:W-:Y:S02]  /*46b10*/  STL [R1+0x368], R25 ;  /* 0x0003681901007387 */ /* 0x000fe40000100800 */
[----:B------:R1:W-:Y:S01]  /*46b20*/  STL [R1+0x36c], R24 ;  /* 0x00036c1801007387 */ /* 0x0003e20000100800 */
[----:B0-----:R0:W4:Y:S04]  /*46b30*/  LDG.E.U16 R28, [R4.64] ;  /* 0x00000004041c7981 */ /* 0x001128000c1e1500 */
[----:B-1----:R-:W4:Y:S01]  /*46b40*/  LDL.64 R24, [R1+0xdb0] ;  /* 0x000db00001187983 */ /* 0x002f220000100a00 */
[----:B--2---:R-:W-:-:S03]  /*46b50*/  IMAD.WIDE R8, R3, 0x2, R18 ;  /* 0x0000000203087825 */ /* 0x004fc600078e0212 */
[----:B------:R1:W-:Y:S04]  /*46b60*/  STL [R1+0x364], R0 ;  /* 0x0003640001007387 */ /* 0x0003e80000100800 */
[----:B-1----:R1:W2:Y:S04]  /*46b70*/  LDG.E.U16 R0, [R6.64] ;  /* 0x0000000406007981 */ /* 0x0022a8000c1e1500 */
[----:B---3--:R3:W-:Y:S01]  /*46b80*/  STL [R1+0x360], R10 ;  /* 0x0003600a01007387 */ /* 0x0087e20000100800 */
[----:B------:R-:W2:Y:S02]  /*46b90*/  LDL.64 R18, [R1+0xda0] ;  /* 0x000da00001127983 */ /* 0x000ea40000100a00 */
[----:B0-----:R-:W-:-:S04]  /*46ba0*/  IMAD.WIDE R4, R3, 0x2, R14 ;  /* 0x0000000203047825 */ /* 0x001fc800078e020e */
[----:B------:R-:W2:Y:S01]  /*46bb0*/  LDL.64 R20, [R1+0xda8] ;  /* 0x000da80001147983 */ /* 0x000ea20000100a00 */
[----:B------:R-:W2:Y:S04]  /*46bc0*/  LDL.64 R14, [R1+0xd98] ;  /* 0x000d9800010e7983 */ /* 0x000ea80000100a00 */
[----:B---3--:R0:W3:Y:S01]  /*46bd0*/  LDG.E.U16 R10, [R8.64] ;  /* 0x00000004080a7981 */ /* 0x0080e2000c1e1500 */
[----:B-1----:R-:W-:-:S05]  /*46be0*/  IMAD.WIDE R6, R3, 0x2, R26 ;  /* 0x0000000203067825 */ /* 0x002fca00078e021a */
[----:B------:R4:W3:Y:S01]  /*46bf0*/  LDG.E.U16 R27, [R6.64] ;  /* 0x00000004061b7981 */ /* 0x0008e2000c1e1500 */
[----:B0-----:R-:W-:-:S03]  /*46c00*/  IMAD.WIDE R8, R3, 0x2, R22 ;  /* 0x0000000203087825 */ /* 0x001fc600078e0216 */
[----:B------:R0:W-:Y:S01]  /*46c10*/  STL [R1+0x27c], R29 ;  /* 0x00027c1d01007387 */ /* 0x0001e20000100800 */
[----:B------:R1:W-:Y:S02]  /*46c20*/  STL [R1+0x278], R2 ;  /* 0x0002780201007387 */ /* 0x0003e40000100800 */
[----:B------:R-:W3:Y:S01]  /*46c30*/  LDL.64 R22, [R1+0xd90] ;  /* 0x000d900001167983 */ /* 0x000ee20000100a00 */
[----:B0-----:R0:W3:Y:S04]  /*46c40*/  LDG.E.U16 R29, [R4.64] ;  /* 0x00000004041d7981 */ /* 0x0010e8000c1e1500 */
[----:B-1----:R1:W3:Y:S01]  /*46c50*/  LDG.E.U16 R2, [R8.64] ;  /* 0x0000000408027981 */ /* 0x0022e2000c1e1500 */
[----:B0-----:R-:W-:-:S03]  /*46c60*/  IMAD.WIDE R4, R3, 0x2, R16 ;  /* 0x0000000203047825 */ /* 0x001fc600078e0210 */
[----:B------:R-:W3:Y:S01]  /*46c70*/  LDL.64 R16, [R1+0xd88] ;  /* 0x000d880001107983 */ /* 0x000ee20000100a00 */
[----:B----4-:R-:W-:-:S03]  /*46c80*/  IMAD.WIDE R6, R3, 0x2, R12 ;  /* 0x0000000203067825 */ /* 0x010fc600078e020c */
[----:B------:R-:W4:Y:S04]  /*46c90*/  LDL.64 R12, [R1+0xd80] ;  /* 0x000d8000010c7983 */ /* 0x000f280000100a00 */
[----:B------:R0:W-:Y:S01]  /*46ca0*/  STL [R1+0x274], R28 ;  /* 0x0002741c01007387 */ /* 0x0001e20000100800 */
[----:B-1----:R-:W-:-:S05]  /*46cb0*/  IMAD.WIDE R8, R3, 0x2, R24 ;  /* 0x0000000203087825 */ /* 0x002fca00078e0218 */
[----:B------:R1:W4:Y:S04]  /*46cc0*/  LDG.E.U16 R24, [R8.64] ;  /* 0x0000000408187981 */ /* 0x000328000c1e1500 */
[----:B0-----:R0:W4:Y:S04]  /*46cd0*/  LDG.E.U16 R28, [R4.64] ;  /* 0x00000004041c7981 */ /* 0x001128000c1e1500 */
[----:B--2---:R2:W-:Y:S04]  /*46ce0*/  STL [R1+0x270], R0 ;  /* 0x0002700001007387 */ /* 0x0045e80000100800 */
[----:B--2---:R2:W4:Y:S02]  /*46cf0*/  LDG.E.U16 R0, [R6.64] ;  /* 0x0000000406007981 */ /* 0x004524000c1e1500 */
[----:B--2---:R-:W-:-:S05]  /*46d00*/  IMAD.WIDE R6, R3, 0x2, R18 ;  /* 0x0000000203067825 */ /* 0x004fca00078e0212 */
[----:B------:R2:W4:Y:S01]  /*46d10*/  LDG.E.U16 R26, [R6.64] ;  /* 0x00000004061a7981 */ /* 0x000522000c1e1500 */
[----:B-1----:R-:W-:-:S04]  /*46d20*/  IMAD.WIDE R8, R3, 0x2, R14 ;  /* 0x0000000203087825 */ /* 0x002fc800078e020e */
[C---:B0-----:R-:W-:Y:S01]  /*46d30*/  IMAD.WIDE R4, R3.reuse, 0x2, R20 ;  /* 0x0000000203047825 */ /* 0x041fe200078e0214 */
[----:B---3--:R0:W-:Y:S03]  /*46d40*/  STL [R1+0x25c], R10 ;  /* 0x00025c0a01007387 */ /* 0x0081e60000100800 */
[----:B------:R-:W3:Y:S02]  /*46d50*/  LDL.64 R14, [R1+0xd78] ;  /* 0x000d7800010e7983 */ /* 0x000ee40000100a00 */
[----:B------:R-:W3:Y:S02]  /*46d60*/  LDL.64 R20, [R1+0xd58] ;  /* 0x000d580001147983 */ /* 0x000ee40000100a00 */
[----:B------:R-:W3:Y:S01]  /*46d70*/  LDL.64 R18, [R1+0xd38] ;  /* 0x000d380001127983 */ /* 0x000ee20000100a00 */
[----:B0-----:R0:W3:Y:S01]  /*46d80*/  LDG.E.U16 R10, [R4.64] ;  /* 0x00000004040a7981 */ /* 0x0010e2000c1e1500 */
[----:B--2---:R-:W-:-:S03]  /*46d90*/  IMAD.WIDE R6, R3, 0x2, R16 ;  /* 0x0000000203067825 */ /* 0x004fc600078e0210 */
[----:B----4-:R1:W-:Y:S01]  /*46da0*/  STL [R1+0x3488], R26 ;  /* 0x0034881a01007387 */ /* 0x0103e20000100800 */
[----:B------:R2:W-:Y:S03]  /*46db0*/  STL [R1+0x258], R29 ;  /* 0x0002581d01007387 */ /* 0x0005e60000100800 */
[----:B-1----:R3:W4:Y:S04]  /*46dc0*/  LDG.E.U16 R26, [R6.64] ;  /* 0x00000004061a7981 */ /* 0x002728000c1e1500 */
[----:B--2---:R1:W2:Y:S02]  /*46dd0*/  LDG.E.U16 R29, [R8.64] ;  /* 0x00000004081d7981 */ /* 0x0042a4000c1e1500 */
[----:B-1----:R-:W-:-:S02]  /*46de0*/  IMAD.WIDE R8, R3, 0x2, R12 ;  /* 0x0000000203087825 */ /* 0x002fc400078e020c */
[----:B------:R-:W2:Y:S04]  /*46df0*/  LDL.64 R12, [R1+0xd18] ;  /* 0x000d1800010c7983 */ /* 0x000ea80000100a00 */
[----:B------:R1:W2:Y:S01]  /*46e00*/  LDG.E.U16 R25, [R8.64] ;  /* 0x0000000408197981 */ /* 0x0002a2000c1e1500 */
[----:B0-----:R-:W-:-:S04]  /*46e10*/  IMAD.WIDE R4, R3, 0x2, R22 ;  /* 0x0000000203047825 */ /* 0x001fc800078e0216 */
[----:B------:R0:W-:Y:S02]  /*46e20*/  STL [R1+0x254], R27 ;  /* 0x0002541b01007387 */ /* 0x0001e40000100800 */
[----:B------:R-:W2:Y:S01]  /*46e30*/  LDL.64 R16, [R1+0xcd8] ;  /* 0x000cd80001107983 */ /* 0x000ea20000100a00 */
[----:B------:R-:W2:Y:S01]  /*46e40*/  LDL.64 R22, [R1+0xcf8] ;  /* 0x000cf80001167983 */ /* 0x000ea20000100a00 */
[----:B---3--:R-:W-:-:S03]  /*46e50*/  IMAD.WIDE R6, R3, 0x2, R20 ;  /* 0x0000000203067825 */ /* 0x008fc600078e0214 */
[----:B0-----:R0:W3:Y:S01]  /*46e60*/  LDG.E.U16 R27, [R4.64] ;  /* 0x00000004041b7981 */ /* 0x0010e2000c1e1500 */
[----:B-1----:R-:W-:-:S04]  /*46e70*/  IMAD.WIDE R8, R3, 0x2, R18 ;  /* 0x0000000203087825 */ /* 0x002fc800078e0212 */
[C---:B0-----:R-:W-:Y:S01]  /*46e80*/  IMAD.WIDE R4, R3.reuse, 0x2, R14 ;  /* 0x0000000203047825 */ /* 0x041fe200078e020e */
[----:B----4-:R0:W-:Y:S04]  /*46e90*/  STL [R1+0x34d0], R26 ;  /* 0x0034d01a01007387 */ /* 0x0101e80000100800 */
[----:B0-----:R0:W4:Y:S04]  /*46ea0*/  LDG.E.U16 R26, [R6.64] ;  /* 0x00000004061a7981 */ /* 0x001128000c1e1500 */
[----:B--2---:R-:W-:Y:S01]  /*46eb0*/  STL [R1+0x348c], R25 ;  /* 0x00348c1901007387 */ /* 0x004fe20000100800 */
[----:B------:R1:W-:Y:S02]  /*46ec0*/  STL [R1+0x250], R2 ;  /* 0x0002500201007387 */ /* 0x0003e40000100800 */
[----:B------:R-:W2:Y:S02]  /*46ed0*/  LDL.64 R14, [R1+0xcb8] ;  /* 0x000cb800010e7983 */ /* 0x000ea40000100a00 */
[----:B------:R-:W3:Y:S01]  /*46ee0*/  LDL.64 R20, [R1+0xc98] ;  /* 0x000c980001147983 */ /* 0x000ee20000100a00 */
[----:B------:R-:W4:Y:S01]  /*46ef0*/  LDL.64 R18, [R1+0xc78] ;  /* 0x000c780001127983 */ /* 0x000f220000100a00 */
[----:B------:R-:W-:Y:S02]  /*46f00*/  STL [R1+0x24c], R28 ;  /* 0x00024c1c01007387 */ /* 0x000fe40000100800 */
[----:B------:R0:W-:Y:S02]  /*46f10*/  STL [R1+0x248], R0 ;  /* 0x0002480001007387 */ /* 0x0001e40000100800 */
[----:B------:R0:W-:Y:S01]  /*46f20*/  STL [R1+0x244], R24 ;  /* 0x0002441801007387 */ /* 0x0001e20000100800 */
[----:B-1----:R1:W4:Y:S01]  /*46f30*/  LDG.E.U16 R2, [R4.64] ;  /* 0x0000000404027981 */ /* 0x002322000c1e1500 */
[----:B0-----:R-:W-:-:S03]  /*46f40*/  IMAD.WIDE R6, R3, 0x2, R22 ;  /* 0x0000000203067825 */ /* 0x001fc600078e0216 */
[----:B------:R0:W4:Y:S04]  /*46f50*/  LDG.E.U16 R0, [R8.64] ;  /* 0x0000000408007981 */ /* 0x000128000c1e1500 */
[----:B------:R3:W4:Y:S01]  /*46f60*/  LDG.E.U16 R28, [R6.64] ;  /* 0x00000004061c7981 */ /* 0x000722000c1e1500 */
[----:B-1----:R-:W-:-:S03]  /*46f70*/  IMAD.WIDE R4, R3, 0x2, R12 ;  /* 0x0000000203047825 */ /* 0x002fc600078e020c */
[----:B------:R-:W4:Y:S01]  /*46f80*/  LDL.64 R12, [R1+0xc58] ;  /* 0x000c5800010c7983 */ /* 0x000f220000100a00 */
[----:B------:R1:W-:Y:S02]  /*46f90*/  STL [R1+0x240], R10 ;  /* 0x0002400a01007387 */ /* 0x0003e40000100800 */
[----:B------:R-:W4:Y:S02]  /*46fa0*/  LDL.64 R24, [R1+0xc38] ;  /* 0x000c380001187983 */ /* 0x000f240000100a00 */
[C---:B0-----:R-:W-:Y:S02]  /*46fb0*/  IMAD.WIDE R8, R3.reuse, 0x2, R16 ;  /* 0x0000000203087825 */ /* 0x041fe400078e0210 */
[----:B------:R-:W4:Y:S02]  /*46fc0*/  LDL.64 R16, [R1+0xc18] ;  /* 0x000c180001107983 */ /* 0x000f240000100a00 */
[----:B------:R0:W-:Y:S02]  /*46fd0*/  STL [R1+0x238], R29 ;  /* 0x0002381d01007387 */ /* 0x0001e40000100800 */
[----:B------:R-:W4:Y:S01]  /*46fe0*/  LDL.64 R22, [R1+0xbf8] ;  /* 0x000bf80001167983 */ /* 0x000f220000100a00 */
[----:B-1----:R2:W4:Y:S04]  /*46ff0*/  LDG.E.U16 R10, [R4.64] ;  /* 0x00000004040a7981 */ /* 0x002528000c1e1500 */
[----:B0-----:R0:W4:Y:S01]  /*47000*/  LDG.E.U16 R29, [R8.64] ;  /* 0x00000004081d7981 */ /* 0x001122000c1e1500 */
[----:B--2---:R-:W-:-:S04]  /*47010*/  IMAD.WIDE R4, R3, 0x2, R14 ;  /* 0x0000000203047825 */ /* 0x004fc800078e020e */
[C---:B---3--:R-:W-:Y:S01]  /*47020*/  IMAD.WIDE R6, R3.reuse, 0x2, R20 ;  /* 0x0000000203067825 */ /* 0x048fe200078e0214 */
[----:B------:R-:W2:Y:S04]  /*47030*/  LDL.64 R14, [R1+0xbd8] ;  /* 0x000bd800010e7983 */ /* 0x000ea80000100a00 */
[----:B------:R-:W3:Y:S01]  /*47040*/  LDL.64 R20, [R1+0xd70] ;  /* 0x000d700001147983 */ /* 0x000ee20000100a00 */
[----:B------:R1:W-:Y:S03]  /*47050*/  STL [R1+0x234], R27 ;  /* 0x0002341b01007387 */ /* 0x0003e60000100800 */
[----:B----4-:R4:W-:Y:S01]  /*47060*/  STL [R1+0x1f8], R2 ;  /* 0x0001f80201007387 */ /* 0x0109e20000100800 */
[----:B------:R4:W-:Y:S03]  /*47070*/  STL [R1+0x1f4], R26 ;  /* 0x0001f41a01007387 */ /* 0x0009e60000100800 */
[----:B-1----:R1:W3:Y:S01]  /*47080*/  LDG.E.U16 R27, [R4.64] ;  /* 0x00000004041b7981 */ /* 0x0022e2000c1e1500 */
[----:B0-----:R-:W-:-:S04]  /*47090*/  IMAD.WIDE R8, R3, 0x2, R18 ;  /* 0x0000000203087825 */ /* 0x001fc800078e0212 */
[----:B------:R-:W3:Y:S01]  /*470a0*/  LDL.64 R18, [R1+0xd68] ;  /* 0x000d680001127983 */ /* 0x000ee20000100a00 */
[----:B----4-:R0:W4:Y:S04]  /*470b0*/  LDG.E.U16 R2, [R6.64] ;  /* 0x0000000406027981 */ /* 0x010128000c1e1500 */
[----:B------:R0:W3:Y:S01]  /*470c0*/  LDG.E.U16 R26, [R8.64] ;  /* 0x00000004081a7981 */ /* 0x0000e2000c1e1500 */
[----:B-1----:R-:W-:-:S03]  /*470d0*/  IMAD.WIDE R4, R3, 0x2, R12 ;  /* 0x0000000203047825 */ /* 0x002fc600078e020c */
[----:B------:R-:W3:Y:S01]  /*470e0*/  LDL.64 R12, [R1+0xd60] ;  /* 0x000d6000010c7983 */ /* 0x000ee20000100a00 */
[----:B0-----:R-:W-:-:S04]  /*470f0*/  IMAD.WIDE R6, R3, 0x2, R24 ;  /* 0x0000000203067825 */ /* 0x001fc800078e0218 */
[C---:B------:R-:W-:Y:S02]  /*47100*/  IMAD.WIDE R8, R3.reuse, 0x2, R16 ;  /* 0x0000000203087825 */ /* 0x040fe400078e0210 */
[----:B------:R-:W4:Y:S02]  /*47110*/  LDL.64 R16, [R1+0xd50] ;  /* 0x000d500001107983 */ /* 0x000f240000100a00 */
[----:B------:R0:W-:Y:S02]  /*47120*/  STL [R1+0x1f0], R0 ;  /* 0x0001f00001007387 */ /* 0x0001e40000100800 */
[----:B------:R1:W-:Y:S01]  /*47130*/  STL [R1+0x16c], R10 ;  /* 0x00016c0a01007387 */ /* 0x0003e20000100800 */
[----:B0-----:R0:W4:Y:S04]  /*47140*/  LDG.E.U16 R0, [R4.64] ;  /* 0x0000000404007981 */ /* 0x001128000c1e1500 */
[----:B-1----:R2:W4:Y:S02]  /*47150*/  LDG.E.U16 R10, [R6.64] ;  /* 0x00000004060a7981 */ /* 0x002524000c1e1500 */
[----:B--2---:R-:W-:-:S05]  /*47160*/  IMAD.WIDE R6, R3, 0x2, R14 ;  /* 0x0000000203067825 */ /* 0x004fca00078e020e */
[----:B------:R3:W2:Y:S02]  /*47170*/  LDG.E.U16 R25, [R6.64] ;  /* 0x0000000406197981 */ /* 0x0006a4000c1e1500 */
[----:B---3--:R-:W-:-:S05]  /*47180*/  IMAD.WIDE R6, R3, 0x2, R12 ;  /* 0x0000000203067825 */ /* 0x008fca00078e020c */
[----:B------:R-:W3:Y:S04]  /*47190*/  LDG.E.U16 R24, [R6.64] ;  /* 0x0000000406187981 */ /* 0x000ee8000c1e1500 */
[----:B------:R1:W-:Y:S01]  /*471a0*/  STL [R1+0x168], R28 ;  /* 0x0001681c01007387 */ /* 0x0003e20000100800 */
[----:B0-----:R-:W-:-:S04]  /*471b0*/  IMAD.WIDE R4, R3, 0x2, R22 ;  /* 0x0000000203047825 */ /* 0x001fc800078e0216 */
[----:B------:R-:W2:Y:S02]  /*471c0*/  LDL.64 R14, [R1+0xd10] ;  /* 0x000d1000010e7983 */ /* 0x000ea40000100a00 */
[----:B------:R-:W2:Y:S01]  /*471d0*/  LDL.64 R22, [R1+0xd30] ;  /* 0x000d300001167983 */ /* 0x000ea20000100a00 */
[----:B-1----:R0:W2:Y:S02]  /*471e0*/  LDG.E.U16 R28, [R8.64] ;  /* 0x00000004081c7981 */ /* 0x0020a4000c1e1500 */
[C---:B0-----:R-:W-:Y:S02]  /*471f0*/  IMAD.WIDE R8, R3.reuse, 0x2, R20 ;  /* 0x0000000203087825 */ /* 0x041fe400078e0214 */
[----:B------:R-:W2:Y:S02]  /*47200*/  LDL.64 R20, [R1+0xcf0] ;  /* 0x000cf00001147983 */ /* 0x000ea40000100a00 */
[----:B------:R0:W-:Y:S02]  /*47210*/  STL [R1+0x164], R29 ;  /* 0x0001641d01007387 */ /* 0x0001e40000100800 */
[----:B------:R1:W-:Y:S02]  /*47220*/  STL [R1+0x160], R27 ;  /* 0x0001601b01007387 */ /* 0x0003e40000100800 */
[----:B------:R-:W2:Y:S01]  /*47230*/  LDL.64 R12, [R1+0xcb0] ;  /* 0x000cb000010c7983 */ /* 0x000ea20000100a00 */
[----:B0-----:R0:W2:Y:S04]  /*47240*/  LDG.E.U16 R29, [R4.64] ;  /* 0x00000004041d7981 */ /* 0x0010a8000c1e1500 */
[----:B-1----:R4:W2:Y:S01]  /*47250*/  LDG.E.U16 R27, [R8.64] ;  /* 0x00000004081b7981 */ /* 0x0028a2000c1e1500 */
[----:B0-----:R-:W-:-:S04]  /*47260*/  IMAD.WIDE R4, R3, 0x2, R18 ;  /* 0x0000000203047825 */ /* 0x001fc800078e0212 */
[C---:B----4-:R-:W-:Y:S01]  /*47270*/  IMAD.WIDE R8, R3.reuse, 0x2, R16 ;  /* 0x0000000203087825 */ /* 0x050fe200078e0210 */
[----:B------:R-:W4:Y:S03]  /*47280*/  LDL.64 R18, [R1+0xcd0] ;  /* 0x000cd00001127983 */ /* 0x000f260000100a00 */
[----:B------:R0:W-:Y:S02]  /*47290*/  STL [R1+0x14c], R2 ;  /* 0x00014c0201007387 */ /* 0x0001e40000100800 */
[----:B------:R-:W4:Y:S01]  /*472a0*/  LDL.64 R16, [R1+0xc90] ;  /* 0x000c900001107983 */ /* 0x000f220000100a00 */
[----:B0-----:R0:W4:Y:S04]  /*472b0*/  LDG.E.U16 R2, [R4.64] ;  /* 0x0000000404027981 */ /* 0x001128000c1e1500 */
[----:B---3--:R-:W-:Y:S01]  /*472c0*/  STL [R1+0x3490], R24 ;  /* 0x0034901801007387 */ /* 0x008fe20000100800 */
[----:B------:R1:W-:Y:S03]  /*472d0*/  STL [R1+0x148], R26 ;  /* 0x0001481a01007387 */ /* 0x0003e60000100800 */
[----:B-1----:R1:W3:Y:S01]  /*472e0*/  LDG.E.U16 R26, [R8.64] ;  /* 0x00000004081a7981 */ /* 0x0022e2000c1e1500 */
[----:B--2---:R-:W-:-:S03]  /*472f0*/  IMAD.WIDE R6, R3, 0x2, R14 ;  /* 0x0000000203067825 */ /* 0x004fc600078e020e */
[----:B------:R-:W2:Y:S01]  /*47300*/  LDL.64 R14, [R1+0xc70] ;  /* 0x000c7000010e7983 */ /* 0x000ea20000100a00 */
[----:B------:R1:W-:Y:S03]  /*47310*/  STL [R1+0x144], R0 ;  /* 0x0001440001007387 */ /* 0x0003e60000100800 */
[----:B------:R1:W-:Y:S01]  /*47320*/  STL [R1+0x140], R10 ;  /* 0x0001400a01007387 */ /* 0x0003e20000100800 */
[----:B0-----:R-:W-:-:S04]  /*47330*/  IMAD.WIDE R4, R3, 0x2, R22 ;  /* 0x0000000203047825 */ /* 0x001fc800078e0216 */
[C---:B-1----:R-:W-:Y:S01]  /*47340*/  IMAD.WIDE R8, R3.reuse, 0x2, R20 ;  /* 0x0000000203087825 */ /* 0x042fe200078e0214 */
[----:B------:R0:W2:Y:S04]  /*47350*/  LDG.E.U16 R0, [R4.64] ;  /* 0x0000000404007981 */ /* 0x0000a8000c1e1500 */
[----:B------:R1:W2:Y:S04]  /*47360*/  LDG.E.U16 R10, [R6.64] ;  /* 0x00000004060a7981 */ /* 0x0002a8000c1e1500 */
[----:B------:R-:W-:Y:S01]  /*47370*/  STL [R1+0x138], R29 ;  /* 0x0001381d01007387 */ /* 0x000fe20000100800 */
[----:B------:R0:W-:Y:S02]  /*47380*/  STL [R1+0x13c], R28 ;  /* 0x00013c1c01007387 */ /* 0x0001e40000100800 */
[C---:B-1----:R-:W-:Y:S01]  /*47390*/  IMAD.WIDE R6, R3.reuse, 0x2, R12 ;  /* 0x0000000203067825 */ /* 0x042fe200078e020c */
[----:B0-----:R-:W2:Y:S03]  /*473a0*/  LDL.64 R28, [R1+0xc50] ;  /* 0x000c5000011c7983 */ /* 0x001ea60000100a00 */
[----:B------:R0:W-:Y:S02]  /*473b0*/  STL [R1+0x134], R25 ;  /* 0x0001341901007387 */ /* 0x0001e40000100800 */
[----:B0-----:R-:W2:Y:S01]  /*473c0*/  LDL.64 R24, [R1+0xc30] ;  /* 0x000c300001187983 */ /* 0x001ea20000100a00 */
[----:B------:R0:W-:Y:S02]  /*473d0*/  STL [R1+0x130], R27 ;  /* 0x0001301b01007387 */ /* 0x0001e40000100800 */
[----:B------:R-:W2:Y:S02]  /*473e0*/  LDL.64 R22, [R1+0xc10] ;  /* 0x000c100001167983 */ /* 0x000ea40000100a00 */
[----:B------:R-:W2:Y:S01]  /*473f0*/  LDL.64 R20, [R1+0xbf0] ;  /* 0x000bf00001147983 */ /* 0x000ea20000100a00 */
[----:B------:R-:W2:Y:S01]  /*47400*/  LDL.64 R12, [R1+0xbd0] ;  /* 0x000bd000010c7983 */ /* 0x000ea20000100a00 */
[----:B----4-:R1:W-:Y:S02]  /*47410*/  STL [R1+0x12c], R2 ;  /* 0x00012c0201007387 */ /* 0x0103e40000100800 */
[C---:B------:R-:W-:Y:S01]  /*47420*/  IMAD.WIDE R4, R3.reuse, 0x2, R18 ;  /* 0x0000000203047825 */ /* 0x040fe200078e0212 */
[----:B0-----:R0:W4:Y:S04]  /*47430*/  LDG.E.U16 R27, [R8.64] ;  /* 0x00000004081b7981 */ /* 0x001128000c1e1500 */
[----:B-1----:R2:W4:Y:S04]  /*47440*/  LDG.E.U16 R2, [R4.64] ;  /* 0x0000000404027981 */ /* 0x002528000c1e1500 */
[----:B---3--:R1:W-:Y:S04]  /*47450*/  STL [R1+0x124], R26 ;  /* 0x0001241a01007387 */ /* 0x0083e80000100800 */
[----:B-1----:R-:W3:Y:S01]  /*47460*/  LDG.E.U16 R26, [R6.64] ;  /* 0x00000004061a7981 */ /* 0x002ee2000c1e1500 */
[----:B0-----:R-:W-:-:S04]  /*47470*/  IMAD.WIDE R8, R3, 0x2, R16 ;  /* 0x0000000203087825 */ /* 0x001fc800078e0210 */
[C---:B--2---:R-:W-:Y:S01]  /*47480*/  IMAD.WIDE R4, R3.reuse, 0x2, R14 ;  /* 0x0000000203047825 */ /* 0x044fe200078e020e */
[----:B---3--:R-:W-:Y:S03]  /*47490*/  STL [R1+0x34e8], R26 ;  /* 0x0034e81a01007387 */ /* 0x008fe60000100800 */
[----:B------:R0:W-:Y:S02]  /*474a0*/  STL [R1+0x120], R0 ;  /* 0x0001200001007387 */ /* 0x0001e40000100800 */
[----:B------:R-:W2:Y:S02]  /*474b0*/  LDL.64 R18, [R1+0xd48] ;  /* 0x000d480001127983 */ /* 0x000ea40000100a00 */
[----:B------:R-:W3:Y:S02]  /*474c0*/  LDL.64 R16, [R1+0xd40] ;  /* 0x000d400001107983 */ /* 0x000ee40000100a00 */
[C---:B------:R-:W-:Y:S01]  /*474d0*/  IMAD.WIDE R6, R3.reuse, 0x2, R28 ;  /* 0x0000000203067825 */ /* 0x040fe200078e021c */
[----:B------:R-:W3:Y:S04]  /*474e0*/  LDL.64 R14, [R1+0xd28] ;  /* 0x000d2800010e7983 */ /* 0x000ee80000100a00 */
[----:B0-----:R0:W3:Y:S04]  /*474f0*/  LDG.E.U16 R0, [R8.64] ;  /* 0x0000000408007981 */ /* 0x0010e8000c1e1500 */
[----:B------:R1:W3:Y:S01]  /*47500*/  LDG.E.U16 R28, [R6.64] ;  /* 0x00000004061c7981 */ /* 0x0002e2000c1e1500 */
[----:B------:R-:W-:Y:S02]  /*47510*/  STL [R1+0x11c], R10 ;  /* 0x00011c0a01007387 */ /* 0x000fe40000100800 */
[----:B----4-:R4:W-:Y:S02]  /*47520*/  STL [R1+0x118], R27 ;  /* 0x0001181b01007387 */ /* 0x0109e40000100800 */
[----:B0-----:R-:W-:-:S02]  /*47530*/  IMAD.WIDE R8, R3, 0x2, R24 ;  /* 0x0000000203087825 */ /* 0x001fc400078e0218 */
[----:B------:R0:W3:Y:S02]  /*47540*/  LDG.E.U16 R24, [R4.64] ;  /* 0x0000000404187981 */ /* 0x0000e4000c1e1500 */
[C---:B-1----:R-:W-:Y:S02]  /*47550*/  IMAD.WIDE R6, R3.reuse, 0x2, R20 ;  /* 0x0000000203067825 */ /* 0x042fe400078e0214 */
[----:B------:R1:W3:Y:S04]  /*47560*/  LDG.E.U16 R29, [R8.64] ;  /* 0x00000004081d7981 */ /* 0x0002e8000c1e1500 */
[----:B----4-:R-:W4:Y:S01]  /*47570*/  LDL.64 R26, [R1+0xd20] ;  /* 0x000d2000011a7983 */ /* 0x010f220000100a00 */
[----:B------:R-:W4:Y:S02]  /*47580*/  LDL.64 R20, [R1+0xd08] ;  /* 0x000d080001147983 */ /* 0x000f240000100a00 */
[----:B0-----:R-:W-:-:S04]  /*47590*/  IMAD.WIDE R4, R3, 0x2, R22 ;  /* 0x0000000203047825 */ /* 0x001fc800078e0216 */
[C---:B-1----:R-:W-:Y:S02]  /*475a0*/  IMAD.WIDE R8, R3.reuse, 0x2, R12 ;  /* 0x0000000203087825 */ /* 0x042fe400078e020c */
[----:B------:R-:W4:Y:S04]  /*475b0*/  LDL.64 R12, [R1+0xd00] ;  /* 0x000d0000010c7983 */ /* 0x000f280000100a00 */
[----:B------:R2:W4:Y:S01]  /*475c0*/  LDG.E.U16 R10, [R4.64] ;  /* 0x00000004040a7981 */ /* 0x000522000c1e1500 */
[----:B------:R0:W-:Y:S03]  /*475d0*/  STL [R1+0x114], R2 ;  /* 0x0001140201007387 */ /* 0x0001e60000100800 */
[----:B0-----:R3:W4:Y:S01]  /*475e0*/  LDG.E.U16 R2, [R6.64] ;  /* 0x0000000406027981 */ /* 0x001722000c1e1500 */
[----:B--2---:R-:W-:-:S04]  /*475f0*/  IMAD.WIDE R4, R3, 0x2, R18 ;  /* 0x0000000203047825 */ /* 0x004fc800078e0212 */
[C---:B---3--:R-:W-:Y:S01]  /*47600*/  IMAD.WIDE R6, R3.reuse, 0x2, R16 ;  /* 0x0000000203067825 */ /* 0x048fe200078e0210 */
[----:B------:R4:W2:Y:S04]  /*47610*/  LDG.E.U16 R25, [R4.64] ;  /* 0x0000000404197981 */ /* 0x0008a8000c1e1500 */
[----:B------:R0:W3:Y:S04]  /*47620*/  LDG.E.U16 R23, [R6.64] ;  /* 0x0000000406177981 */ /* 0x0000e8000c1e1500 */
[----:B------:R1:W-:Y:S01]  /*47630*/  STL [R1+0x7c], R0 ;  /* 0x00007c0001007387 */ /* 0x0003e20000100800 */
[----:B------:R-:W3:Y:S02]  /*47640*/  LDL.64 R18, [R1+0xce8] ;  /* 0x000ce80001127983 */ /* 0x000ee40000100a00 */
[----:B------:R-:W3:Y:S01]  /*47650*/  LDL.64 R16, [R1+0xcc8] ;  /* 0x000cc80001107983 */ /* 0x000ee20000100a00 */
[----:B-1----:R1:W3:Y:S02]  /*47660*/  LDG.E.U16 R0, [R8.64] ;  /* 0x0000000408007981 */ /* 0x0022e4000c1e1500 */
[----:B-1----:R-:W-:-:S02]  /*47670*/  IMAD.WIDE R8, R3, 0x2, R14 ;  /* 0x0000000203087825 */ /* 0x002fc400078e020e */
[----:B------:R-:W3:Y:S02]  /*47680*/  LDL.64 R14, [R1+0xce0] ;  /* 0x000ce000010e7983 */ /* 0x000ee40000100a00 */
[----:B----4-:R-:W-:-:S04]  /*47690*/  IMAD.WIDE R4, R3, 0x2, R26 ;  /* 0x0000000203047825 */ /* 0x010fc800078e021a */
[C---:B0-----:R-:W-:Y:S01]  /*476a0*/  IMAD.WIDE R6, R3.reuse, 0x2, R20 ;  /* 0x0000000203067825 */ /* 0x041fe200078e0214 */
[----:B------:R-:W4:Y:S04]  /*476b0*/  LDG.E.U16 R22, [R4.64] ;  /* 0x0000000404167981 */ /* 0x000f28000c1e1500 */
[----:B--2---:R-:W-:Y:S04]  /*476c0*/  STL [R1+0x34d4], R25 ;  /* 0x0034d41901007387 */ /* 0x004fe80000100800 */
[----:B---3--:R0:W-:Y:S01]  /*476d0*/  STL [R1+0x3494], R23 ;  /* 0x0034941701007387 */ /* 0x0081e20000100800 */
[----:B------:R1:W-:Y:S03]  /*476e0*/  STL [R1+0x78], R24 ;  /* 0x0000781801007387 */ /* 0x0003e60000100800 */
[----:B0-----:R0:W2:Y:S04]  /*476f0*/  LDG.E.U16 R23, [R6.64] ;  /* 0x0000000406177981 */ /* 0x0010a8000c1e1500 */
[----:B-1----:R1:W3:Y:S02]  /*47700*/  LDG.E.U16 R24, [R8.64] ;  /* 0x0000000408187981 */ /* 0x0022e4000c1e1500 */
[----:B-1----:R-:W-:-:S05]  /*47710*/  IMAD.WIDE R8, R3, 0x2, R12 ;  /* 0x0000000203087825 */ /* 0x002fca00078e020c */
[----:B------:R-:W2:Y:S01]  /*47720*/  LDG.E.U16 R21, [R8.64] ;  /* 0x0000000408157981 */ /* 0x000ea2000c1e1500 */
[----:B0-----:R-:W-:-:S05]  /*47730*/  IMAD.WIDE R6, R3, 0x2, R14 ;  /* 0x0000000203067825 */ /* 0x001fca00078e020e */
[----:B------:R-:W2:Y:S04]  /*47740*/  LDG.E.U16 R27, [R6.64] ;  /* 0x00000004061b7981 */ /* 0x000ea8000c1e1500 */
[----:B---3--:R0:W-:Y:S01]  /*47750*/  STL [R1+0x34d8], R24 ;  /* 0x0034d81801007387 */ /* 0x0081e20000100800 */
[----:B------:R-:W-:Y:S02]  /*47760*/  STL [R1+0x70], R29 ;  /* 0x0000701d01007387 */ /* 0x000fe40000100800 */
[----:B------:R1:W-:Y:S02]  /*47770*/  STL [R1+0x74], R28 ;  /* 0x0000741c01007387 */ /* 0x0003e40000100800 */
[----:B------:R-:W3:Y:S01]  /*47780*/  LDL.64 R12, [R1+0xc88] ;  /* 0x000c8800010c7983 */ /* 0x000ee20000100a00 */
[----:B0-----:R-:W3:Y:S04]  /*47790*/  LDL.64 R24, [R1+0xca8] ;  /* 0x000ca80001187983 */ /* 0x001ee80000100a00 */
[----:B-1----:R-:W3:Y:S01]  /*477a0*/  LDL.64 R28, [R1+0xcc0] ;  /* 0x000cc000011c7983 */ /* 0x002ee20000100a00 */
[----:B----4-:R-:W-:Y:S02]  /*477b0*/  STL [R1+0x3498], R22 ;  /* 0x0034981601007387 */ /* 0x010fe40000100800 */
[----:B--2---:R-:W-:Y:S01]  /*477c0*/  STL [R1+0x34dc], R23 ;  /* 0x0034dc1701007387 */ /* 0x004fe20000100800 */
[----:B------:R-:W-:Y:S01]  /*477d0*/  STL [R1+0x349c], R21 ;  /* 0x00349c1501007387 */ /* 0x000fe20000100800 */
[----:B------:R0:W-:Y:S02]  /*477e0*/  STL [R1+0x6c], R10 ;  /* 0x00006c0a01007387 */ /* 0x0001e40000100800 */
[----:B------:R-:W2:Y:S02]  /*477f0*/  LDL.64 R14, [R1+0xc68] ;  /* 0x000c6800010e7983 */ /* 0x000ea40000100a00 */
[C---:B------:R-:W-:Y:S01]  /*47800*/  IMAD.WIDE R4, R3.reuse, 0x2, R18 ;  /* 0x0000000203047825 */ /* 0x040fe200078e0212 */
[----:B------:R-:W-:Y:S03]  /*47810*/  STL [R1+0x68], R2 ;  /* 0x0000680201007387 */ /* 0x000fe60000100800 */
[----:B------:R-:W4:Y:S02]  /*47820*/  LDL.64 R18, [R1+0xc48] ;  /* 0x000c480001127983 */ /* 0x000f240000100a00 */
[----:B------:R-:W-:-:S04]  /*47830*/  IMAD.WIDE R8, R3, 0x2, R16 ;  /* 0x0000000203087825 */ /* 0x000fc800078e0210 */
[----:B------:R-:W-:Y:S01]  /*47840*/  STL [R1+0x64], R0 ;  /* 0x0000640001007387 */ /* 0x000fe20000100800 */
[----:B------:R-:W2:Y:S04]  /*47850*/  LDL.64 R16, [R1+0xc28] ;  /* 0x000c280001107983 */ /* 0x000ea80000100a00 */
[----:B0-----:R0:W2:Y:S01]  /*47860*/  LDG.E.U16 R10, [R4.64] ;  /* 0x00000004040a7981 */ /* 0x0010a2000c1e1500 */
[----:B------:R1:W-:Y:S03]  /*47870*/  STL [R1+0x34a0], R27 ;  /* 0x0034a01b01007387 */ /* 0x0003e60000100800 */
[----:B------:R3:W4:Y:S01]  /*47880*/  LDG.E.U16 R26, [R8.64] ;  /* 0x00000004081a7981 */ /* 0x000722000c1e1500 */
[----:B------:R-:W4:Y:S02]  /*47890*/  LDL.64 R22, [R1+0xbe8] ;  /* 0x000be80001167983 */ /* 0x000f240000100a00 */
[----:B---3--:R-:W-:-:S02]  /*478a0*/  IMAD.WIDE R8, R3, 0x2, R12 ;  /* 0x0000000203087825 */ /* 0x008fc400078e020c */
[----:B------:R-:W3:Y:S04]  /*478b0*/  LDL.64 R12, [R1+0xbc8] ;  /* 0x000bc800010c7983 */ /* 0x000ee80000100a00 */
[----:B------:R2:W3:Y:S01]  /*478c0*/  LDG.E.U16 R21, [R8.64] ;  /* 0x0000000408157981 */ /* 0x0004e2000c1e1500 */
[----:B------:R-:W-:-:S04]  /*478d0*/  IMAD.WIDE R6, R3, 0x2, R24 ;  /* 0x0000000203067825 */ /* 0x000fc800078e0218 */
[C---:B0-----:R-:W-:Y:S01]  /*478e0*/  IMAD.WIDE R4, R3.reuse, 0x2, R28 ;  /* 0x0000000203047825 */ /* 0x041fe200078e021c */
[----:B------:R-:W3:Y:S04]  /*478f0*/  LDL.64 R24, [R1+0xc08] ;  /* 0x000c080001187983 */ /* 0x000ee80000100a00 */
[----:B------:R4:W3:Y:S04]  /*47900*/  LDG.E.U16 R20, [R6.64] ;  /* 0x0000000406147981 */ /* 0x0008e8000c1e1500 */
[----:B-1----:R2:W3:Y:S02]  /*47910*/  LDG.E.U16 R27, [R4.64] ;  /* 0x00000004041b7981 */ /* 0x0024e4000c1e1500 */
[----:B--2---:R-:W-:-:S04]  /*47920*/  IMAD.WIDE R4, R3, 0x2, R14 ;  /* 0x0000000203047825 */ /* 0x004fc800078e020e */
[C---:B----4-:R-:W-:Y:S01]  /*47930*/  IMAD.WIDE R6, R3.reuse, 0x2, R18 ;  /* 0x0000000203067825 */ /* 0x050fe200078e0212 */
[----:B------:R-:W2:Y:S04]  /*47940*/  LDL.LU R15, [R1+0xb4c] ;  /* 0x000b4c00010f7983 */ /* 0x000ea80000300800 */
[----:B------:R3:W4:Y:S01]  /*47950*/  LDG.E.U16 R0, [R4.64] ;  /* 0x0000000404007981 */ /* 0x000722000c1e1500 */
[----:B------:R-:W-:-:S04]  /*47960*/  IMAD.WIDE R8, R3, 0x2, R16 ;  /* 0x0000000203087825 */ /* 0x000fc800078e0210 */
[----:B------:R-:W2:Y:S02]  /*47970*/  LDL R29, [R1+0xa78] ;  /* 0x000a7800011d7983 */ /* 0x000ea40000100800 */
[----:B------:R-:W2:Y:S01]  /*47980*/  LDL.LU R28, [R1+0xdc] ;  /* 0x0000dc00011c7983 */ /* 0x000ea20000300800 */
[----:B------:R-:W2:Y:S04]  /*47990*/  LDL.LU R19, [R1+0xe4] ;  /* 0x0000e40001137983 */ /* 0x000ea80000300800 */
[----:B------:R0:W2:Y:S01]  /*479a0*/  LDG.E.U16 R2, [R6.64] ;  /* 0x0000000406027981 */ /* 0x0000a2000c1e1500 */
[----:B------:R1:W-:Y:S02]  /*479b0*/  STL [R1+0x38], R10 ;  /* 0x0000380a01007387 */ /* 0x0003e40000100800 */
[C---:B0-----:R-:W-:Y:S01]  /*479c0*/  IMAD.WIDE R6, R3.reuse, 0x2, R22 ;  /* 0x0000000203067825 */ /* 0x041fe200078e0216 */
[----:B-1----:R0:W2:Y:S05]  /*479d0*/  LDG.E.U16 R10, [R8.64] ;  /* 0x00000004080a7981 */ /* 0x0020aa000c1e1500 */
[----:B------:R-:W2:Y:S01]  /*479e0*/  LDG.E.U16 R7, [R6.64] ;  /* 0x0000000406077981 */ /* 0x000ea2000c1e1500 */
[----:B---3--:R-:W-:-:S03]  /*479f0*/  IMAD.WIDE R4, R3, 0x2, R24 ;  /* 0x0000000203047825 */ /* 0x008fc600078e0218 */
[----:B------:R-:W-:Y:S01]  /*47a00*/  STL [R1+0x2c], R27 ;  /* 0x00002c1b01007387 */ /* 0x000fe20000100800 */
[----:B------:R1:W-:Y:S03]  /*47a10*/  STL [R1+0x30], R26 ;  /* 0x0000301a01007387 */ /* 0x0003e60000100800 */
[----:B------:R-:W3:Y:S01]  /*47a20*/  LDG.E.U16 R5, [R4.64] ;  /* 0x0000000404057981 */ /* 0x000ee2000c1e1500 */
[----:B0-----:R-:W-:-:S03]  /*47a30*/  IMAD.WIDE R8, R3, 0x2, R12 ;  /* 0x0000000203087825 */ /* 0x001fc600078e020c */
[----:B-1----:R-:W3:Y:S01]  /*47a40*/  LDL.64 R26, [R1+0xca0] ;  /* 0x000ca000011a7983 */ /* 0x002ee20000100a00 */
[----:B------:R-:W-:Y:S02]  /*47a50*/  STL [R1+0x24], R21 ;  /* 0x0000241501007387 */ /* 0x000fe40000100800 */
[----:B------:R0:W-:Y:S02]  /*47a60*/  STL [R1+0x28], R20 ;  /* 0x0000281401007387 */ /* 0x0001e40000100800 */
[----:B------:R-:W3:Y:S01]  /*47a70*/  LDL.64 R16, [R1+0xc60] ;  /* 0x000c600001107983 */ /* 0x000ee20000100a00 */
[----:B------:R-:W3:Y:S04]  /*47a80*/  LDL.64 R24, [R1+0xc40] ;  /* 0x000c400001187983 */ /* 0x000ee80000100a00 */
[----:B0-----:R-:W3:Y:S01]  /*47a90*/  LDL.64 R20, [R1+0xc80] ;  /* 0x000c800001147983 */ /* 0x001ee20000100a00 */
[----:B------:R-:W3:Y:S02]  /*47aa0*/  LDL.LU R12, [R1+0xd8] ;  /* 0x0000d800010c7983 */ /* 0x000ee40000300800 */
[----:B------:R-:W3:Y:S02]  /*47ab0*/  LDL.LU R14, [R1+0xe0] ;  /* 0x0000e000010e7983 */ /* 0x000ee40000300800 */
[----:B------:R-:W3:Y:S01]  /*47ac0*/  LDL.LU R13, [R1+0xd0] ;  /* 0x0000d000010d7983 */ /* 0x000ee20000300800 */
[----:B------:R-:W3:Y:S01]  /*47ad0*/  LDL.LU R18, [R1+0xd4] ;  /* 0x0000d40001127983 */ /* 0x000ee20000300800 */
[----:B----4-:R0:W-:Y:S03]  /*47ae0*/  STL [R1+0x20], R0 ;  /* 0x0000200001007387 */ /* 0x0101e60000100800 */
[----:B0-----:R0:W4:Y:S01]  /*47af0*/  LDG.E.U16 R0, [R8.64] ;  /* 0x0000000408007981 */ /* 0x001122000c1e1500 */
[----:B--2---:R-:W-:Y:S02]  /*47b00*/  STL [R1+0x1c], R2 ;  /* 0x00001c0201007387 */ /* 0x004fe40000100800 */
[----:B------:R-:W4:Y:S02]  /*47b10*/  LDL.64 R22, [R1+0xc20] ;  /* 0x000c200001167983 */ /* 0x000f240000100a00 */
[----:B------:R-:W1:Y:S01]  /*47b20*/  LDS R2, [R11.X8+0x20a00] ;  /* 0x020a00000b027984 */ /* 0x000e620000008800 */
[----:B------:R0:W-:Y:S04]  /*47b30*/  STL [R1+0x18], R10 ;  /* 0x0000180a01007387 */ /* 0x0001e80000100800 */
[----:B0-----:R-:W4:Y:S04]  /*47b40*/  LDL.64 R10, [R1+0xc00] ;  /* 0x000c0000010a7983 */ /* 0x001f280000100a00 */
[----:B---3--:R0:W-:Y:S01]  /*47b50*/  STL [R1+0x14], R5 ;  /* 0x0000140501007387 */ /* 0x0081e20000100800 */
[----:B------:R3:W-:Y:S02]  /*47b60*/  STL [R1+0x10], R7 ;  /* 0x0000100701007387 */ /* 0x0007e40000100800 */
[----:B0-----:R-:W-:-:S04]  /*47b70*/  IMAD.WIDE R4, R3, 0x2, R26 ;  /* 0x0000000203047825 */ /* 0x001fc800078e021a */
[C---:B------:R-:W-:Y:S02]  /*47b80*/  IMAD.WIDE R8, R3.reuse, 0x2, R16 ;  /* 0x0000000203087825 */ /* 0x040fe400078e0210 */
[----:B------:R-:W2:Y:S04]  /*47b90*/  LDL.LU R17, [R1+0xb50] ;  /* 0x000b500001117983 */ /* 0x000ea80000300800 */
[----:B------:R0:W2:Y:S01]  /*47ba0*/  LDG.E.U16 R27, [R4.64] ;  /* 0x00000004041b7981 */ /* 0x0000a2000c1e1500 */
[----:B------:R-:W2:Y:S03]  /*47bb0*/  LDL R16, [R1+0xa58] ;  /* 0x000a580001107983 */ /* 0x000ea60000100800 */
[----:B------:R1:W2:Y:S01]  /*47bc0*/  LDG.E.U16 R9, [R8.64] ;  /* 0x0000000408097981 */ /* 0x0002a2000c1e1500 */
[----:B---3--:R-:W-:-:S03]  /*47bd0*/  IMAD.WIDE R6, R3, 0x2, R20 ;  /* 0x0000000203067825 */ /* 0x008fc600078e0214 */
[----:B------:R-:W3:Y:S04]  /*47be0*/  LDL.64 R20, [R1+0xbe0] ;  /* 0x000be00001147983 */ /* 0x000ee80000100a00 */
[----:B------:R1:W2:Y:S01]  /*47bf0*/  LDG.E.U16 R26, [R6.64] ;  /* 0x00000004061a7981 */ /* 0x0002a2000c1e1500 */
[----:B0-----:R-:W-:-:S03]  /*47c00*/  IMAD.WIDE R4, R3, 0x2, R24 ;  /* 0x0000000203047825 */ /* 0x001fc600078e0218 */
[----:B----4-:R0:W-:Y:S02]  /*47c10*/  STL [R1+0xc], R0 ;  /* 0x00000c0001007387 */ /* 0x0101e40000100800 */
[----:B0-----:R-:W-:Y:S02]  /*47c20*/  FADD R0, -R29, R15 ;  /* 0x0000000f1d007221 */ /* 0x001fe40000000100 */
[----:B------:R0:W4:Y:S01]  /*47c30*/  LDG.E.U16 R29, [R4.64] ;  /* 0x00000004041d7981 */ /* 0x000122000c1e1500 */
[----:B------:R-:W-:Y:S01]  /*47c40*/  F2FP.PACK_AB R15, R28, R19 ;  /* 0x000000131c0f723e */ /* 0x000fe200000000ff */
[----:B-1----:R-:W-:Y:S01]  /*47c50*/  IMAD.WIDE R6, R3, 0x2, R10 ;  /* 0x0000000203067825 */ /* 0x002fe200078e020a */
[----:B------:R-:W-:-:S04]  /*47c60*/  F2FP.PACK_AB R13, R13, R18 ;  /* 0x000000120d0d723e */ /* 0x000fc800000000ff */
[----:B------:R-:W2:Y:S01]  /*47c70*/  LDG.E.U16 R19, [R6.64] ;  /* 0x0000000406137981 */ /* 0x000ea2000c1e1500 */
[----:B0-----:R-:W-:-:S05]  /*47c80*/  IMAD.WIDE R4, R3, 0x2, R22 ;  /* 0x0000000203047825 */ /* 0x001fca00078e0216 */
[----:B------:R3:W2:Y:S02]  /*47c90*/  LDG.E.U16 R28, [R4.64] ;  /* 0x00000004041c7981 */ /* 0x0006a4000c1e1500 */
[----:B---3--:R-:W-:-:S05]  /*47ca0*/  IMAD.WIDE R4, R3, 0x2, R20 ;  /* 0x0000000203047825 */ /* 0x008fca00078e0214 */
[----:B------:R-:W3:Y:S04]  /*47cb0*/  LDG.E.U16 R18, [R4.64] ;  /* 0x0000000404127981 */ /* 0x000ee8000c1e1500 */
[----:B----4-:R-:W-:Y:S01]  /*47cc0*/  STL [R1+0x347c], R29 ;  /* 0x00347c1d01007387 */ /* 0x010fe20000100800 */
[----:B------:R-:W4:Y:S02]  /*47cd0*/  LDL.LU R8, [R1+0xba4] ;  /* 0x000ba40001087983 */ /* 0x000f240000300800 */
[----:B------:R-:W4:Y:S01]  /*47ce0*/  LDL.64 R10, [R1+0xbc0] ;  /* 0x000bc000010a7983 */ /* 0x000f220000100a00 */
[----:B------:R-:W0:Y:S01]  /*47cf0*/  S2R R20, SR_TID.X ;  /* 0x0000000000147919 */ /* 0x000e220000002100 */
[----:B------:R-:W-:-:S06]  /*47d00*/  FMUL R0, R0, 1.4426950216293334961 ;  /* 0x3fb8aa3b00007820 */ /* 0x000fcc0000400000 */
[----:B------:R-:W4:Y:S01]  /*47d10*/  MUFU.EX2 R0, R0 ;  /* 0x0000000000007308 */ /* 0x000f220000000800 */
[----:B------:R-:W-:Y:S01]  /*47d20*/  F2FP.PACK_AB R14, R12, R14 ;  /* 0x0000000e0c0e723e */ /* 0x000fe200000000ff */
[----:B------:R-:W-:Y:S01]  /*47d30*/  STL [R1+0x3460], R15 ;  /* 0x0034600f01007387 */ /* 0x000fe20000100800 */
[----:B--2---:R-:W-:Y:S03]  /*47d40*/  STL [R1+0x3480], R28 ;  /* 0x0034801c01007387 */ /* 0x004fe60000100800 */
[----:B------:R-:W-:Y:S04]  /*47d50*/  STL [R1+0x3474], R19 ;  /* 0x0034741301007387 */ /* 0x000fe80000100800 */
[----:B------:R1:W-:Y:S01]  /*47d60*/  STL [R1+0x3464], R14 ;  /* 0x0034640e01007387 */ /* 0x0003e20000100800 */
[----:B------:R2:W-:Y:S03]  /*47d70*/  STL [R1+0x3468], R13 ;  /* 0x0034680d01007387 */ /* 0x0005e60000100800 */
[----:B---3--:R-:W-:Y:S01]  /*47d80*/  STL [R1+0x3478], R18 ;  /* 0x0034781201007387 */ /* 0x008fe20000100800 */
[----:B0-----:R-:W-:Y:S02]  /*47d90*/  STL [R1+0x3484], R20 ;  /* 0x0034841401007387 */ /* 0x001fe40000100800 */
[----:B------:R-:W-:Y:S02]  /*47da0*/  STL [R1+0x8], R27 ;  /* 0x0000081b01007387 */ /* 0x000fe40000100800 */
[----:B------:R-:W-:Y:S01]  /*47db0*/  STL [R1+0x4], R26 ;  /* 0x0000041a01007387 */ /* 0x000fe20000100800 */
[----:B------:R0:W-:Y:S01]  /*47dc0*/  STL [R1], R9 ;  /* 0x0000000901007387 */ /* 0x0001e20000100800 */
[----:B------:R-:W3:Y:S02]  /*47dd0*/  LDL.LU R23, [R1+0x910] ;  /* 0x0009100001177983 */ /* 0x000ee40000300800 */
[----:B----4-:R-:W-:-:S02]  /*47de0*/  FFMA R8, R0, R8, R2 ;  /* 0x0000000800087223 */ /* 0x010fc40000000002 */
[----:B------:R-:W-:-:S04]  /*47df0*/  IMAD.WIDE R4, R3, 0x2, R10 ;  /* 0x0000000203047825 */ /* 0x000fc800078e020a */
[----:B------:R-:W-:Y:S01]  /*47e00*/  FADD R2, -R16, R17 ;  /* 0x0000001110027221 */ /* 0x000fe20000000100 */
[----:B------:R4:W-:Y:S01]  /*47e10*/  STL [R1+0xba4], R8 ;  /* 0x000ba40801007387 */ /* 0x0009e20000100800 */
[----:B-1----:R-:W3:Y:S03]  /*47e20*/  LDL.LU R14, [R1+0x914] ;  /* 0x00091400010e7983 */ /* 0x002ee60000300800 */
[----:B------:R1:W3:Y:S01]  /*47e30*/  LDG.E.U16 R17, [R4.64] ;  /* 0x0000000404117981 */ /* 0x0002e2000c1e1500 */
[----:B--2---:R-:W2:Y:S02]  /*47e40*/  LDL.LU R13, [R1+0x900] ;  /* 0x00090000010d7983 */ /* 0x004ea40000300800 */
[----:B0-----:R-:W2:Y:S01]  /*47e50*/  LDL.LU R9, [R1+0x904] ;  /* 0x0009040001097983 */ /* 0x001ea20000300800 */
[----:B------:R-:W-:Y:S01]  /*47e60*/  LOP3.LUT R18, R20, 0x1c, RZ, 0xc0, !PT ;  /* 0x0000001c14127812 */ /* 0x000fe200078ec0ff */
[----:B------:R-:W2:Y:S01]  /*47e70*/  LDL.LU R22, [R1+0x8f0] ;  /* 0x0008f00001167983 */ /* 0x000ea20000300800 */
[----:B------:R-:W2:Y:S02]  /*47e80*/  LDL.LU R20, [R1+0x8e0] ;  /* 0x0008e00001147983 */ /* 0x000ea40000300800 */
[----:B------:R-:W2:Y:S02]  /*47e90*/  LDL.LU R16, [R1+0x8d0] ;  /* 0x0008d00001107983 */ /* 0x000ea40000300800 */
[----:B------:R-:W2:Y:S01]  /*47ea0*/  LDL.LU R21, [R1+0x8f4] ;  /* 0x0008f40001157983 */ /* 0x000ea20000300800 */
[----:B------:R-:W2:Y:S01]  /*47eb0*/  LDL.LU R19, [R1+0x8e4] ;  /* 0x0008e40001137983 */ /* 0x000ea20000300800 */
[----:B----4-:R-:W4:Y:S02]  /*47ec0*/  LDL.LU R8, [R1+0x8d4] ;  /* 0x0008d40001087983 */ /* 0x010f240000300800 */
[----:B------:R-:W4:Y:S02]  /*47ed0*/  LDL.LU R15, [R1+0x8c0] ;  /* 0x0008c000010f7983 */ /* 0x000f240000300800 */
[----:B------:R-:W4:Y:S01]  /*47ee0*/  LDL.LU R7, [R1+0x8c4] ;  /* 0x0008c40001077983 */ /* 0x000f220000300800 */
[----:B------:R-:W4:Y:S01]  /*47ef0*/  LDL.LU R26, [R1+0xb54] ;  /* 0x000b5400011a7983 */ /* 0x000f220000300800 */
[----:B------:R-:W4:Y:S02]  /*47f00*/  LDL R10, [R1+0xa4c] ;  /* 0x000a4c00010a7983 */ /* 0x000f240000100800 */
[----:B------:R-:W4:Y:S02]  /*47f10*/  LDL.LU R11, [R1+0xe8] ;  /* 0x0000e800010b7983 */ /* 0x000f240000300800 */
[----:B------:R-:W4:Y:S01]  /*47f20*/  LDL.LU R12, [R1+0xec] ;  /* 0x0000ec00010c7983 */ /* 0x000f220000300800 */
[----:B------:R3:W-:Y:S04]  /*47f30*/  STL [R1+0x1c60], R3 ;  /* 0x001c600301007387 */ /* 0x0007e80000100800 */
[----:B------:R-:W-:Y:S01]  /*47f40*/  LDS R6, [R18.X8+0x20b00] ;  /* 0x020b000012067984 */ /* 0x000fe20000008800 */
[----:B---3--:R-:W-:-:S02]  /*47f50*/  FMUL R3, R0, R23 ;  /* 0x0000001700037220 */ /* 0x008fc40000400000 */
[C---:B-1----:R-:W-:Y:S01]  /*47f60*/  FMUL R4, R0.reuse, R14 ;  /* 0x0000000e00047220 */ /* 0x042fe20000400000 */
[----:B------:R-:W-:Y:S01]  /*47f70*/  STL [R1+0x34a4], R17 ;  /* 0x0034a41101007387 */ /* 0x000fe20000100800 */
[----:B------:R-:W3:Y:S02]  /*47f80*/  LDL.LU R14, [R1+0x8b0] ;  /* 0x0008b000010e7983 */ /* 0x000ee40000300800 */
[C---:B--2---:R-:W-:Y:S01]  /*47f90*/  FMUL R5, R0.reuse, R13 ;  /* 0x0000000d00057220 */ /* 0x044fe20000400000 */
[----:B------:R0:W-:Y:S04]  /*47fa0*/  STL [R1+0x100], R3 ;  /* 0x0001000301007387 */ /* 0x0001e80000100800 */
[----:B0-----:R-:W2:Y:S01]  /*47fb0*/  LDL.LU R3, [R1+0x8b4] ;  /* 0x0008b40001037983 */ /* 0x001ea20000300800 */
[----:B------:R0:W-:Y:S02]  /*47fc0*/  STL [R1+0x104], R4 ;  /* 0x0001040401007387 */ /* 0x0001e40000100800 */
[----:B------:R-:W2:Y:S02]  /*47fd0*/  LDL.LU R13, [R1+0x8a0] ;  /* 0x0008a000010d7983 */ /* 0x000ea40000300800 */
[----:B------:R1:W-:Y:S02]  /*47fe0*/  STL [R1+0xf0], R5 ;  /* 0x0000f00501007387 */ /* 0x0003e40000100800 */
[----:B------:R-:W-:-:S02]  /*47ff0*/  FMUL R17, R0, R22 ;  /* 0x0000001600117220 */ /* 0x000fc40000400000 */
[C---:B0-----:R-:W-:Y:S02]  /*48000*/  FMUL R4, R0.reuse, R9 ;  /* 0x0000000900047220 */ /* 0x041fe40000400000 */
[----:B------:R-:W2:Y:S01]  /*48010*/  LDL.LU R9, [R1+0x8a4] ;  /* 0x0008a40001097983 */ /* 0x000ea20000300800 */
[C---:B-1----:R-:W-:Y:S02]  /*48020*/  FMUL R5, R0.reuse, R21 ;  /* 0x0000001500057220 */ /* 0x042fe40000400000 */
[----:B------:R0:W-:Y:S02]  /*48030*/  STL [R1+0xf4], R4 ;  /* 0x0000f40401007387 */ /* 0x0001e40000100800 */
[----:B------:R1:W-:Y:S01]  /*48040*/  STL [R1+0xe0], R17 ;  /* 0x0000e01101007387 */ /* 0x0003e20000100800 */
[----:B------:R4:W-:Y:S01]  /*48050*/  STL [R1+0xe4], R5 ;  /* 0x0000e40501007387 */ /* 0x0009e20000100800 */
[C---:B0-----:R-:W-:Y:S02]  /*48060*/  FMUL R4, R0.reuse, R20 ;  /* 0x0000001400047220 */ /* 0x041fe40000400000 */
[----:B-1----:R-:W-:-:S02]  /*48070*/  FMUL R17, R0, R19 ;  /* 0x0000001300117220 */ /* 0x002fc40000400000 */
[C---:B----4-:R-:W-:Y:S01]  /*48080*/  FMUL R5, R0.reuse, R16 ;  /* 0x0000001000057220 */ /* 0x050fe20000400000 */
[----:B------:R0:W-:Y:S02]  /*48090*/  STL [R1+0xd0], R4 ;  /* 0x0000d00401007387 */ /* 0x0001e40000100800 */
[----:B------:R-:W-:Y:S02]  /*480a0*/  STL [R1+0xd4], R17 ;  /* 0x0000d41101007387 */ /* 0x000fe40000100800 */
[----:B------:R-:W1:Y:S01]  /*480b0*/  LDS R16, [R18.X8+0x20c00] ;  /* 0x020c000012107984 */ /* 0x000e620000008800 */
[----:B0-----:R-:W-:-:S03]  /*480c0*/  FMUL R4, R0, R8 ;  /* 0x0000000800047220 */ /* 0x001fc60000400000 */
[----:B------:R-:W4:Y:S01]  /*480d0*/  LDL.LU R8, [R1+0xba8] ;  /* 0x000ba80001087983 */ /* 0x000f220000300800 */
[----:B------:R0:W-:Y:S02]  /*480e0*/  STL [R1+0xc0], R5 ;  /* 0x0000c00501007387 */ /* 0x0001e40000100800 */
[----:B------:R0:W-:Y:S02]  /*480f0*/  STL [R1+0xc4], R4 ;  /* 0x0000c40401007387 */ /* 0x0001e40000100800 */
[C---:B0-----:R-:W-:Y:S02]  /*48100*/  FMUL R5, R0.reuse, R15 ;  /* 0x0000000f00057220 */ /* 0x041fe40000400000 */
[----:B------:R-:W-:Y:S02]  /*48110*/  FMUL R4, R0, R7 ;  /* 0x0000000700047220 */ /* 0x000fe40000400000 */
[----:B------:R-:W4:Y:S01]  /*48120*/  LDL.LU R7, [R1+0x918] ;  /* 0x0009180001077983 */ /* 0x000f220000300800 */
[----:B------:R0:W-:Y:S03]  /*48130*/  STL [R1+0xb0], R5 ;  /* 0x0000b00501007387 */ /* 0x0001e60000100800 */
[----:B0-----:R-:W4:Y:S01]  /*48140*/  LDL.LU R5, [R1+0x91c] ;  /* 0x00091c0001057983 */ /* 0x001f220000300800 */
[----:B------:R0:W-:Y:S03]  /*48150*/  STL [R1+0xb4], R4 ;  /* 0x0000b40401007387 */ /* 0x0001e60000100800 */
[----:B0-----:R-:W4:Y:S01]  /*48160*/  LDL.LU R4, [R1+0x908] ;  /* 0x0009080001047983 */ /* 0x001f220000300800 */
[----:B------:R-:W-:Y:S01]  /*48170*/  FMUL R2, R2, 1.4426950216293334961 ;  /* 0x3fb8aa3b02027820 */ /* 0x000fe20000400000 */
[----:B------:R-:W-:-:S05]  /*48180*/  F2FP.PACK_AB R12, R11, R12 ;  /* 0x0000000c0b0c723e */ /* 0x000fca00000000ff */
[----:B------:R-:W4:Y:S01]  /*48190*/  MUFU.EX2 R2, R2 ;  /* 0x0000000200027308 */ /* 0x000f220000000800 */
[C---:B---3--:R-:W-:Y:S02]  /*481a0*/  FMUL R15, R0.reuse, R14 ;  /* 0x0000000e000f7220 */ /* 0x048fe40000400000 */
[C---:B--2---:R-:W-:Y:S02]  /*481b0*/  FMUL R14, R0.reuse, R3 ;  /* 0x00000003000e7220 */ /* 0x044fe40000400000 */
[C---:B------:R-:W-:Y:S01]  /*481c0*/  FMUL R13, R0.reuse, R13 ;  /* 0x0000000d000d7220 */ /* 0x040fe20000400000 */
[----:B------:R-:W2:Y:S01]  /*481d0*/  LDL.LU R3, [R1+0x90c] ;  /* 0x00090c0001037983 */ /* 0x000ea20000300800 */
[----:B------:R-:W-:Y:S02]  /*481e0*/  STL [R1+0xa0], R15 ;  /* 0x0000a00f01007387 */ /* 0x000fe40000100800 */
[----:B------:R-:W-:Y:S01]  /*481f0*/  STL [R1+0xa4], R14 ;  /* 0x0000a40e01007387 */ /* 0x000fe20000100800 */
[----:B------:R-:W-:Y:S01]  /*48200*/  STL [R1+0x90], R13 ;  /* 0x0000900d01007387 */ /* 0x000fe20000100800 */
[----:B-1----:R-:W-:Y:S02]  /*48210*/  STL [R1+0x3504], R16 ;  /* 0x0035041001007387 */ /* 0x002fe40000100800 */
[----:B------:R-:W-:-:S05]  /*48220*/  FMUL R0, R0, R9 ;  /* 0x0000000900007220 */ /* 0x000fca0000400000 */
[----:B------:R0:W-:Y:S01]  /*48230*/  STL [R1+0x94], R0 ;  /* 0x0000940001007387 */ /* 0x0001e20000100800 */
[----:B------:R-:W-:Y:S02]  /*48240*/  STL [R1+0x3500], R18 ;  /* 0x0035001201007387 */ /* 0x000fe40000100800 */
[----:B------:R1:W-:Y:S02]  /*48250*/  STL [R1+0x346c], R12 ;  /* 0x00346c0c01007387 */ /* 0x0003e40000100800 */
[----:B0-----:R-:W-:-:S04]  /*48260*/  FADD R0, -R10, R26 ;  /* 0x0000001a0a007221 */ /* 0x001fc80000000100 */
[----:B------:R-:W-:-:S04]  /*48270*/  FMUL R0, R0, 1.4426950216293334961 ;  /* 0x3fb8aa3b00007820 */ /* 0x000fc80000400000 */
[----:B-1----:R-:W0:Y:S01]  /*48280*/  MUFU.EX2 R12, R0 ;  /* 0x00000000000c7308 */ /* 0x002e220000000800 */
[----:B----4-:R-:W-:-:S05]  /*48290*/  FFMA R8, R2, R8, R6 ;  /* 0x0000000802087223 */ /* 0x010fca0000000006 */
[----:B------:R-:W-:Y:S01]  /*482a0*/  STL [R1+0xba8], R8 ;  /* 0x000ba80801007387 */ /* 0x000fe20000100800 */
[----:B------:R-:W-:-:S05]  /*482b0*/  FMUL R6, R2, R7 ;  /* 0x0000000702067220 */ /* 0x000fca0000400000 */
[----:B------:R-:W-:Y:S01]  /*482c0*/  STL [R1+0x108], R6 ;  /* 0x0001080601007387 */ /* 0x000fe20000100800 */
[----:B0-----:R-:W-:Y:S02]  /*482d0*/  STL [R1+0x32c], R12 ;  /* 0x00032c0c01007387 */ /* 0x001fe40000100800 */
[----:B------:R-:W-:-:S05]  /*482e0*/  FMUL R5, R2, R5 ;  /* 0x0000000502057220 */ /* 0x000fca0000400000 */
[----:B------:R-:W-:Y:S01]  /*482f0*/  STL [R1+0x10c], R5 ;  /* 0x00010c0501007387 */ /* 0x000fe20000100800 */
[----:B------:R0:W-:Y:S02]  /*48300*/  STL [R1+0x3508], R12 ;  /* 0x0035080c01007387 */ /* 0x0001e40000100800 */
[----:B------:R-:W-:-:S05]  /*48310*/  FMUL R0, R2, R4 ;  /* 0x0000000402007220 */ /* 0x000fca0000400000 */
[----:B------:R2:W-:Y:S04]  /*48320*/  STL [R1+0xf8], R0 ;  /* 0x0000f80001007387 */ /* 0x0005e80000100800 */
[----:B0-----:R-:W3:Y:S01]  /*48330*/  LDL.LU R12, [R1+0x8d8] ;  /* 0x0008d800010c7983 */ /* 0x001ee20000300800 */
[----:B--2---:R-:W-:-:S03]  /*48340*/  FMUL R0, R2, R3 ;  /* 0x0000000302007220 */ /* 0x004fc60000400000 */
[----:B---3--:R0:W-:Y:S02]  /*48350*/  STL [R1+0x350c], R12 ;  /* 0x00350c0c01007387 */ /* 0x0081e40000100800 */
[----:B------:R-:W-:Y:S02]  /*48360*/  STL [R1+0xfc], R0 ;  /* 0x0000fc0001007387 */ /* 0x000fe40000100800 */
[----:B0-----:R-:W2:Y:S04]  /*48370*/  LDL.LU R12, [R1+0x8ec] ;  /* 0x0008ec00010c7983 */ /* 0x001ea80000300800 */
[----:B--2---:R0:W-:Y:S04]  /*48380*/  STL [R1+0x3510], R12 ;  /* 0x0035100c01007387 */ /* 0x0041e80000100800 */
[----:B0-----:R-:W2:Y:S04]  /*48390*/  LDL.LU R12, [R1+0x8e8] ;  /* 0x0008e800010c7983 */ /* 0x001ea80000300800 */
[----:B--2---:R0:W-:Y:S04]  /*483a0*/  STL [R1+0x3514], R12 ;  /* 0x0035140c01007387 */ /* 0x0041e80000100800 */
[----:B0-----:R-:W2:Y:S04]  /*483b0*/  LDL.LU R12, [R1+0x8fc] ;  /* 0x0008fc00010c7983 */ /* 0x001ea80000300800 */
[----:B--2---:R0:W-:Y:S04]  /*483c0*/  STL [R1+0x3518], R12 ;  /* 0x0035180c01007387 */ /* 0x0041e80000100800 */
[----:B0-----:R-:W2:Y:S01]  /*483d0*/  LDL.LU R12, [R1+0x8f8] ;  /* 0x0008f800010c7983 */ /* 0x001ea20000300800 */
[----:B------:R-:W3:Y:S02]  /*483e0*/  LDL.LU R16, [R1+0x8dc] ;  /* 0x0008dc0001107983 */ /* 0x000ee40000300800 */
[----:B------:R-:W4:Y:S02]  /*483f0*/  LDL.LU R18, [R1+0x8c8] ;  /* 0x0008c80001127983 */ /* 0x000f240000300800 */
        /* <DEDUP_REMOVED lines=24> */
[----:B------:R-:W3:Y:S02]  /*48580*/  LDL.LU R26, [R1+0xae0] ;  /* 0x000ae000011a7983 */ /* 0x000ee40000300800 */
[----:B--2---:R-:W-:-:S05]  /*48590*/  FMUL R12, R2, R12 ;  /* 0x0000000c020c7220 */ /* 0x004fca0000400000 */
[----:B------:R0:W-:Y:S04]  /*485a0*/  STL [R1+0xe8], R12 ;  /* 0x0000e80c01007387 */ /* 0x0001e80000100800 */
[----:B0-----:R-:W2:Y:S02]  /*485b0*/  LDL.LU R12, [R1+0x3518] ;  /* 0x00351800010c7983 */ /* 0x001ea40000300800 */
        /* <DEDUP_REMOVED lines=8> */
[----:B0-----:R-:W2:Y:S01]  /*48640*/  LDL.LU R12, [R1+0x350c] ;  /* 0x00350c00010c7983 */ /* 0x001ea20000300800 */
[C---:B---3--:R-:W-:Y:S02]  /*48650*/  FMUL R16, R2.reuse, R16 ;  /* 0x0000001002107220 */ /* 0x048fe40000400000 */
[C---:B----4-:R-:W-:Y:S02]  /*48660*/  FMUL R18, R2.reuse, R18 ;  /* 0x0000001202127220 */ /* 0x050fe40000400000 */
[C---:B------:R-:W-:Y:S02]  /*48670*/  FMUL R17, R2.reuse, R17 ;  /* 0x0000001102117220 */ /* 0x040fe40000400000 */
[----:B------:R-:W-:-:S02]  /*48680*/  FMUL R6, R2, R6 ;  /* 0x0000000602067220 */ /* 0x000fc40000400000 */
[C---:B------:R-:W-:Y:S02]  /*48690*/  FMUL R5, R2.reuse, R5 ;  /* 0x0000000502057220 */ /* 0x040fe40000400000 */
[C---:B------:R-:W-:Y:S01]  /*486a0*/  FMUL R4, R2.reuse, R4 ;  /* 0x0000000402047220 */ /* 0x040fe20000400000 */
[----:B------:R-:W-:Y:S01]  /*486b0*/  F2FP.PACK_AB R11, R3, R11 ;  /* 0x0000000b030b723e */ /* 0x000fe200000000ff */
[----:B------:R-:W-:Y:S01]  /*486c0*/  FMUL R0, R2, R0 ;  /* 0x0000000002007220 */ /* 0x000fe20000400000 */
[----:B------:R-:W-:Y:S01]  /*486d0*/  F2FP.PACK_AB R10, R20, R10 ;  /* 0x0000000a140a723e */ /* 0x000fe200000000ff */
[----:B--2---:R-:W-:-:S05]  /*486e0*/  FMUL R12, R2, R12 ;  /* 0x0000000c020c7220 */ /* 0x004fca0000400000 */
[----:B------:R0:W-:Y:S04]  /*486f0*/  STL [R1+0xc8], R12 ;  /* 0x0000c80c01007387 */ /* 0x0001e80000100800 */
[----:B0-----:R-:W2:Y:S01]  /*48700*/  LDL.LU R12, [R1+0x3508] ;  /* 0x00350800010c7983 */ /* 0x001ea20000300800 */
[----:B------:R0:W-:Y:S03]  /*48710*/  STL [R1+0xcc], R16 ;  /* 0x0000cc1001007387 */ /* 0x0001e60000100800 */
[----:B0-----:R-:W2:Y:S01]  /*48720*/  LDL.LU R16, [R1+0x3504] ;  /* 0x0035040001107983 */ /* 0x001ea20000300800 */
[----:B------:R0:W-:Y:S03]  /*48730*/  STL [R1+0xb8], R18 ;  /* 0x0000b81201007387 */ /* 0x0001e60000100800 */
[----:B0-----:R-:W3:Y:S01]  /*48740*/  LDL.LU R18, [R1+0x3500] ;  /* 0x0035000001127983 */ /* 0x001ee20000300800 */
[----:B------:R-:W-:Y:S02]  /*48750*/  STL [R1+0xbc], R17 ;  /* 0x0000bc1101007387 */ /* 0x000fe40000100800 */
[----:B------:R0:W-:Y:S02]  /*48760*/  STL [R1+0xa8], R6 ;  /* 0x0000a80601007387 */ /* 0x0001e40000100800 */
[----:B------:R1:W-:Y:S01]  /*48770*/  STL [R1+0xac], R5 ;  /* 0x0000ac0501007387 */ /* 0x0003e20000100800 */
[----:B------:R4:W-:Y:S01]  /*48780*/  STL [R1+0x98], R4 ;  /* 0x0000980401007387 */ /* 0x0009e20000100800 */
[----:B------:R-:W-:Y:S02]  /*48790*/  STL [R1+0x3470], R11 ;  /* 0x0034700b01007387 */ /* 0x000fe40000100800 */
[----:B------:R4:W-:Y:S02]  /*487a0*/  STL [R1+0x9c], R0 ;  /* 0x00009c0001007387 */ /* 0x0009e40000100800 */
[----:B------:R-:W-:Y:S01]  /*487b0*/  STL [R1+0x34a8], R10 ;  /* 0x0034a80a01007387 */ /* 0x000fe20000100800 */
[----:B------:R-:W2:Y:S01]  /*487c0*/  LDL.LU R3, [R1+0xbac] ;  /* 0x000bac0001037983 */ /* 0x000ea20000300800 */
[----:B------:R-:W-:-:S02]  /*487d0*/  F2FP.PACK_AB R9, R13, R9 ;  /* 0x000000090d09723e */ /* 0x000fc400000000ff */
[----:B------:R-:W-:Y:S02]  /*487e0*/  F2FP.PACK_AB R7, R14, R7 ;  /* 0x000000070e07723e */ /* 0x000fe400000000ff */
[----:B------:R-:W-:Y:S02]  /*487f0*/  F2FP.PACK_AB R8, R19, R8 ;  /* 0x000000081308723e */ /* 0x000fe400000000ff */
[----:B0-----:R-:W-:Y:S02]  /*48800*/  F2FP.PACK_AB R6, R28, R15 ;  /* 0x0000000f1c06723e */ /* 0x001fe400000000ff */
[----:B-1----:R-:W-:Y:S01]  /*48810*/  F2FP.PACK_AB R5, R29, R27 ;  /* 0x0000001b1d05723e */ /* 0x002fe200000000ff */
[----:B------:R-:W-:Y:S01]  /*48820*/  STL [R1+0x34ac], R9 ;  /* 0x0034ac0901007387 */ /* 0x000fe20000100800 */
[----:B------:R-:W-:Y:S01]  /*48830*/  F2FP.PACK_AB R2, R21, R23 ;  /* 0x000000171502723e */ /* 0x000fe200000000ff */
[----:B------:R0:W-:Y:S01]  /*48840*/  STL [R1+0x34b0], R7 ;  /* 0x0034b00701007387 */ /* 0x0001e20000100800 */
[----:B----4-:R-:W-:Y:S01]  /*48850*/  F2FP.PACK_AB R4, R22, R24 ;  /* 0x000000181604723e */ /* 0x010fe200000000ff */
[----:B------:R-:W-:Y:S01]  /*48860*/  STL [R1+0x34b4], R8 ;  /* 0x0034b40801007387 */ /* 0x000fe20000100800 */
[----:B------:R-:W-:Y:S01]  /*48870*/  F2FP.PACK_AB R0, R25, R26 ;  /* 0x0000001a1900723e */ /* 0x000fe200000000ff */
[----:B------:R-:W-:Y:S02]  /*48880*/  STL [R1+0x34b8], R6 ;  /* 0x0034b80601007387 */ /* 0x000fe40000100800 */
[----:B------:R-:W-:Y:S01]  /*48890*/  STL [R1+0x34bc], R5 ;  /* 0x0034bc0501007387 */ /* 0x000fe20000100800 */
[----:B------:R-:W-:Y:S01]  /*488a0*/  STL [R1+0x34c0], R2 ;  /* 0x0034c00201007387 */ /* 0x000fe20000100800 */
[----:B------:R-:W-:Y:S02]  /*488b0*/  STL [R1+0x34c4], R4 ;  /* 0x0034c40401007387 */ /* 0x000fe40000100800 */
[----:B------:R-:W-:Y:S01]  /*488c0*/  STL [R1+0x34c8], R0 ;  /* 0x0034c80001007387 */ /* 0x000fe20000100800 */
[----:B------:R-:W1:Y:S02]  /*488d0*/  S2R R25, SR_TID.X ;  /* 0x0000000000197919 */ /* 0x000e640000002100 */
[----:B-1----:R-:W-:-:S02]  /*488e0*/  LOP3.LUT R26, R25, 0x7f, RZ, 0xc0, !PT ;  /* 0x0000007f191a7812 */ /* 0x002fc400078ec0ff */
[----:B0-----:R-:W-:-:S04]  /*488f0*/  SHF.R.S32.HI R7, RZ, 0x7, R25 ;  /* 0x00000007ff077819 */ /* 0x001fc80000011419 */
[----:B------:R-:W-:Y:S01]  /*48900*/  SGXT R7, R7, 0x1 ;  /* 0x000000010707781a */ /* 0x000fe20000000200 */
[----:B---3--:R-:W0:Y:S04]  /*48910*/  LDS R2, [R18.X8+0x20d00] ;  /* 0x020d000012027984 */ /* 0x008e280000008800 */
[----:B------:R-:W1:Y:S01]  /*48920*/  LDS R0, [R18.X8+0x20e00] ;  /* 0x020e000012007984 */ /* 0x000e620000008800 */
[----:B--2---:R-:W-:-:S05]  /*48930*/  FFMA R3, R12, R3, R16 ;  /* 0x000000030c037223 */ /* 0x004fca0000000010 */
[----:B------:R2:W-:Y:S02]  /*48940*/  STL [R1+0xbac], R3 ;  /* 0x000bac0301007387 */ /* 0x0005e40000100800 */
[----:B--2---:R-:W-:-:S05]  /*48950*/  IMAD.SHL.U32 R3, R26, 0x2, RZ ;  /* 0x000000021a037824 */ /* 0x004fca00078e00ff */
[----:B------:R-:W-:Y:S01]  /*48960*/  LOP3.LUT R3, R3, 0x110, R7, 0x78, !PT ;  /* 0x0000011003037812 */ /* 0x000fe200078e7807 */
[----:B0-----:R-:W-:Y:S01]  /*48970*/  STL [R1+0xae4], R2 ;  /* 0x000ae40201007387 */ /* 0x001fe20000100800 */
[----:B-1----:R-:W-:Y:S02]  /*48980*/  STL [R1+0xae0], R0 ;  /* 0x000ae00001007387 */ /* 0x002fe40000100800 */
[----:B------:R-:W2:Y:S02]  /*48990*/  LDL.LU R7, [R1+0xa80] ;  /* 0x000a800001077983 */ /* 0x000ea40000300800 */
[----:B------:R-:W0:Y:S01]  /*489a0*/  LDS R0, [R18.X8+0x20f00] ;  /* 0x020f000012007984 */ /* 0x000e220000008800 */
[----:B------:R-:W-:Y:S06]  /*489b0*/  BAR.SYNC.DEFER_BLOCKING 0x0 ;  /* 0x0000000000007b1d */ /* 0x000fec0000010000 */
[----:B--2---:R1:W-:Y:S01]  /*489c0*/  STL [R1+0x34f8], R7 ;  /* 0x0034f80701007387 */ /* 0x0043e20000100800 */
[----:B0-----:R-:W-:Y:S03]  /*489d0*/  STL [R1+0xadc], R0 ;  /* 0x000adc0001007387 */ /* 0x001fe60000100800 */
[----:B-1----:R-:W2:Y:S04]  /*489e0*/  LDL.LU R7, [R1+0xaa8] ;  /* 0x000aa80001077983 */ /* 0x002ea80000300800 */
        /* <DEDUP_REMOVED lines=28> */
[----:B------:R0:W-:Y:S02]  /*48bb0*/  STL [R1+0x34cc], R18 ;  /* 0x0034cc1201007387 */ /* 0x0001e40000100800 */
[----:B0-----:R-:W3:Y:S04]  /*48bc0*/  LDL.LU R18, [R1+0xa98] ;  /* 0x000a980001127983 */ /* 0x001ee80000300800 */
[----:B--2---:R0:W-:Y:S04]  /*48bd0*/  STS.U16 [R3+0x20000], R7 ;  /* 0x0200000703007388 */ /* 0x0041e80000000400 */
[----:B0-----:R-:W2:Y:S04]  /*48be0*/  LDL.LU R7, [R1+0x34fc] ;  /* 0x0034fc0001077983 */ /* 0x001ea80000300800 */
[----:B--2---:R0:W-:Y:S04]  /*48bf0*/  STS.U16 [R3+0x20800], R7 ;  /* 0x0208000703007388 */ /* 0x0041e80000000400 */
[----:B0-----:R-:W2:Y:S01]  /*48c00*/  LDL.LU R7, [R1+0x34f8] ;  /* 0x0034f80001077983 */ /* 0x001ea20000300800 */
[----:B---3--:R-:W-:Y:S03]  /*48c10*/  STS.U16 [R3+0x21000], R18 ;  /* 0x0210001203007388 */ /* 0x008fe60000000400 */
[----:B--2---:R-:W-:Y:S01]  /*48c20*/  STS.U16 [R3+0x21800], R7 ;  /* 0x0218000703007388 */ /* 0x004fe20000000400 */
[----:B------:R-:W-:Y:S02]  /*48c30*/  STS.U16 [R3+0x22000], R16 ;  /* 0x0220001003007388 */ /* 0x000fe40000000400 */
[----:B----4-:R-:W-:Y:S02]  /*48c40*/  STS.U16 [R3+0x22800], R0 ;  /* 0x0228000003007388 */ /* 0x010fe40000000400 */
[----:B------:R-:W-:Y:S01]  /*48c50*/  STS.U16 [R3+0x23000], R4 ;  /* 0x0230000403007388 */ /* 0x000fe20000000400 */
[----:B------:R-:W-:Y:S01]  /*48c60*/  STS.U16 [R3+0x23800], R2 ;  /* 0x0238000203007388 */ /* 0x000fe20000000400 */
[----:B------:R-:W-:Y:S02]  /*48c70*/  STS.U16 [R3+0x24000], R5 ;  /* 0x0240000503007388 */ /* 0x000fe40000000400 */
[----:B------:R-:W-:Y:S02]  /*48c80*/  STS.U16 [R3+0x24800], R6 ;  /* 0x0248000603007388 */ /* 0x000fe40000000400 */
        /* <DEDUP_REMOVED lines=16> */
[----:B------:R0:W-:Y:S01]  /*48d90*/  STS.U16 [R3+0x2d000], R25 ;  /* 0x02d0001903007388 */ /* 0x0001e20000000400 */
[----:B------:R-:W-:Y:S01]  /*48da0*/  STS.U16 [R3+0x2d800], R22 ;  /* 0x02d8001603007388 */ /* 0x000fe20000000400 */
[----:B------:R-:W-:Y:S02]  /*48db0*/  STS.U16 [R3+0x2e000], R24 ;  /* 0x02e0001803007388 */ /* 0x000fe40000000400 */
[----:B------:R1:W-:Y:S01]  /*48dc0*/  STS.U16 [R3+0x2e800], R26 ;  /* 0x02e8001a03007388 */ /* 0x0003e20000000400 */
[----:B0-----:R-:W2:Y:S01]  /*48dd0*/  LDL.LU R25, [R1+0x540] ;  /* 0x0005400001197983 */ /* 0x001ea20000300800 */
[----:B-1----:R-:W3:Y:S02]  /*48de0*/  LDL.LU R26, [R1+0x530] ;  /* 0x00053000011a7983 */ /* 0x002ee40000300800 */
[----:B------:R-:W4:Y:S02]  /*48df0*/  LDL.LU R18, [R1+0x510] ;  /* 0x0005100001127983 */ /* 0x000f240000300800 */
[----:B----4-:R0:W-:Y:S04]  /*48e00*/  STL [R1+0x34f4], R18 ;  /* 0x0034f41201007387 */ /* 0x0101e80000100800 */
        /* <DEDUP_REMOVED lines=24> */
[----:B------:R-:W4:Y:S04]  /*48f90*/  LDL.LU R22, [R1+0x14c] ;  /* 0x00014c0001167983 */ /* 0x000f280000300800 */
[----:B--2---:R0:W-:Y:S01]  /*48fa0*/  STS.U16 [R3+0x2f000], R25 ;  /* 0x02f0001903007388 */ /* 0x0041e20000000400 */
[----:B------:R-:W2:Y:S02]  /*48fb0*/  LDL.LU R24, [R1+0x148] ;  /* 0x0001480001187983 */ /* 0x000ea40000300800 */
[----:B---3--:R1:W-:Y:S01]  /*48fc0*/  STS.U16 [R3+0x2f800], R26 ;  /* 0x02f8001a03007388 */ /* 0x0083e20000000400 */
[----:B0-----:R-:W3:Y:S01]  /*48fd0*/  LDL.LU R25, [R1+0x144] ;  /* 0x0001440001197983 */ /* 0x001ee20000300800 */
[----:B-1----:R-:W2:Y:S03]  /*48fe0*/  LDL.LU R26, [R1+0x140] ;  /* 0x00014000011a7983 */ /* 0x002ea60000300800 */
[----:B----4-:R0:W-:Y:S04]  /*48ff0*/  STS.U16 [R3+0x30000], R18 ;  /* 0x0300001203007388 */ /* 0x0101e80000000400 */
[----:B0-----:R-:W4:Y:S04]  /*49000*/  LDL.LU R18, [R1+0x34f4] ;  /* 0x0034f40001127983 */ /* 0x001f280000300800 */
[----:B----4-:R-:W-:Y:S01]  /*49010*/  STS.U16 [R3+0x30800], R18 ;  /* 0x0308001203007388 */ /* 0x010fe20000000400 */
        /* <DEDUP_REMOVED lines=24> */
[----:B--2---:R-:W-:Y:S02]  /*491a0*/  STS.U16 [R3+0x3d000], R24 ;  /* 0x03d0001803007388 */ /* 0x004fe40000000400 */
[----:B---3--:R-:W-:Y:S02]  /*491b0*/  STS.U16 [R3+0x3d800], R25 ;  /* 0x03d8001903007388 */ /* 0x008fe40000000400 */
[----:B------:R0:W-:Y:S02]  /*491c0*/  STS.U16 [R3+0x3e000], R26 ;  /* 0x03e0001a03007388 */ /* 0x0001e40000000400 */
[----:B0-----:R-:W2:Y:S01]  /*491d0*/  LDL.LU R26, [R1+0x13c] ;  /* 0x00013c00011a7983 */ /* 0x001ea20000300800 */
[----:B------:R-:W3:Y:S03]  /*491e0*/  LDL.LU R18, [R1+0xab4] ;  /* 0x000ab40001127983 */ /* 0x000ee60000300800 */
[----:B------:R-:W0:Y:S02]  /*491f0*/  S2R R6, SR_TID.X ;  /* 0x0000000000067919 */ /* 0x000e240000002100 */
[----:B0-----:R-:W-:-:S02]  /*49200*/  SHF.R.S32.HI R5, RZ, 0x7, R6 ;  /* 0x00000007ff057819 */ /* 0x001fc40000011406 */
[----:B------:R-:W-:Y:S02]  /*49210*/  LOP3.LUT R8, R6, 0x7f, RZ, 0xc0, !PT ;  /* 0x0000007f06087812 */ /* 0x000fe400078ec0ff */
[----:B------:R-:W-:Y:S02]  /*49220*/  SGXT R5, R5, 0x1 ;  /* 0x000000010505781a */ /* 0x000fe40000000200 */
[----:B------:R-:W-:-:S04]  /*49230*/  SHF.L.U32 R4, R8, 0x1, RZ ;  /* 0x0000000108047819 */ /* 0x000fc800000006ff */
[----:B------:R-:W-:Y:S01]  /*49240*/  LOP3.LUT R4, R4, 0x110, R5, 0x78, !PT ;  /* 0x0000011004047812 */ /* 0x000fe200078e7805 */
[----:B---3--:R0:W-:Y:S04]  /*49250*/  STL [R1+0x34f0], R18 ;  /* 0x0034f01201007387 */ /* 0x0081e80000100800 */
[----:B0-----:R-:W3:Y:S01]  /*49260*/  LDL.LU R18, [R1+0x138] ;  /* 0x0001380001127983 */ /* 0x001ee20000300800 */
[----:B------:R-:W4:Y:S02]  /*49270*/  LDL.LU R16, [R1+0xaa4] ;  /* 0x000aa40001107983 */ /* 0x000f240000300800 */
        /* <DEDUP_REMOVED lines=18> */
[----:B------:R0:W-:Y:S04]  /*493a0*/  STL [R1+0x34ec], R6 ;  /* 0x0034ec0601007387 */ /* 0x0001e80000100800 */
[----:B0-----:R-:W2:Y:S01]  /*493b0*/  LDL.LU R6, [R1+0x134] ;  /* 0x0001340001067983 */ /* 0x001ea20000300800 */
[----:B------:R-:W2:Y:S02]  /*493c0*/  LDL R5, [R1+0x328] ;  /* 0x0003280001057983 */ /* 0x000ea40000100800 */
[----:B------:R-:W3:Y:S02]  /*493d0*/  LDL.LU R15, [R1+0x5dc] ;  /* 0x0005dc00010f7983 */ /* 0x000ee40000300800 */
[----:B------:R-:W4:Y:S01]  /*493e0*/  LDL.LU R29, [R1+0x5cc] ;  /* 0x0005cc00011d7983 */ /* 0x000f220000300800 */
[----:B------:R-:W4:Y:S01]  /*493f0*/  LDL.LU R27, [R1+0x5bc] ;  /* 0x0005bc00011b7983 */ /* 0x000f220000300800 */
[----:B------:R-:W4:Y:S03]  /*49400*/  LDL.LU R21, [R1+0x5ac] ;  /* 0x0005ac0001157983 */ /* 0x000f260000300800 */
[----:B--2---:R0:W-:Y:S01]  /*49410*/  STS.U16 [R5+0x3e800], R26 ;  /* 0x03e8001a05007388 */ /* 0x0041e20000000400 */
[----:B---3--:R1:W-:Y:S03]  /*49420*/  STS.U16 [R5+0x3f000], R18 ;  /* 0x03f0001205007388 */ /* 0x0083e60000000400 */
[----:B0-----:R-:W2:Y:S01]  /*49430*/  LDL.LU R26, [R1+0x59c] ;  /* 0x00059c00011a7983 */ /* 0x001ea20000300800 */
[----:B-1----:R-:W3:Y:S01]  /*49440*/  LDL.LU R18, [R1+0x34f0] ;  /* 0x0034f00001127983 */ /* 0x002ee20000300800 */
[----:B------:R-:W-:Y:S01]  /*49450*/  LOP3.LUT R4, R4, 0x20, RZ, 0x3c, !PT ;  /* 0x0000002004047812 */ /* 0x000fe200078e3cff */
[----:B------:R-:W-:Y:S04]  /*49460*/  STS.U16 [R5+0x3f800], R6 ;  /* 0x03f8000605007388 */ /* 0x000fe80000000400 */
[----:B---3--:R-:W-:Y:S01]  /*49470*/  STS.U16 [R4+0x20200], R18 ;  /* 0x0202001204007388 */ /* 0x008fe20000000400 */
[----:B----4-:R-:W-:Y:S02]  /*49480*/  STS.U16 [R4+0x20a00], R16 ;  /* 0x020a001004007388 */ /* 0x010fe40000000400 */
        /* <DEDUP_REMOVED lines=14> */
[----:B------:R0:W-:Y:S04]  /*49570*/  STS.U16 [R4+0x28200], R23 ;  /* 0x0282001704007388 */ /* 0x0001e80000000400 */
[----:B0-----:R-:W3:Y:S01]  /*49580*/  LDL.LU R23, [R1+0x58c] ;  /* 0x00058c0001177983 */ /* 0x001ee20000300800 */
[----:B------:R0:W-:Y:S02]  /*49590*/  STS.U16 [R4+0x28a00], R22 ;  /* 0x028a001604007388 */ /* 0x0001e40000000400 */
[----:B------:R1:W-:Y:S02]  /*495a0*/  STS.U16 [R4+0x29200], R24 ;  /* 0x0292001804007388 */ /* 0x0003e40000000400 */
[----:B------:R4:W-:Y:S01]  /*495b0*/  STS.U16 [R4+0x29a00], R25 ;  /* 0x029a001904007388 */ /* 0x0009e20000000400 */
[----:B------:R-:W-:Y:S01]  /*495c0*/  STS.U16 [R4+0x2a200], R15 ;  /* 0x02a2000f04007388 */ /* 0x000fe20000000400 */
[----:B------:R-:W-:Y:S02]  /*495d0*/  STS.U16 [R4+0x2aa00], R29 ;  /* 0x02aa001d04007388 */ /* 0x000fe40000000400 */
[----:B------:R-:W-:Y:S02]  /*495e0*/  STS.U16 [R4+0x2b200], R27 ;  /* 0x02b2001b04007388 */ /* 0x000fe40000000400 */
[----:B------:R-:W-:Y:S01]  /*495f0*/  STS.U16 [R4+0x2ba00], R21 ;  /* 0x02ba001504007388 */ /* 0x000fe20000000400 */
[----:B--2---:R2:W-:Y:S04]  /*49600*/  STS.U16 [R4+0x2c200], R26 ;  /* 0x02c2001a04007388 */ /* 0x0045e80000000400 */
[----:B0-----:R-:W3:Y:S01]  /*49610*/  LDL.LU R22, [R1+0x57c] ;  /* 0x00057c0001167983 */ /* 0x001ee20000300800 */
[----:B-1----:R-:W3:Y:S03]  /*49620*/  LDL.LU R24, [R1+0x56c] ;  /* 0x00056c0001187983 */ /* 0x002ee60000300800 */
[----:B----4-:R-:W4:Y:S01]  /*49630*/  LDL.LU R25, [R1+0x55c] ;  /* 0x00055c0001197983 */ /* 0x010f220000300800 */
[----:B------:R-:W4:Y:S03]  /*49640*/  LDL.LU R6, [R1+0x54c] ;  /* 0x00054c0001067983 */ /* 0x000f260000300800 */
[----:B--2---:R-:W2:Y:S01]  /*49650*/  LDL.LU R26, [R1+0x53c] ;  /* 0x00053c00011a7983 */ /* 0x004ea20000300800 */
        /* <DEDUP_REMOVED lines=20> */
[----:B------:R-:W2:Y:S03]  /*497a0*/  LDL.LU R21, [R1+0x124] ;  /* 0x0001240001157983 */ /* 0x000ea60000300800 */
[----:B---3--:R0:W-:Y:S04]  /*497b0*/  STS.U16 [R4+0x2ca00], R23 ;  /* 0x02ca001704007388 */ /* 0x0081e80000000400 */
[----:B0-----:R-:W3:Y:S04]  /*497c0*/  LDL.LU R23, [R1+0x120] ;  /* 0x0001200001177983 */ /* 0x001ee80000300800 */
[----:B------:R0:W-:Y:S01]  /*497d0*/  STS.U16 [R4+0x2d200], R22 ;  /* 0x02d2001604007388 */ /* 0x0001e20000000400 */
[----:B------:R1:W-:Y:S02]  /*497e0*/  STS.U16 [R4+0x2da00], R24 ;  /* 0x02da001804007388 */ /* 0x0003e40000000400 */
[----:B----4-:R4:W-:Y:S02]  /*497f0*/  STS.U16 [R4+0x2e200], R25 ;  /* 0x02e2001904007388 */ /* 0x0109e40000000400 */
[----:B------:R2:W-:Y:S02]  /*49800*/  STS.U16 [R4+0x2ea00], R6 ;  /* 0x02ea000604007388 */ /* 0x0005e40000000400 */
[----:B--2---:R2:W-:Y:S04]  /*49810*/  STS.U16 [R4+0x2f200], R26 ;  /* 0x02f2001a04007388 */ /* 0x0045e80000000400 */
[----:B0-----:R-:W3:Y:S01]  /*49820*/  LDL.LU R22, [R1+0x11c] ;  /* 0x00011c0001167983 */ /* 0x001ee20000300800 */
[----:B-1----:R-:W3:Y:S02]  /*49830*/  LDL.LU R24, [R1+0x118] ;  /* 0x0001180001187983 */ /* 0x002ee40000300800 */
[----:B------:R-:W-:Y:S01]  /*49840*/  STS.U16 [R4+0x2fa00], R5 ;  /* 0x02fa000504007388 */ /* 0x000fe20000000400 */
[----:B----4-:R-:W4:Y:S01]  /*49850*/  LDL.LU R25, [R1+0x114] ;  /* 0x0001140001197983 */ /* 0x010f220000300800 */
[----:B------:R-:W4:Y:S02]  /*49860*/  LDL.LU R6, [R1+0x34ec] ;  /* 0x0034ec0001067983 */ /* 0x000f240000300800 */
[----:B------:R0:W-:Y:S02]  /*49870*/  STS.U16 [R4+0x30200], R18 ;  /* 0x0302001204007388 */ /* 0x0001e40000000400 */
[----:B------:R1:W-:Y:S01]  /*49880*/  STS.U16 [R4+0x30a00], R16 ;  /* 0x030a001004007388 */ /* 0x0003e20000000400 */
[----:B--2---:R-:W2:Y:S04]  /*49890*/  LDL.LU R26, [R1+0x34e8] ;  /* 0x0034e800011a7983 */ /* 0x004ea80000300800 */
[----:B------:R1:W-:Y:S01]  /*498a0*/  STS.U16 [R4+0x31200], R0 ;  /* 0x0312000004007388 */ /* 0x0003e20000000400 */
[----:B------:R1:W-:Y:S03]  /*498b0*/  STS.U16 [R4+0x31a00], R2 ;  /* 0x031a000204007388 */ /* 0x0003e60000000400 */
[----:B0-----:R-:W2:Y:S01]  /*498c0*/  LDL.LU R18, [R1+0x7c] ;  /* 0x00007c0001127983 */ /* 0x001ea20000300800 */
[----:B-1----:R-:W2:Y:S03]  /*498d0*/  LDL.LU R16, [R1+0x78] ;  /* 0x0000780001107983 */ /* 0x002ea60000300800 */
[----:B------:R-:W2:Y:S01]  /*498e0*/  LDL.LU R0, [R1+0x74] ;  /* 0x0000740001007983 */ /* 0x000ea20000300800 */
[----:B------:R-:W2:Y:S02]  /*498f0*/  LDL.LU R2, [R1+0x70] ;  /* 0x0000700001027983 */ /* 0x000ea40000300800 */
[----:B------:R0:W-:Y:S02]  /*49900*/  STS.U16 [R4+0x32200], R7 ;  /* 0x0322000704007388 */ /* 0x0001e40000000400 */
[----:B------:R1:W-:Y:S01]  /*49910*/  STS.U16 [R4+0x32a00], R9 ;  /* 0x032a000904007388 */ /* 0x0003e20000000400 */
[----:B------:R1:W-:Y:S01]  /*49920*/  STS.U16 [R4+0x33200], R10 ;  /* 0x0332000a04007388 */ /* 0x0003e20000000400 */
[----:B------:R1:W-:Y:S02]  /*49930*/  STS.U16 [R4+0x33a00], R11 ;  /* 0x033a000b04007388 */ /* 0x0003e40000000400 */
[----:B------:R1:W-:Y:S02]  /*49940*/  STS.U16 [R4+0x34200], R12 ;  /* 0x0342000c04007388 */ /* 0x0003e40000000400 */
[----:B------:R1:W-:Y:S01]  /*49950*/  STS.U16 [R4+0x34a00], R17 ;  /* 0x034a001104007388 */ /* 0x0003e20000000400 */
[----:B------:R1:W-:Y:S04]  /*49960*/  STS.U16 [R4+0x35200], R3 ;  /* 0x0352000304007388 */ /* 0x0003e80000000400 */
[----:B0-----:R-:W2:Y:S01]  /*49970*/  LDL.LU R7, [R1+0x6c] ;  /* 0x00006c0001077983 */ /* 0x001ea20000300800 */
[----:B-1----:R-:W2:Y:S03]  /*49980*/  LDL.LU R9, [R1+0x68] ;  /* 0x0000680001097983 */ /* 0x002ea60000300800 */
[----:B------:R-:W2:Y:S01]  /*49990*/  LDL.LU R10, [R1+0x64] ;  /* 0x00006400010a7983 */ /* 0x000ea20000300800 */
[----:B------:R-:W2:Y:S03]  /*499a0*/  LDL.LU R11, [R1+0xab0] ;  /* 0x000ab000010b7983 */ /* 0x000ea60000300800 */
[----:B------:R-:W2:Y:S04]  /*499b0*/  LDL.LU R12, [R1+0xaa0] ;  /* 0x000aa000010c7983 */ /* 0x000ea80000300800 */
[----:B------:R0:W-:Y:S01]  /*499c0*/  STS.U16 [R4+0x35a00], R20 ;  /* 0x035a001404007388 */ /* 0x0001e20000000400 */
[----:B------:R-:W2:Y:S02]  /*499d0*/  LDL.LU R17, [R1+0xa8c] ;  /* 0x000a8c0001117983 */ /* 0x000ea40000300800 */
[----:B------:R1:W-:Y:S02]  /*499e0*/  STS.U16 [R4+0x36200], R13 ;  /* 0x0362000d04007388 */ /* 0x0003e40000000400 */
[----:B------:R-:W2:Y:S01]  /*499f0*/  LDL.LU R3, [R1+0xa74] ;  /* 0x000a740001037983 */ /* 0x000ea20000300800 */
[----:B------:R1:W-:Y:S01]  /*49a00*/  STS.U16 [R4+0x36a00], R14 ;  /* 0x036a000e04007388 */ /* 0x0003e20000000400 */
[----:B------:R1:W-:Y:S02]  /*49a10*/  STS.U16 [R4+0x37200], R19 ;  /* 0x0372001304007388 */ /* 0x0003e40000000400 */
[----:B------:R1:W-:Y:S02]  /*49a20*/  STS.U16 [R4+0x37a00], R28 ;  /* 0x037a001c04007388 */ /* 0x0003e40000000400 */
[----:B------:R1:W-:Y:S01]  /*49a30*/  STS.U16 [R4+0x38200], R15 ;  /* 0x0382000f04007388 */ /* 0x0003e20000000400 */
[----:B0-----:R-:W2:Y:S01]  /*49a40*/  LDL.LU R20, [R1+0xa64] ;  /* 0x000a640001147983 */ /* 0x001ea20000300800 */
[----:B-1----:R-:W2:Y:S03]  /*49a50*/  LDL.LU R13, [R1+0xa50] ;  /* 0x000a5000010d7983 */ /* 0x002ea60000300800 */
[----:B------:R0:W-:Y:S04]  /*49a60*/  STS.U16 [R4+0x38a00], R29 ;  /* 0x038a001d04007388 */ /* 0x0001e80000000400 */
[----:B------:R-:W2:Y:S01]  /*49a70*/  LDL.LU R14, [R1+0xa38] ;  /* 0x000a3800010e7983 */ /* 0x000ea20000300800 */
[----:B------:R-:W2:Y:S02]  /*49a80*/  LDL.LU R19, [R1+0xa20] ;  /* 0x000a200001137983 */ /* 0x000ea40000300800 */
[----:B------:R-:W2:Y:S02]  /*49a90*/  LDL.LU R28, [R1+0x890] ;  /* 0x00089000011c7983 */ /* 0x000ea40000300800 */
[----:B------:R-:W-:Y:S01]  /*49aa0*/  STS.U16 [R4+0x39200], R27 ;  /* 0x0392001b04007388 */ /* 0x000fe20000000400 */
[----:B------:R-:W2:Y:S04]  /*49ab0*/  LDL.LU R15, [R1+0x688] ;  /* 0x00068800010f7983 */ /* 0x000ea80000300800 */
[----:B------:R1:W-:Y:S04]  /*49ac0*/  STS.U16 [R4+0x39a00], R21 ;  /* 0x039a001504007388 */ /* 0x0003e80000000400 */
[----:B0-----:R-:W2:Y:S04]  /*49ad0*/  LDL.LU R29, [R1+0x678] ;  /* 0x00067800011d7983 */ /* 0x001ea80000300800 */
[----:B-1----:R-:W2:Y:S01]  /*49ae0*/  LDL.LU R21, [R1+0x668] ;  /* 0x0006680001157983 */ /* 0x002ea20000300800 */
[----:B------:R-:W2:Y:S03]  /*49af0*/  LDL.LU R27, [R1+0x658] ;  /* 0x00065800011b7983 */ /* 0x000ea60000300800 */
[----:B---3--:R0:W-:Y:S04]  /*49b00*/  STS.U16 [R4+0x3a200], R23 ;  /* 0x03a2001704007388 */ /* 0x0081e80000000400 */
[----:B0-----:R-:W3:Y:S04]  /*49b10*/  LDL.LU R23, [R1+0x648] ;  /* 0x0006480001177983 */ /* 0x001ee80000300800 */
[----:B------:R0:W-:Y:S01]  /*49b20*/  STS.U16 [R4+0x3aa00], R22 ;  /* 0x03aa001604007388 */ /* 0x0001e20000000400 */
[----:B------:R1:W-:Y:S02]  /*49b30*/  STS.U16 [R4+0x3b200], R24 ;  /* 0x03b2001804007388 */ /* 0x0003e40000000400 */
[----:B----4-:R4:W-:Y:S01]  /*49b40*/  STS.U16 [R4+0x3ba00], R25 ;  /* 0x03ba001904007388 */ /* 0x0109e20000000400 */
[----:B--2---:R2:W-:Y:S04]  /*49b50*/  STS.U16 [R4+0x3c200], R26 ;  /* 0x03c2001a04007388 */ /* 0x0045e80000000400 */
[----:B0-----:R-:W3:Y:S01]  /*49b60*/  LDL.LU R22, [R1+0x638] ;  /* 0x0006380001167983 */ /* 0x001ee20000300800 */
[----:B-1----:R-:W3:Y:S03]  /*49b70*/  LDL.LU R24, [R1+0x628] ;  /* 0x0006280001187983 */ /* 0x002ee60000300800 */
[----:B----4-:R-:W4:Y:S04]  /*49b80*/  LDL.LU R25, [R1+0x618] ;  /* 0x0006180001197983 */ /* 0x010f280000300800 */
[----:B------:R-:W-:Y:S01]  /*49b90*/  STS.U16 [R4+0x3ca00], R18 ;  /* 0x03ca001204007388 */ /* 0x000fe20000000400 */
[----:B------:R-:W-:Y:S03]  /*49ba0*/  STS.U16 [R4+0x3d200], R16 ;  /* 0x03d2001004007388 */ /* 0x000fe60000000400 */
[----:B--2---:R-:W2:Y:S04]  /*49bb0*/  LDL.LU R26, [R1+0x608] ;  /* 0x00060800011a7983 */ /* 0x004ea80000300800 */
[----:B------:R-:W-:Y:S01]  /*49bc0*/  STS.U16 [R4+0x3da00], R0 ;  /* 0x03da000004007388 */ /* 0x000fe20000000400 */
[----:B------:R0:W-:Y:S02]  /*49bd0*/  STS.U16 [R4+0x3e200], R2 ;  /* 0x03e2000204007388 */ /* 0x0001e40000000400 */
[----:B0-----:R-:W-:Y:S01]  /*49be0*/  SHF.R.S32.HI R2, RZ, 0x7, R6 ;  /* 0x00000007ff027819 */ /* 0x001fe20000011406 */
[----:B------:R-:W-:-:S03]  /*49bf0*/  IMAD.SHL.U32 R0, R8, 0x2, RZ ;  /* 0x0000000208007824 */ /* 0x000fc600078e00ff */
[----:B------:R-:W-:-:S04]  /*49c00*/  SGXT R2, R2, 0x1 ;  /* 0x000000010202781a */ /* 0x000fc80000000200 */
[----:B------:R-:W-:Y:S01]  /*49c10*/  LOP3.LUT R0, R0, 0x110, R2, 0x78, !PT ;  /* 0x0000011000007812 */ /* 0x000fe200078e7802 */
[----:B------:R-:W-:Y:S03]  /*49c20*/  STS.U16 [R4+0x3ea00], R7 ;  /* 0x03ea000704007388 */ /* 0x000fe60000000400 */
[----:B------:R-:W-:Y:S01]  /*49c30*/  LOP3.LUT R0, R0, 0x40, RZ, 0x3c, !PT ;  /* 0x0000004000007812 */ /* 0x000fe200078e3cff */
[----:B------:R-:W-:Y:S01]  /*49c40*/  STS.U16 [R4+0x3f200], R9 ;  /* 0x03f2000904007388 */ /* 0x000fe20000000400 */
[----:B------:R-:W-:Y:S03]  /*49c50*/  STS.U16 [R4+0x3fa00], R10 ;  /* 0x03fa000a04007388 */ /* 0x000fe60000000400 */
        /* <DEDUP_REMOVED lines=10> */
[----:B------:R-:W-:Y:S01]  /*49d00*/  STS.U16 [R0+0x25400], R29 ;  /* 0x0254001d00007388 */ /* 0x000fe20000000400 */
[----:B------:R0:W-:Y:S01]  /*49d10*/  STS.U16 [R0+0x25c00], R21 ;  /* 0x025c001500007388 */ /* 0x0001e20000000400 */
[----:B------:R-:W-:Y:S03]  /*49d20*/  STS.U16 [R0+0x26400], R27 ;  /* 0x0264001b00007388 */ /* 0x000fe60000000400 */
[----:B0-----:R-:W2:Y:S04]  /*49d30*/  LDL.LU R21, [R1+0x5f8] ;  /* 0x0005f80001157983 */ /* 0x001ea80000300800 */
[----:B---3--:R0:W-:Y:S04]  /*49d40*/  STS.U16 [R0+0x26c00], R23 ;  /* 0x026c001700007388 */ /* 0x0081e80000000400 */
[----:B0-----:R-:W3:Y:S04]  /*49d50*/  LDL.LU R23, [R1+0x5c8] ;  /* 0x0005c80001177983 */ /* 0x001ee80000300800 */
[----:B---3--:R0:W-:Y:S04]  /*49d60*/  STL [R1+0x34e0], R23 ;  /* 0x0034e01701007387 */ /* 0x0081e80000100800 */
[----:B0-----:R-:W3:Y:S04]  /*49d70*/  LDL.LU R23, [R1+0x5d8] ;  /* 0x0005d80001177983 */ /* 0x001ee80000300800 */
[----:B------:R-:W-:Y:S01]  /*49d80*/  STS.U16 [R0+0x27400], R22 ;  /* 0x0274001600007388 */ /* 0x000fe20000000400 */
[----:B------:R-:W-:Y:S02]  /*49d90*/  STS.U16 [R0+0x27c00], R24 ;  /* 0x027c001800007388 */ /* 0x000fe40000000400 */
[----:B----4-:R-:W-:Y:S02]  /*49da0*/  STS.U16 [R0+0x28400], R25 ;  /* 0x0284001900007388 */ /* 0x010fe40000000400 */
[----:B--2---:R-:W-:Y:S01]  /*49db0*/  STS.U16 [R0+0x28c00], R26 ;  /* 0x028c001a00007388 */ /* 0x004fe20000000400 */
[----:B---3--:R0:W-:Y:S04]  /*49dc0*/  STL [R1+0x34e4], R23 ;  /* 0x0034e41701007387 */ /* 0x0081e80000100800 */
        /* <DEDUP_REMOVED lines=25> */
[----:B------:R-:W3:Y:S03]  /*49f60*/  LDL.LU R29, [R1+0x270] ;  /* 0x00027000011d7983 */ /* 0x000ee60000300800 */
[----:B------:R0:W-:Y:S01]  /*49f70*/  STS.U16 [R0+0x29400], R21 ;  /* 0x0294001500007388 */ /* 0x0001e20000000400 */
[----:B------:R-:W3:Y:S03]  /*49f80*/  LDL.LU R27, [R1+0x250] ;  /* 0x00025000011b7983 */ /* 0x000ee60000300800 */
[----:B0-----:R-:W3:Y:S04]  /*49f90*/  LDL.LU R21, [R1+0x240] ;  /* 0x0002400001157983 */ /* 0x001ee80000300800 */
[----:B--2---:R0:W-:Y:S04]  /*49fa0*/  STS.U16 [R0+0x29c00], R23 ;  /* 0x029c001700007388 */ /* 0x0041e80000000400 */
[----:B0-----:R-:W2:Y:S04]  /*49fb0*/  LDL.LU R23, [R1+0x34e4] ;  /* 0x0034e40001177983 */ /* 0x001ea80000300800 */
[----:B--2---:R0:W-:Y:S04]  /*49fc0*/  STS.U16 [R0+0x2a400], R23 ;  /* 0x02a4001700007388 */ /* 0x0041e80000000400 */
[----:B0-----:R-:W2:Y:S04]  /*49fd0*/  LDL.LU R23, [R1+0x34e0] ;  /* 0x0034e00001177983 */ /* 0x001ea80000300800 */
[----:B--2---:R0:W-:Y:S01]  /*49fe0*/  STS.U16 [R0+0x2ac00], R23 ;  /* 0x02ac001700007388 */ /* 0x0041e20000000400 */
[----:B---3--:R1:W-:Y:S02]  /*49ff0*/  STS.U16 [R0+0x2b400], R24 ;  /* 0x02b4001800007388 */ /* 0x0083e40000000400 */
[----:B----4-:R2:W-:Y:S02]  /*4a000*/  STS.U16 [R0+0x2bc00], R25 ;  /* 0x02bc001900007388 */ /* 0x0105e40000000400 */
[----:B------:R3:W-:Y:S01]  /*4a010*/  STS.U16 [R0+0x2c400], R26 ;  /* 0x02c4001a00007388 */ /* 0x0007e20000000400 */
[----:B0-----:R-:W4:Y:S01]  /*4a020*/  LDL.LU R23, [R1+0x34dc] ;  /* 0x0034dc0001177983 */ /* 0x001f220000300800 */
[----:B-1----:R-:W4:Y:S02]  /*4a030*/  LDL.LU R24, [R1+0x34d8] ;  /* 0x0034d80001187983 */ /* 0x002f240000300800 */
[----:B--2---:R-:W2:Y:S02]  /*4a040*/  LDL.LU R25, [R1+0x34d4] ;  /* 0x0034d40001197983 */ /* 0x004ea40000300800 */
[----:B---3--:R-:W3:Y:S01]  /*4a050*/  LDL.LU R26, [R1+0x34d0] ;  /* 0x0034d000011a7983 */ /* 0x008ee20000300800 */
        /* <DEDUP_REMOVED lines=15> */
[----:B------:R0:W-:Y:S02]  /*4a150*/  STS.U16 [R0+0x34400], R22 ;  /* 0x0344001600007388 */ /* 0x0001e40000000400 */
[----:B0-----:R-:W2:Y:S01]  /*4a160*/  LDL.LU R22, [R1+0x12c] ;  /* 0x00012c0001167983 */ /* 0x001ea20000300800 */
[----:B------:R-:W4:Y:S02]  /*4a170*/  LDL R11, [R1+0xb2c] ;  /* 0x000b2c00010b7983 */ /* 0x000f240000100800 */
        /* <DEDUP_REMOVED lines=10> */
[----:B------:R0:W-:Y:S04]  /*4a220*/  STS.U16 [R0+0x34c00], R13 ;  /* 0x034c000d00007388 */ /* 0x0001e80000000400 */
[----:B------:R-:W4:Y:S01]  /*4a230*/  LDL.LU R12, [R1+0xaac] ;  /* 0x000aac00010c7983 */ /* 0x000f220000300800 */
[----:B------:R1:W-:Y:S02]  /*4a240*/  STS.U16 [R0+0x35400], R14 ;  /* 0x0354000e00007388 */ /* 0x0003e40000000400 */
[----:B------:R-:W4:Y:S02]  /*4a250*/  LDL.LU R17, [R1+0xa9c] ;  /* 0x000a9c0001117983 */ /* 0x000f240000300800 */
[----:B------:R1:W-:Y:S01]  /*4a260*/  STS.U16 [R0+0x35c00], R19 ;  /* 0x035c001300007388 */ /* 0x0003e20000000400 */
[----:B------:R-:W4:Y:S04]  /*4a270*/  LDL.LU R3, [R1+0xa88] ;  /* 0x000a880001037983 */ /* 0x000f280000300800 */
[----:B------:R1:W-:Y:S01]  /*4a280*/  STS.U16 [R0+0x36400], R28 ;  /* 0x0364001c00007388 */ /* 0x0003e20000000400 */
[----:B------:R-:W4:Y:S02]  /*4a290*/  LDL.LU R20, [R1+0xa70] ;  /* 0x000a700001147983 */ /* 0x000f240000300800 */
[----:B------:R1:W-:Y:S02]  /*4a2a0*/  STS.U16 [R0+0x36c00], R15 ;  /* 0x036c000f00007388 */ /* 0x0003e40000000400 */
[----:B------:R-:W-:Y:S01]  /*4a2b0*/  STS.U16 [R0+0x37400], R29 ;  /* 0x0374001d00007388 */ /* 0x000fe20000000400 */
[----:B0-----:R-:W4:Y:S01]  /*4a2c0*/  LDL.LU R13, [R1+0xa60] ;  /* 0x000a6000010d7983 */ /* 0x001f220000300800 */
[----:B-1----:R-:W4:Y:S03]  /*4a2d0*/  LDL.LU R14, [R1+0xa48] ;  /* 0x000a4800010e7983 */ /* 0x002f260000300800 */
[----:B------:R-:W-:Y:S04]  /*4a2e0*/  STS.U16 [R0+0x37c00], R27 ;  /* 0x037c001b00007388 */ /* 0x000fe80000000400 */
[----:B------:R-:W4:Y:S01]  /*4a2f0*/  LDL.LU R19, [R1+0xa30] ;  /* 0x000a300001137983 */ /* 0x000f220000300800 */
[----:B------:R-:W-:Y:S02]  /*4a300*/  STS.U16 [R0+0x38400], R21 ;  /* 0x0384001500007388 */ /* 0x000fe40000000400 */
[----:B------:R-:W4:Y:S01]  /*4a310*/  LDL.LU R28, [R1+0x89c] ;  /* 0x00089c00011c7983 */ /* 0x000f220000300800 */
[----:B------:R-:W4:Y:S04]  /*4a320*/  LDL.LU R15, [R1+0x76c] ;  /* 0x00076c00010f7983 */ /* 0x000f280000300800 */
[----:B---3--:R0:W-:Y:S04]  /*4a330*/  STS.U16 [R0+0x38c00], R26 ;  /* 0x038c001a00007388 */ /* 0x0081e80000000400 */
[----:B0-----:R-:W3:Y:S01]  /*4a340*/  LDL.LU R26, [R1+0x684] ;  /* 0x00068400011a7983 */ /* 0x001ee20000300800 */
[----:B------:R-:W3:Y:S02]  /*4a350*/  LDL.LU R29, [R1+0x674] ;  /* 0x00067400011d7983 */ /* 0x000ee40000300800 */
[----:B------:R-:W3:Y:S02]  /*4a360*/  LDL.LU R27, [R1+0x664] ;  /* 0x00066400011b7983 */ /* 0x000ee40000300800 */
[----:B------:R-:W3:Y:S01]  /*4a370*/  LDL.LU R21, [R1+0x654] ;  /* 0x0006540001157983 */ /* 0x000ee20000300800 */
[----:B--2---:R0:W-:Y:S01]  /*4a380*/  STS.U16 [R0+0x39400], R22 ;  /* 0x0394001600007388 */ /* 0x0041e20000000400 */
[----:B------:R-:W-:Y:S02]  /*4a390*/  STS.U16 [R0+0x39c00], R25 ;  /* 0x039c001900007388 */ /* 0x000fe40000000400 */
[----:B----4-:R-:W-:Y:S01]  /*4a3a0*/  STS.U16 [R0+0x3a400], R24 ;  /* 0x03a4001800007388 */ /* 0x010fe20000000400 */
[----:B------:R1:W-:Y:S04]  /*4a3b0*/  STS.U16 [R0+0x3ac00], R23 ;  /* 0x03ac001700007388 */ /* 0x0003e80000000400 */
[----:B------:R2:W-:Y:S01]  /*4a3c0*/  STS.U16 [R0+0x3b400], R18 ;  /* 0x03b4001200007388 */ /* 0x0005e20000000400 */
        /* <DEDUP_REMOVED lines=10> */
[----:B0-----:R-:W4:Y:S01]  /*4a470*/  LDL.LU R22, [R1+0x644] ;  /* 0x0006440001167983 */ /* 0x001f220000300800 */
[----:B------:R-:W-:Y:S02]  /*4a480*/  STS.U16 [R11+0x20e00], R17 ;  /* 0x020e00110b007388 */ /* 0x000fe40000000400 */
[----:B-1----:R-:W4:Y:S02]  /*4a490*/  LDL.LU R23, [R1+0x634] ;  /* 0x0006340001177983 */ /* 0x002f240000300800 */
[----:B------:R-:W-:Y:S01]  /*4a4a0*/  STS.U16 [R11+0x21600], R3 ;  /* 0x021600030b007388 */ /* 0x000fe20000000400 */
[----:B------:R-:W4:Y:S04]  /*4a4b0*/  LDL.LU R24, [R1+0x624] ;  /* 0x0006240001187983 */ /* 0x000f280000300800 */
[----:B------:R-:W-:Y:S01]  /*4a4c0*/  STS.U16 [R11+0x21e00], R20 ;  /* 0x021e00140b007388 */ /* 0x000fe20000000400 */
[----:B------:R-:W4:Y:S02]  /*4a4d0*/  LDL.LU R25, [R1+0x614] ;  /* 0x0006140001197983 */ /* 0x000f240000300800 */
[----:B------:R0:W-:Y:S02]  /*4a4e0*/  STS.U16 [R11+0x22600], R13 ;  /* 0x0226000d0b007388 */ /* 0x0001e40000000400 */
[----:B------:R1:W-:Y:S01]  /*4a4f0*/  STS.U16 [R11+0x22e00], R14 ;  /* 0x022e000e0b007388 */ /* 0x0003e20000000400 */
[----:B--2---:R-:W2:Y:S04]  /*4a500*/  LDL.LU R18, [R1+0x34cc] ;  /* 0x0034cc0001127983 */ /* 0x004ea80000300800 */
[----:B------:R-:W-:Y:S01]  /*4a510*/  STS.U16 [R11+0x23600], R19 ;  /* 0x023600130b007388 */ /* 0x000fe20000000400 */
[----:B------:R-:W-:Y:S03]  /*4a520*/  STS.U16 [R11+0x23e00], R28 ;  /* 0x023e001c0b007388 */ /* 0x000fe60000000400 */
[----:B------:R1:W-:Y:S04]  /*4a530*/  STS.U16 [R11+0x24600], R15 ;  /* 0x0246000f0b007388 */ /* 0x0003e80000000400 */
[----:B0-----:R-:W2:Y:S01]  /*4a540*/  LDL.LU R13, [R1+0x604] ;  /* 0x00060400010d7983 */ /* 0x001ea20000300800 */
[----:B-1----:R-:W2:Y:S03]  /*4a550*/  LDL.LU R14, [R1+0x5f4] ;  /* 0x0005f400010e7983 */ /* 0x002ea60000300800 */
[----:B------:R-:W2:Y:S04]  /*4a560*/  LDL.LU R15, [R1+0x5e4] ;  /* 0x0005e400010f7983 */ /* 0x000ea80000300800 */
[----:B---3--:R0:W-:Y:S04]  /*4a570*/  STS.U16 [R11+0x24e00], R26 ;  /* 0x024e001a0b007388 */ /* 0x0081e80000000400 */
        /* <DEDUP_REMOVED lines=8> */
[----:B------:R-:W3:Y:S04]  /*4a600*/  LDL.LU R9, [R1+0x554] ;  /* 0x0005540001097983 */ /* 0x000ee80000300800 */
[----:B------:R-:W-:Y:S01]  /*4a610*/  STS.U16 [R11+0x25600], R29 ;  /* 0x0256001d0b007388 */ /* 0x000fe20000000400 */
[----:B------:R-:W3:Y:S02]  /*4a620*/  LDL.LU R10, [R1+0x544] ;  /* 0x00054400010a7983 */ /* 0x000ee40000300800 */
[----:B------:R0:W-:Y:S02]  /*4a630*/  STS.U16 [R11+0x25e00], R27 ;  /* 0x025e001b0b007388 */ /* 0x0001e40000000400 */
[----:B------:R-:W3:Y:S01]  /*4a640*/  LDL.LU R17, [R1+0x534] ;  /* 0x0005340001117983 */ /* 0x000ee20000300800 */
[----:B------:R1:W-:Y:S04]  /*4a650*/  STS.U16 [R11+0x26600], R21 ;  /* 0x026600150b007388 */ /* 0x0003e80000000400 */
[----:B0-----:R-:W3:Y:S04]  /*4a660*/  LDL.LU R27, [R1+0x524] ;  /* 0x00052400011b7983 */ /* 0x001ee80000300800 */
[----:B----4-:R0:W-:Y:S01]  /*4a670*/  STS.U16 [R11+0x26e00], R22 ;  /* 0x026e00160b007388 */ /* 0x0101e20000000400 */
[----:B-1----:R-:W4:Y:S02]  /*4a680*/  LDL.LU R21, [R1+0x514] ;  /* 0x0005140001157983 */ /* 0x002f240000300800 */
[----:B------:R1:W-:Y:S02]  /*4a690*/  STS.U16 [R11+0x27600], R23 ;  /* 0x027600170b007388 */ /* 0x0003e40000000400 */
[----:B------:R1:W-:Y:S01]  /*4a6a0*/  STS.U16 [R11+0x27e00], R24 ;  /* 0x027e00180b007388 */ /* 0x0003e20000000400 */
[----:B------:R1:W-:Y:S04]  /*4a6b0*/  STS.U16 [R11+0x28600], R25 ;  /* 0x028600190b007388 */ /* 0x0003e80000000400 */
[----:B0-----:R-:W4:Y:S01]  /*4a6c0*/  LDL.LU R22, [R1+0x504] ;  /* 0x0005040001167983 */ /* 0x001f220000300800 */
[----:B-1----:R-:W4:Y:S03]  /*4a6d0*/  LDL.LU R23, [R1+0x4f4] ;  /* 0x0004f40001177983 */ /* 0x002f260000300800 */
[----:B------:R-:W4:Y:S04]  /*4a6e0*/  LDL.LU R24, [R1+0x4c0] ;  /* 0x0004c00001187983 */ /* 0x000f280000300800 */
[----:B------:R-:W4:Y:S01]  /*4a6f0*/  LDL.LU R25, [R1+0x494] ;  /* 0x0004940001197983 */ /* 0x000f220000300800 */
[----:B------:R-:W4:Y:S02]  /*4a700*/  LDL.LU R20, [R1+0x47c] ;  /* 0x00047c0001147983 */ /* 0x000f240000300800 */
[----:B------:R-:W4:Y:S01]  /*4a710*/  LDL.LU R19, [R1+0x46c] ;  /* 0x00046c0001137983 */ /* 0x000f220000300800 */
[----:B--2---:R-:W-:Y:S01]  /*4a720*/  STS.U16 [R11+0x28e00], R13 ;  /* 0x028e000d0b007388 */ /* 0x004fe20000000400 */
[----:B------:R-:W2:Y:S02]  /*4a730*/  LDL.LU R28, [R1+0x45c] ;  /* 0x00045c00011c7983 */ /* 0x000ea40000300800 */
[----:B------:R-:W-:Y:S02]  /*4a740*/  STS.U16 [R11+0x29600], R14 ;  /* 0x0296000e0b007388 */ /* 0x000fe40000000400 */
[----:B------:R-:W2:Y:S01]  /*4a750*/  LDL.LU R29, [R1+0x42c] ;  /* 0x00042c00011d7983 */ /* 0x000ea20000300800 */
[----:B------:R-:W-:Y:S04]  /*4a760*/  STS.U16 [R11+0x29e00], R15 ;  /* 0x029e000f0b007388 */ /* 0x000fe80000000400 */
[----:B---3--:R0:W-:Y:S04]  /*4a770*/  STS.U16 [R11+0x2a600], R26 ;  /* 0x02a6001a0b007388 */ /* 0x0081e80000000400 */
[----:B0-----:R-:W3:Y:S01]  /*4a780*/  LDL.LU R26, [R1+0x40c] ;  /* 0x00040c00011a7983 */ /* 0x001ee20000300800 */
[----:B------:R-:W3:Y:S02]  /*4a790*/  LDL.LU R16, [R1+0x3ac] ;  /* 0x0003ac0001107983 */ /* 0x000ee40000300800 */
[----:B------:R-:W3:Y:S02]  /*4a7a0*/  LDL.LU R12, [R1+0x38c] ;  /* 0x00038c00010c7983 */ /* 0x000ee40000300800 */
[----:B------:R-:W3:Y:S01]  /*4a7b0*/  LDL.LU R3, [R1+0x36c] ;  /* 0x00036c0001037983 */ /* 0x000ee20000300800 */
[----:B------:R-:W3:Y:S01]  /*4a7c0*/  LDL.LU R13, [R1+0x27c] ;  /* 0x00027c00010d7983 */ /* 0x000ee20000300800 */
[----:B------:R-:W3:Y:S03]  /*4a7d0*/  LDL.LU R14, [R1+0x25c] ;  /* 0x00025c00010e7983 */ /* 0x000ee60000300800 */
[----:B------:R0:W-:Y:S01]  /*4a7e0*/  STS.U16 [R11+0x2ae00], R0 ;  /* 0x02ae00000b007388 */ /* 0x0001e20000000400 */
[----:B------:R-:W3:Y:S02]  /*4a7f0*/  LDL.LU R15, [R1+0x24c] ;  /* 0x00024c00010f7983 */ /* 0x000ee40000300800 */
[----:B------:R1:W-:Y:S02]  /*4a800*/  STS.U16 [R11+0x2b600], R4 ;  /* 0x02b600040b007388 */ /* 0x0003e40000000400 */
[----:B------:R1:W-:Y:S01]  /*4a810*/  STS.U16 [R11+0x2be00], R2 ;  /* 0x02be00020b007388 */ /* 0x0003e20000000400 */
[----:B------:R1:W-:Y:S01]  /*4a820*/  STS.U16 [R11+0x2c600], R5 ;  /* 0x02c600050b007388 */ /* 0x0003e20000000400 */
[----:B------:R1:W-:Y:S02]  /*4a830*/  STS.U16 [R11+0x2ce00], R6 ;  /* 0x02ce00060b007388 */ /* 0x0003e40000000400 */
[----:B------:R1:W-:Y:S01]  /*4a840*/  STS.U16 [R11+0x2d600], R8 ;  /* 0x02d600080b007388 */ /* 0x0003e20000000400 */
[----:B0-----:R-:W3:Y:S01]  /*4a850*/  LDL.LU R0, [R1+0x34c8] ;  /* 0x0034c80001007983 */ /* 0x001ee20000300800 */
[----:B-1----:R-:W3:Y:S03]  /*4a860*/  LDL.LU R4, [R1+0x34c4] ;  /* 0x0034c40001047983 */ /* 0x002ee60000300800 */
[----:B------:R-:W3:Y:S01]  /*4a870*/  LDL.LU R2, [R1+0x34c0] ;  /* 0x0034c00001027983 */ /* 0x000ee20000300800 */
[----:B------:R0:W-:Y:S03]  /*4a880*/  STS.U16 [R11+0x2de00], R7 ;  /* 0x02de00070b007388 */ /* 0x0001e60000000400 */
[----:B------:R-:W3:Y:S01]  /*4a890*/  LDL.LU R5, [R1+0x34bc] ;  /* 0x0034bc0001057983 */ /* 0x000ee20000300800 */
[----:B------:R-:W3:Y:S02]  /*4a8a0*/  LDL.LU R6, [R1+0x34b8] ;  /* 0x0034b80001067983 */ /* 0x000ee40000300800 */
[----:B------:R-:W3:Y:S01]  /*4a8b0*/  LDL.LU R8, [R1+0x34b4] ;  /* 0x0034b40001087983 */ /* 0x000ee20000300800 */
[----:B------:R1:W-:Y:S01]  /*4a8c0*/  STS.U16 [R11+0x2e600], R9 ;  /* 0x02e600090b007388 */ /* 0x0003e20000000400 */
[----:B------:R1:W-:Y:S02]  /*4a8d0*/  STS.U16 [R11+0x2ee00], R10 ;  /* 0x02ee000a0b007388 */ /* 0x0003e40000000400 */
[----:B------:R2:W-:Y:S02]  /*4a8e0*/  STS.U16 [R11+0x2f600], R17 ;  /* 0x02f600110b007388 */ /* 0x0005e40000000400 */
[----:B------:R2:W-:Y:S01]  /*4a8f0*/  STS.U16 [R11+0x2fe00], R27 ;  /* 0x02fe001b0b007388 */ /* 0x0005e20000000400 */
[----:B0-----:R-:W3:Y:S04]  /*4a900*/  LDL.LU R7, [R1+0x34b0] ;  /* 0x0034b00001077983 */ /* 0x001ee80000300800 */
[----:B----4-:R0:W-:Y:S04]  /*4a910*/  STS.U16 [R11+0x30600], R21 ;  /* 0x030600150b007388 */ /* 0x0101e80000000400 */
[----:B-1----:R-:W4:Y:S01]  /*4a920*/  LDL.LU R9, [R1+0x34ac] ;  /* 0x0034ac0001097983 */ /* 0x002f220000300800 */
[----:B------:R-:W4:Y:S02]  /*4a930*/  LDL.LU R10, [R1+0x34a8] ;  /* 0x0034a800010a7983 */ /* 0x000f240000300800 */
[----:B------:R1:W-:Y:S01]  /*4a940*/  STS.U16 [R11+0x30e00], R22 ;  /* 0x030e00160b007388 */ /* 0x0003e20000000400 */
[----:B--2---:R-:W2:Y:S01]  /*4a950*/  LDL.LU R17, [R1+0x34a4] ;  /* 0x0034a40001117983 */ /* 0x004ea20000300800 */
[----:B------:R-:W2:Y:S02]  /*4a960*/  LDL.LU R27, [R1+0x34a0] ;  /* 0x0034a000011b7983 */ /* 0x000ea40000300800 */
[----:B------:R1:W-:Y:S02]  /*4a970*/  STS.U16 [R11+0x31600], R23 ;  /* 0x031600170b007388 */ /* 0x0003e40000000400 */
[----:B------:R1:W-:Y:S01]  /*4a980*/  STS.U16 [R11+0x31e00], R24 ;  /* 0x031e00180b007388 */ /* 0x0003e20000000400 */
[----:B0-----:R-:W2:Y:S01]  /*4a990*/  LDL.LU R21, [R1+0x349c] ;  /* 0x00349c0001157983 */ /* 0x001ea20000300800 */
[----:B-1----:R-:W2:Y:S03]  /*4a9a0*/  LDL.LU R22, [R1+0x3498] ;  /* 0x0034980001167983 */ /* 0x002ea60000300800 */
[----:B------:R0:W-:Y:S01]  /*4a9b0*/  STS.U16 [R11+0x32600], R25 ;  /* 0x032600190b007388 */ /* 0x0001e20000000400 */
[----:B------:R1:W-:Y:S02]  /*4a9c0*/  STS.U16 [R11+0x32e00], R20 ;  /* 0x032e00140b007388 */ /* 0x0003e40000000400 */
[----:B------:R-:W-:Y:S01]  /*4a9d0*/  STS.U16 [R11+0x33600], R19 ;  /* 0x033600130b007388 */ /* 0x000fe20000000400 */
[----:B------:R-:W2:Y:S01]  /*4a9e0*/  LDL.LU R23, [R1+0x3494] ;  /* 0x0034940001177983 */ /* 0x000ea20000300800 */
[----:B------:R-:W2:Y:S02]  /*4a9f0*/  LDL.LU R24, [R1+0x3490] ;  /* 0x0034900001187983 */ /* 0x000ea40000300800 */
[----:B------:R1:W-:Y:S02]  /*4aa00*/  STS.U16 [R11+0x33e00], R28 ;  /* 0x033e001c0b007388 */ /* 0x0003e40000000400 */
[----:B------:R1:W-:Y:S01]  /*4aa10*/  STS.U16 [R11+0x34600], R29 ;  /* 0x0346001d0b007388 */ /* 0x0003e20000000400 */
[----:B0-----:R-:W2:Y:S01]  /*4aa20*/  LDL.LU R25, [R1+0x348c] ;  /* 0x00348c0001197983 */ /* 0x001ea20000300800 */
[----:B-1----:R-:W2:Y:S03]  /*4aa30*/  LDL.LU R20, [R1+0x2c] ;  /* 0x00002c0001147983 */ /* 0x002ea60000300800 */
[----:B------:R-:W2:Y:S01]  /*4aa40*/  LDL.LU R28, [R1+0x8] ;  /* 0x00000800011c7983 */ /* 0x000ea20000300800 */
[----:B------:R-:W2:Y:S02]  /*4aa50*/  LDL.LU R29, [R1+0x4] ;  /* 0x00000400011d7983 */ /* 0x000ea40000300800 */
[----:B------:R-:W2:Y:S01]  /*4aa60*/  LDL.LU R19, [R1] ;  /* 0x0000000001137983 */ /* 0x000ea20000300800 */
[----:B---3--:R0:W-:Y:S04]  /*4aa70*/  STS.U16 [R11+0x34e00], R26 ;  /* 0x034e001a0b007388 */ /* 0x0081e80000000400 */
[----:B0-----:R-:W3:Y:S01]  /*4aa80*/  LDL.LU R26, [R1+0x3488] ;  /* 0x00348800011a7983 */ /* 0x001ee20000300800 */
[----:B------:R-:W-:Y:S02]  /*4aa90*/  STS.U16 [R11+0x35600], R16 ;  /* 0x035600100b007388 */ /* 0x000fe40000000400 */
[----:B------:R0:W-:Y:S02]  /*4aaa0*/  STS.U16 [R11+0x35e00], R12 ;  /* 0x035e000c0b007388 */ /* 0x0001e40000000400 */
[----:B------:R-:W-:Y:S01]  /*4aab0*/  STS.U16 [R11+0x36600], R3 ;  /* 0x036600030b007388 */ /* 0x000fe20000000400 */
[----:B------:R1:W-:Y:S01]  /*4aac0*/  STS.U16 [R11+0x36e00], R13 ;  /* 0x036e000d0b007388 */ /* 0x0003e20000000400 */
[----:B------:R1:W-:Y:S02]  /*4aad0*/  STS.U16 [R11+0x37600], R14 ;  /* 0x0376000e0b007388 */ /* 0x0003e40000000400 */
[----:B------:R1:W-:Y:S01]  /*4aae0*/  STS.U16 [R11+0x37e00], R15 ;  /* 0x037e000f0b007388 */ /* 0x0003e20000000400 */
[----:B0-----:R-:W4:Y:S01]  /*4aaf0*/  LDL.LU R12, [R1+0x4f0] ;  /* 0x0004f000010c7983 */ /* 0x001f220000300800 */
[----:B-1----:R-:W4:Y:S02]  /*4ab00*/  LDL.LU R13, [R1+0x4e4] ;  /* 0x0004e400010d7983 */ /* 0x002f240000300800 */
[----:B------:R-:W4:Y:S01]  /*4ab10*/  LDL.LU R14, [R1+0x4ec] ;  /* 0x0004ec00010e7983 */ /* 0x000f220000300800 */
[----:B------:R-:W4:Y:S01]  /*4ab20*/  LDL.LU R15, [R1+0x4e0] ;  /* 0x0004e000010f7983 */ /* 0x000f220000300800 */
[----:B------:R-:W4:Y:S02]  /*4ab30*/  LDL.LU R16, [R1+0x4b4] ;  /* 0x0004b40001107983 */ /* 0x000f240000300800 */
[----:B------:R-:W4:Y:S01]  /*4ab40*/  LDL.LU R3, [R1+0x4bc] ;  /* 0x0004bc0001037983 */ /* 0x000f220000300800 */
[----:B---3--:R-:W-:Y:S01]  /*4ab50*/  STS.U16 [R11+0x38600], R26 ;  /* 0x0386001a0b007388 */ /* 0x008fe20000000400 */
[----:B--2---:R-:W-:Y:S02]  /*4ab60*/  STS.U16 [R11+0x38e00], R25 ;  /* 0x038e00190b007388 */ /* 0x004fe40000000400 */
[----:B------:R-:W-:Y:S02]  /*4ab70*/  STS.U16 [R11+0x39600], R24 ;  /* 0x039600180b007388 */ /* 0x000fe40000000400 */
[----:B------:R-:W-:Y:S01]  /*4ab80*/  STS.U16 [R11+0x39e00], R23 ;  /* 0x039e00170b007388 */ /* 0x000fe20000000400 */
[----:B------:R-:W-:Y:S01]  /*4ab90*/  STS.U16 [R11+0x3a600], R22 ;  /* 0x03a600160b007388 */ /* 0x000fe20000000400 */
[----:B------:R0:W-:Y:S02]  /*4aba0*/  STS.U16 [R11+0x3ae00], R21 ;  /* 0x03ae00150b007388 */ /* 0x0001e40000000400 */
[----:B------:R1:W-:Y:S02]  /*4abb0*/  STS.U16 [R11+0x3b600], R27 ;  /* 0x03b6001b0b007388 */ /* 0x0003e40000000400 */
[----:B------:R2:W-:Y:S01]  /*4abc0*/  STS.U16 [R11+0x3be00], R20 ;  /* 0x03be00140b007388 */ /* 0x0005e20000000400 */
[----:B0-----:R-:W3:Y:S01]  /*4abd0*/  LDL.LU R21, [R1+0x4b0] ;  /* 0x0004b00001157983 */ /* 0x001ee20000300800 */
[----:B------:R-:W3:Y:S02]  /*4abe0*/  LDL.LU R22, [R1+0x4ac] ;  /* 0x0004ac0001167983 */ /* 0x000ee40000300800 */
[----:B------:R-:W3:Y:S02]  /*4abf0*/  LDL.LU R23, [R1+0x49c] ;  /* 0x00049c0001177983 */ /* 0x000ee40000300800 */
[----:B------:R-:W3:Y:S01]  /*4ac00*/  LDL.LU R24, [R1+0x4a4] ;  /* 0x0004a40001187983 */ /* 0x000ee20000300800 */
[----:B------:R-:W3:Y:S01]  /*4ac10*/  LDL.LU R25, [R1+0x498] ;  /* 0x0004980001197983 */ /* 0x000ee20000300800 */
[----:B------:R-:W3:Y:S02]  /*4ac20*/  LDL.LU R26, [R1+0x490] ;  /* 0x00049000011a7983 */ /* 0x000ee40000300800 */
[----:B-1----:R-:W3:Y:S02]  /*4ac30*/  LDL.LU R27, [R1+0x48c] ;  /* 0x00048c00011b7983 */ /* 0x002ee40000300800 */
[----:B--2---:R-:W2:Y:S01]  /*4ac40*/  LDL.LU R20, [R1+0x3484] ;  /* 0x0034840001147983 */ /* 0x004ea20000300800 */
[----:B------:R0:W-:Y:S01]  /*4ac50*/  STS.U16 [R11+0x3c600], R28 ;  /* 0x03c6001c0b007388 */ /* 0x0001e20000000400 */
[----:B------:R1:W-:Y:S03]  /*4ac60*/  STS.U16 [R11+0x3ce00], R29 ;  /* 0x03ce001d0b007388 */ /* 0x0003e60000000400 */
[----:B0-----:R-:W3:Y:S01]  /*4ac70*/  LDL.LU R28, [R1+0x3480] ;  /* 0x00348000011c7983 */ /* 0x001ee20000300800 */
[----:B-1----:R-:W3:Y:S02]  /*4ac80*/  LDL.LU R29, [R1+0x347c] ;  /* 0x00347c00011d7983 */ /* 0x002ee40000300800 */
[----:B------:R2:W-:Y:S02]  /*4ac90*/  STS.U16 [R11+0x3d600], R19 ;  /* 0x03d600130b007388 */ /* 0x0005e40000000400 */
[C---:B--2---:R-:W-:Y:S01]  /*4aca0*/  LOP3.LUT R19, R20.reuse, 0xe0, RZ, 0xc0, !PT ;  /* 0x000000e014137812 */ /* 0x044fe200078ec0ff */
[----:B------:R-:W-:-:S04]  /*4acb0*/  SHF.L.U32 R20, R20, 0x2, RZ ;  /* 0x0000000214147819 */ /* 0x000fc800000006ff */
[----:B------:R-:W-:Y:S02]  /*4acc0*/  LOP3.LUT R20, R20, 0x7c, RZ, 0xc0, !PT ;  /* 0x0000007c14147812 */ /* 0x000fe400078ec0ff */
[----:B------:R-:W-:-:S03]  /*4acd0*/  SHF.R.U32.HI R19, RZ, 0x1, R19 ;  /* 0x00000001ff137819 */ /* 0x000fc60000011613 */
[----:B------:R-:W-:Y:S01]  /*4ace0*/  IMAD R20, R18, 0x40, R20 ;  /* 0x0000004012147824 */ /* 0x000fe200078e0214 */
[----:B---3--:R0:W-:Y:S01]  /*4acf0*/  STS.U16 [R11+0x3de00], R29 ;  /* 0x03de001d0b007388 */ /* 0x0081e20000000400 */
[----:B------:R1:W-:Y:S03]  /*4ad00*/  STS.U16 [R11+0x3e600], R28 ;  /* 0x03e6001c0b007388 */ /* 0x0003e60000000400 */
[----:B------:R-:W-:Y:S01]  /*4ad10*/  LOP3.LUT R20, R20, R19, RZ, 0x3c, !PT ;  /* 0x0000001314147212 */ /* 0x000fe200078e3cff */
[----:B0-----:R-:W2:Y:S01]  /*4ad20*/  LDL.LU R29, [R1+0x4c4] ;  /* 0x0004c400011d7983 */ /* 0x001ea20000300800 */
[----:B-1----:R-:W3:Y:S02]  /*4ad30*/  LDL.LU R28, [R1+0x4c8] ;  /* 0x0004c800011c7983 */ /* 0x002ee40000300800 */
[----:B------:R-:W2:Y:S02]  /*4ad40*/  LDL.LU R18, [R1+0x3478] ;  /* 0x0034780001127983 */ /* 0x000ea40000300800 */
[----:B------:R-:W2:Y:S02]  /*4ad50*/  LDL.LU R19, [R1+0x3474] ;  /* 0x0034740001137983 */ /* 0x000ea40000300800 */
[----:B--2---:R0:W-:Y:S01]  /*4ad60*/  STS.U16 [R11+0x3ee00], R19 ;  /* 0x03ee00130b007388 */ /* 0x0041e20000000400 */
[----:B------:R1:W-:Y:S02]  /*4ad70*/  STS.U16 [R11+0x3f600], R18 ;  /* 0x03f600120b007388 */ /* 0x0003e40000000400 */
[----:B------:R2:W-:Y:S01]  /*4ad80*/  STS.U16 [R11+0x3fe00], R17 ;  /* 0x03fe00110b007388 */ /* 0x0005e20000000400 */
[----:B0-----:R-:W3:Y:S01]  /*4ad90*/  LDL.LU R19, [R1+0x4d4] ;  /* 0x0004d40001137983 */ /* 0x001ee20000300800 */
[----:B-1----:R-:W3:Y:S02]  /*4ada0*/  LDL.LU R18, [R1+0x4cc] ;  /* 0x0004cc0001127983 */ /* 0x002ee40000300800 */
[----:B--2---:R-:W2:Y:S02]  /*4adb0*/  LDL.LU R11, [R1+0x3470] ;  /* 0x00347000010b7983 */ /* 0x004ea40000300800 */
[----:B------:R-:W2:Y:S01]  /*4adc0*/  LDL.LU R17, [R1+0x4d8] ;  /* 0x0004d80001117983 */ /* 0x000ea20000300800 */
[----:B----4-:R0:W-:Y:S01]  /*4add0*/  STS [R20+0x40000], R12 ;  /* 0x0400000c14007388 */ /* 0x0101e20000000800 */
[----:B------:R1:W-:Y:S02]  /*4ade0*/  STS [R20+0x40800], R13 ;  /* 0x0408000d14007388 */ /* 0x0003e40000000800 */
[----:B------:R4:W-:Y:S02]  /*4adf0*/  STS [R20+0x40080], R14 ;  /* 0x0400800e14007388 */ /* 0x0009e40000000800 */
[----:B------:R4:W-:Y:S01]  /*4ae00*/  STS [R20+0x40880], R15 ;  /* 0x0408800f14007388 */ /* 0x0009e20000000800 */
[----:B0-----:R-:W3:Y:S01]  /*4ae10*/  LDL.LU R12, [R1+0x346c] ;  /* 0x00346c00010c7983 */ /* 0x001ee20000300800 */
[----:B-1----:R-:W3:Y:S02]  /*4ae20*/  LDL.LU R13, [R1+0x3468] ;  /* 0x00346800010d7983 */ /* 0x002ee40000300800 */
[----:B----4-:R-:W4:Y:S02]  /*4ae30*/  LDL.LU R14, [R1+0x3464] ;  /* 0x00346400010e7983 */ /* 0x010f240000300800 */
[----:B------:R-:W4:Y:S01]  /*4ae40*/  LDL.LU R15, [R1+0x3460] ;  /* 0x00346000010f7983 */ /* 0x000f220000300800 */
[----:B--2---:R-:W-:Y:S01]  /*4ae50*/  STS [R20+0x41000], R17 ;  /* 0x0410001114007388 */ /* 0x004fe20000000800 */
[----:B---3--:R-:W-:Y:S03]  /*4ae60*/  STS [R20+0x41800], R18 ;  /* 0x0418001214007388 */ /* 0x008fe60000000800 */
[----:B------:R-:W-:Y:S01]  /*4ae70*/  STS [R20+0x41080], R19 ;  /* 0x0410801314007388 */ /* 0x000fe20000000800 */
[----:B------:R-:W-:Y:S03]  /*4ae80*/  STS [R20+0x41880], R28 ;  /* 0x0418801c14007388 */ /* 0x000fe60000000800 */
[----:B------:R-:W-:Y:S01]  /*4ae90*/  STS [R20+0x42000], R29 ;  /* 0x0420001d14007388 */ /* 0x000fe20000000800 */
[----:B------:R-:W-:Y:S02]  /*4aea0*/  STS [R20+0x42800], R16 ;  /* 0x0428001014007388 */ /* 0x000fe40000000800 */
[----:B------:R-:W-:Y:S02]  /*4aeb0*/  STS [R20+0x42080], R3 ;  /* 0x0420800314007388 */ /* 0x000fe40000000800 */
[----:B------:R-:W-:Y:S01]  /*4aec0*/  STS [R20+0x42880], R21 ;  /* 0x0428801514007388 */ /* 0x000fe20000000800 */
[----:B------:R-:W-:Y:S01]  /*4aed0*/  STS [R20+0x43000], R22 ;  /* 0x0430001614007388 */ /* 0x000fe20000000800 */
[----:B------:R-:W-:Y:S02]  /*4aee0*/  STS [R20+0x43800], R23 ;  /* 0x0438001714007388 */ /* 0x000fe40000000800 */
[----:B------:R-:W-:Y:S02]  /*4aef0*/  STS [R20+0x43080], R24 ;  /* 0x0430801814007388 */ /* 0x000fe40000000800 */
[----:B------:R-:W-:Y:S01]  /*4af00*/  STS [R20+0x43880], R25 ;  /* 0x0438801914007388 */ /* 0x000fe20000000800 */
[----:B------:R-:W-:Y:S01]  /*4af10*/  STS [R20+0x44000], R26 ;  /* 0x0440001a14007388 */ /* 0x000fe20000000800 */
[----:B----4-:R-:W-:Y:S02]  /*4af20*/  STS [R20+0x44800], R15 ;  /* 0x0448000f14007388 */ /* 0x010fe40000000800 */
[----:B------:R0:W-:Y:S02]  /*4af30*/  STS [R20+0x44080], R27 ;  /* 0x0440801b14007388 */ /* 0x0001e40000000800 */
[----:B0-----:R-:W0:Y:S04]  /*4af40*/  S2R R27, SR_TID.X ;  /* 0x00000000001b7919 */ /* 0x001e280000002100 */
[----:B------:R-:W1:Y:S01]  /*4af50*/  S2R R23, SR_TID.X ;  /* 0x0000000000177919 */ /* 0x000e620000002100 */
        /* <DEDUP_REMOVED lines=13> */
[----:B------:R-:W-:Y:S01]  /*4b030*/  BAR.SYNC.DEFER_BLOCKING 0x0 ;  /* 0x0000000000007b1d */ /* 0x000fe20000010000 */
[C---:B0-----:R-:W-:Y:S01]  /*4b040*/  LOP3.LUT R26, R27.reuse, 0x7, RZ, 0xc0, !PT ;  /* 0x000000071b1a7812 */ /* 0x041fe200078ec0ff */
[----:B------:R-:W-:-:S03]  /*4b050*/  IMAD.SHL.U32 R27, R27, 0x100, RZ ;  /* 0x000001001b1b7824 */ /* 0x000fc600078e00ff */
[----:B------:R-:W-:Y:S01]  /*4b060*/  SHF.L.U32 R25, R26, 0x4, RZ ;  /* 0x000000041a197819 */ /* 0x000fe200000006ff */
[----:B-1----:R-:W-:-:S03]  /*4b070*/  LOP3.LUT R26, R23, 0xe0, RZ, 0xc0, !PT ;  /* 0x000000e0171a7812 */ /* 0x002fc600078ec0ff */
[----:B------:R-:W-:Y:S01]  /*4b080*/  LOP3.LUT R3, R25, 0xf00, R27, 0xf8, !PT ;  /* 0x00000f0019037812 */ /* 0x000fe200078ef81b */
[C---:B------:R-:W-:Y:S01]  /*4b090*/  LOP3.LUT R27, R23.reuse, 0x7, RZ, 0xc0, !PT ;  /* 0x00000007171b7812 */ /* 0x040fe200078ec0ff */
[----:B------:R-:W-:-:S04]  /*4b0a0*/  SHF.L.U32 R24, R23, 0x1, RZ ;  /* 0x0000000117187819 */ /* 0x000fc800000006ff */
[----:B------:R-:W-:Y:S01]  /*4b0b0*/  IMAD R15, R27, 0x4, R26 ;  /* 0x000000041b0f7824 */ /* 0x000fe200078e021a */
[----:B------:R-:W-:-:S04]  /*4b0c0*/  LOP3.LUT R16, R25, 0x30, R24, 0x78, !PT ;  /* 0x0000003019107812 */ /* 0x000fc800078e7818 */
[----:B------:R-:W-:-:S05]  /*4b0d0*/  LEA R15, R15, R16, 0x6 ;  /* 0x000000100f0f7211 */ /* 0x000fca00078e30ff */
[----:B------:R-:W0:Y:S04]  /*4b0e0*/  LDSM.16.M88.4 R4, [R15+0x20000] ;  /* 0x020000000f04783b */ /* 0x000e280000000200 */
[----:B------:R-:W-:Y:S04]  /*4b0f0*/  LDSM.16.M88.4 R16, [R15+0x30000] ;  /* 0x030000000f10783b */ /* 0x000fe80000000200 */
[----:B------:R-:W-:Y:S04]  /*4b100*/  LDSM.16.M88.4 R24, [R15+0x24000] ;  /* 0x024000000f18783b */ /* 0x000fe80000000200 */
[----:B0-----:R-:W-:Y:S01]  /*4b110*/  STL.64 [R1+0x20], R4 ;  /* 0x0000200401007387 */ /* 0x001fe20000100a00 */
[----:B------:R-:W-:-:S02]  /*4b120*/  IMAD.MOV.U32 R2, RZ, RZ, R4 ;  /* 0x000000ffff027224 */ /* 0x000fc400078e0004 */
[----:B------:R-:W-:Y:S01]  /*4b130*/  STL.64 [R1+0x28], R6 ;  /* 0x0000280601007387 */ /* 0x000fe20000100a00 */
[----:B------:R-:W-:Y:S02]  /*4b140*/  MOV R0, R5 ;  /* 0x0000000500007202 */ /* 0x000fe40000000f00 */
[----:B------:R-:W0:Y:S04]  /*4b150*/  LDSM.16.M88.4 R4, [R15+0x2c000] ;  /* 0x02c000000f04783b */ /* 0x000e280000000200 */
[----:B0-----:R-:W-:Y:S01]  /*4b160*/  STL.64 [R1+0x3440], R6 ;  /* 0x0034400601007387 */ /* 0x001fe20000100a00 */
[----:B------:R0:W-:Y:S02]  /*4b170*/  STL.64 [R1+0x3438], R4 ;  /* 0x0034380401007387 */ /* 0x0001e40000100a00 */
[----:B------:R-:W-:Y:S02]  /*4b180*/  STL.64 [R1+0x30], R16 ;  /* 0x0000301001007387 */ /* 0x000fe40000100a00 */
[----:B------:R-:W-:Y:S01]  /*4b190*/  STL.64 [R1+0x38], R18 ;  /* 0x0000381201007387 */ /* 0x000fe20000100a00 */
[----:B0-----:R-:W2:Y:S01]  /*4b1a0*/  LDL.LU R4, [R1+0x40] ;  /* 0x0000400001047983 */ /* 0x001ea20000300800 */
[----:B------:R-:W2:Y:S02]  /*4b1b0*/  LDL.LU R5, [R1+0x44] ;  /* 0x0000440001057983 */ /* 0x000ea40000300800 */
[----:B------:R-:W3:Y:S02]  /*4b1c0*/  LDL.LU R6, [R1+0x48] ;  /* 0x0000480001067983 */ /* 0x000ee40000300800 */
[----:B------:R-:W3:Y:S01]  /*4b1d0*/  LDL.LU R7, [R1+0x4c] ;  /* 0x00004c0001077983 */ /* 0x000ee20000300800 */
[----:B------:R-:W-:Y:S01]  /*4b1e0*/  LOP3.LUT R3, R3, 0x10, R23, 0x78, !PT ;  /* 0x0000001003037812 */ /* 0x000fe200078e7817 */
[----:B------:R-:W-:Y:S01]  /*4b1f0*/  IMAD.MOV.U32 R29, RZ, RZ, R16 ;  /* 0x000000ffff1d7224 */ /* 0x000fe200078e0010 */
[----:B------:R-:W0:Y:S01]  /*4b200*/  LDSM.16.M88.4 R20, [R15+0x28000] ;  /* 0x028000000f14783b */ /* 0x000e220000000200 */
[----:B------:R-:W-:-:S02]  /*4b210*/  MOV R28, R17 ;  /* 0x00000011001c7202 */ /* 0x000fc40000000f00 */
[----:B------:R-:W1:Y:S01]  /*4b220*/  LDSM.16.M88.4 R16, [R15+0x34000] ;  /* 0x034000000f10783b */ /* 0x000e620000000200 */
[----:B------:R-:W-:Y:S04]  /*4b230*/  LDSM.16.M88.4 R8, [R3+0x40000] ;  /* 0x040000000308783b */ /* 0x000fe80000000200 */
[----:B---3--:R-:W-:Y:S01]  /*4b240*/  STL.64 [R1+0x3450], R6 ;  /* 0x0034500601007387 */ /* 0x008fe20000100a00 */
[----:B--2---:R-:W-:Y:S02]  /*4b250*/  STL.64 [R1+0x3448], R4 ;  /* 0x0034480401007387 */ /* 0x004fe40000100a00 */
[----:B------:R-:W-:Y:S02]  /*4b260*/  STL.64 [R1+0x10], R24 ;  /* 0x0000101801007387 */ /* 0x000fe40000100a00 */
[----:B------:R-:W-:Y:S01]  /*4b270*/  STL.64 [R1+0x18], R26 ;  /* 0x0000181a01007387 */ /* 0x000fe20000100a00 */
[----:B------:R2:W-:Y:S04]  /*4b280*/  STL.64 [R1+0x3458], R24 ;  /* 0x0034581801007387 */ /* 0x0005e80000100a00 */
[----:B--2---:R-:W2:Y:S01]  /*4b290*/  LDL.LU R24, [R1+0x80] ;  /* 0x0000800001187983 */ /* 0x004ea20000300800 */
[----:B------:R-:W2:Y:S02]  /*4b2a0*/  LDL.LU R25, [R1+0x84] ;  /* 0x0000840001197983 */ /* 0x000ea40000300800 */
[----:B------:R-:W2:Y:S02]  /*4b2b0*/  LDL.LU R26, [R1+0x88] ;  /* 0x00008800011a7983 */ /* 0x000ea40000300800 */
[----:B------:R-:W2:Y:S01]  /*4b2c0*/  LDL.LU R27, [R1+0x8c] ;  /* 0x00008c00011b7983 */ /* 0x000ea20000300800 */
[----:B0-----:R-:W-:Y:S01]  /*4b2d0*/  STL.64 [R1], R20 ;  /* 0x0000001401007387 */ /* 0x001fe20000100a00 */
[----:B------:R-:W-:Y:S02]  /*4b2e0*/  STL.64 [R1+0x8], R22 ;  /* 0x0000081601007387 */ /* 0x000fe40000100a00 */
[----:B-1----:R-:W-:Y:S02]  /*4b2f0*/  STL.64 [R1+0x50], R16 ;  /* 0x0000501001007387 */ /* 0x002fe40000100a00 */
[----:B------:R-:W-:Y:S02]  /*4b300*/  STL.64 [R1+0x58], R18 ;  /* 0x0000581201007387 */ /* 0x000fe40000100a00 */
[----:B------:R-:W0:Y:S04]  /*4b310*/  LDSM.16.M88.4 R16, [R15+0x38000] ;  /* 0x038000000f10783b */ /* 0x000e280000000200 */
[----:B0-----:R-:W-:Y:S01]  /*4b320*/  STL.64 [R1+0x60], R16 ;  /* 0x0000601001007387 */ /* 0x001fe20000100a00 */
[----:B------:R-:W-:Y:S02]  /*4b330*/  STL.64 [R1+0x68], R18 ;  /* 0x0000681201007387 */ /* 0x000fe40000100a00 */
[----:B------:R-:W-:Y:S02]  /*4b340*/  LDSM.16.M88.4 R16, [R15+0x3c000] ;  /* 0x03c000000f10783b */ /* 0x000fe40000000200 */
[----:B------:R-:W0:Y:S04]  /*4b350*/  LDSM.16.M88.4 R12, [R3+0x41000] ;  /* 0x04100000030c783b */ /* 0x000e280000000200 */
[----:B0-----:R-:W-:Y:S01]  /*4b360*/  STL [R1+0x33f4], R14 ;  /* 0x0033f40e01007387 */ /* 0x001fe20000100800 */
[----:B------:R-:W-:Y:S02]  /*4b370*/  STL.64 [R1+0x70], R16 ;  /* 0x0000701001007387 */ /* 0x000fe40000100a00 */
[----:B------:R-:W-:Y:S02]  /*4b380*/  STL.64 [R1+0x78], R18 ;  /* 0x0000781201007387 */ /* 0x000fe40000100a00 */
[----:B------:R-:W0:Y:S04]  /*4b390*/  LDSM.16.M88.4 R16, [R3+0x42000] ;  /* 0x042000000310783b */ /* 0x000e280000000200 */
[----:B------:R-:W-:Y:S04]  /*4b3a0*/  STL [R1+0x33f0], R15 ;  /* 0x0033f00f01007387 */ /* 0x000fe80000100800 */
[----:B0-----:R-:W-:Y:S01]  /*4b3b0*/  STL.64 [R1+0x3360], R18 ;  /* 0x0033601201007387 */ /* 0x001fe20000100a00 */
[----:B------:R0:W-:Y:S03]  /*4b3c0*/  STL.64 [R1+0x3358], R16 ;  /* 0x0033581001007387 */ /* 0x0001e60000100a00 */
[----:B0-----:R-:W3:Y:S01]  /*4b3d0*/  LDL.LU R16, [R1+0x210] ;  /* 0x0002100001107983 */ /* 0x001ee20000300800 */
[----:B------:R-:W3:Y:S02]  /*4b3e0*/  LDL.LU R17, [R1+0x214] ;  /* 0x0002140001117983 */ /* 0x000ee40000300800 */
[----:B------:R-:W4:Y:S02]  /*4b3f0*/  LDL.LU R18, [R1+0x218] ;  /* 0x0002180001127983 */ /* 0x000f240000300800 */
[----:B------:R-:W4:Y:S02]  /*4b400*/  LDL.LU R19, [R1+0x21c] ;  /* 0x00021c0001137983 */ /* 0x000f240000300800 */
[----:B------:R-:W-:Y:S01]  /*4b410*/  IMAD.MOV.U32 R4, RZ, RZ, R2 ;  /* 0x000000ffff047224 */ /* 0x000fe200078e0002 */
[----:B------:R-:W-:Y:S01]  /*4b420*/  MOV R5, R0 ;  /* 0x0000000000057202 */ /* 0x000fe20000000f00 */
[----:B----4-:R-:W-:Y:S01]  /*4b430*/  STL.64 [R1+0x3400], R18 ;  /* 0x0034001201007387 */ /* 0x010fe20000100a00 */
[----:B---3--:R0:W-:Y:S03]  /*4b440*/  STL.64 [R1+0x33f8], R16 ;  /* 0x0033f81001007387 */ /* 0x0081e60000100a00 */
[----:B0-----:R-:W3:Y:S01]  /*4b450*/  LDL.LU R16, [R1+0x1c0] ;  /* 0x0001c00001107983 */ /* 0x001ee20000300800 */
[----:B------:R-:W3:Y:S02]  /*4b460*/  LDL.LU R17, [R1+0x1c4] ;  /* 0x0001c40001117983 */ /* 0x000ee40000300800 */
[----:B------:R-:W4:Y:S02]  /*4b470*/  LDL.LU R18, [R1+0x1c8] ;  /* 0x0001c80001127983 */ /* 0x000f240000300800 */
[----:B------:R-:W4:Y:S01]  /*4b480*/  LDL.LU R19, [R1+0x1cc] ;  /* 0x0001cc0001137983 */ /* 0x000f220000300800 */
[C---:B--2---:R-:W-:Y:S01]  /*4b490*/  HMMA.16816.F32 R4, R8.reuse, R4, R24 ;  /* 0x000000040804723c */ /* 0x044fe20000001818 */
[----:B----4-:R-:W-:Y:S01]  /*4b4a0*/  STL.64 [R1+0x3410], R18 ;  /* 0x0034101201007387 */ /* 0x010fe20000100a00 */
        /* <DEDUP_REMOVED lines=8> */
[----:B------:R0:W-:Y:S02]  /*4b530*/  STL.64 [R1+0x148], R6 ;  /* 0x0001480601007387 */ /* 0x0001e40000100a00 */
[----:B0-----:R-:W3:Y:S01]  /*4b540*/  LDL.LU.64 R6, [R1+0x3450] ;  /* 0x0034500001067983 */ /* 0x001ee20000300a00 */
[----:B------:R-:W3:Y:S02]  /*4b550*/  LDL.LU.64 R4, [R1+0x3448] ;  /* 0x0034480001047983 */ /* 0x000ee40000300a00 */
[C---:B---3--:R-:W-:Y:S01]  /*4b560*/  HMMA.16816.F32 R4, R8.reuse, R24, R4 ;  /* 0x000000180804723c */ /* 0x048fe20000001804 */
[----:B------:R-:W-:Y:S01]  /*4b570*/  IMAD.MOV.U32 R2, RZ, RZ, R24 ;  /* 0x000000ffff027224 */ /* 0x000fe200078e0018 */
[----:B------:R-:W-:Y:S11]  /*4b580*/  MOV R0, R25 ;  /* 0x0000001900007202 */ /* 0x000ff60000000f00 */
[----:B------:R-:W-:Y:S10]  /*4b590*/  @!UPT UIADD3 URZ, URZ, URZ, URZ ;  /* 0x0000003f3f3ff290 */ /* 0x000ff4000fffe03f */
[----:B------:R-:W-:Y:S01]  /*4b5a0*/  STL.64 [R1+0x130], R4 ;  /* 0x0001300401007387 */ /* 0x000fe20000100a00 */
[----:B------:R0:W-:Y:S03]  /*4b5b0*/  STL.64 [R1+0x138], R6 ;  /* 0x0001380601007387 */ /* 0x0001e60000100a00 */
[----:B0-----:R-:W3:Y:S01]  /*4b5c0*/  LDL.LU.64 R6, [R1+0x3440] ;  /* 0x0034400001067983 */ /* 0x001ee20000300a00 */
[----:B------:R-:W4:Y:S02]  /*4b5d0*/  LDL.LU.64 R4, [R1+0x3438] ;  /* 0x0034380001047983 */ /* 0x000f240000300a00 */
[----:B------:R-:W2:Y:S02]  /*4b5e0*/  LDL.LU.64 R26, [R1+0x3430] ;  /* 0x00343000011a7983 */ /* 0x000ea40000300a00 */
[----:B------:R-:W2:Y:S02]  /*4b5f0*/  LDL.LU.64 R24, [R1+0x3428] ;  /* 0x0034280001187983 */ /* 0x000ea40000300a00 */
[----:B------:R-:W-:Y:S01]  /*4b600*/  IMAD.MOV.U32 R14, RZ, RZ, R20 ;  /* 0x000000ffff0e7224 */ /* 0x000fe200078e0014 */
[----:B------:R-:W-:Y:S01]  /*4b610*/  MOV R15, R21 ;  /* 0x00000015000f7202 */ /* 0x000fe20000000f00 */
[C---:B--2---:R-:W-:Y:S11]  /*4b620*/  HMMA.16816.F32 R24, R8.reuse, R20, R24 ;  /* 0x000000140818723c */ /* 0x044ff60000001818 */
[----:B------:R-:W-:Y:S11]  /*4b630*/  @!UPT UIADD3 URZ, URZ, URZ, URZ ;  /* 0x0000003f3f3ff290 */ /* 0x000ff6000fffe03f */
[----:B------:R-:W-:Y:S01]  /*4b640*/  @!UPT UIADD3 URZ, URZ, URZ, URZ ;  /* 0x0000003f3f3ff290 */ /* 0x000fe2000fffe03f */
[----:B------:R0:W-:Y:S01]  /*4b650*/  STL.64 [R1+0x120], R24 ;  /* 0x0001201801007387 */ /* 0x0001e20000100a00 */
[----:B------:R-:W-:Y:S02]  /*4b660*/  STL.64 [R1+0x128], R26 ;  /* 0x0001281a01007387 */ /* 0x000fe40000100a00 */
[----:B------:R-:W4:Y:S02]  /*4b670*/  LDL.LU.64 R22, [R1+0x3420] ;  /* 0x0034200001167983 */ /* 0x000f240000300a00 */
[----:B------:R-:W4:Y:S01]  /*4b680*/  LDL.LU.64 R20, [R1+0x3418] ;  /* 0x0034180001147983 */ /* 0x000f220000300a00 */
[----:B0-----:R-:W2:Y:S01]  /*4b690*/  LDL.64 R24, [R1+0x50] ;  /* 0x0000500001187983 */ /* 0x001ea20000100a00 */
[----:B----4-:R-:W-:Y:S11]  /*4b6a0*/  HMMA.16816.F32 R20, R8, R4, R20 ;  /* 0x000000040814723c */ /* 0x010ff60000001814 */
[----:B------:R-:W-:Y:S11]  /*4b6b0*/  @!UPT UIADD3 URZ, URZ, URZ, URZ ;  /* 0x0000003f3f3ff290 */ /* 0x000ff6000fffe03f */
[----:B------:R-:W-:Y:S01]  /*4b6c0*/  @!UPT UIADD3 URZ, URZ, URZ, URZ ;  /* 0x0000003f3f3ff290 */ /* 0x000fe2000fffe03f */
[----:B------:R0:W-:Y:S01]  /*4b6d0*/  STL.64 [R1+0x110], R20 ;  /* 0x0001101401007387 */ /* 0x0001e20000100a00 */
[----:B------:R1:W-:Y:S02]  /*4b6e0*/  STL.64 [R1+0x118], R22 ;  /* 0x0001181601007387 */ /* 0x0003e40000100a00 */
[----:B0-----:R-:W-:Y:S01]  /*4b6f0*/  IMAD.MOV.U32 R20, RZ, RZ, R29 ;  /* 0x000000ffff147224 */ /* 0x001fe200078e001d */
[----:B------:R-:W-:-:S07]  /*4b700*/  MOV R21, R28 ;  /* 0x0000001c00157202 */ /* 0x000fce0000000f00 */
[C---:B-1----:R-:W-:Y:S01]  /*4b710*/  HMMA.16816.F32 R20, R8.reuse, R20, R16 ;  /* 0x000000140814723c */ /* 0x042fe20000001810 */
[----:B---3--:R-:W-:Y:S01]  /*4b720*/  STL.64 [R1+0x33b0], R6 ;  /* 0x0033b00601007387 */ /* 0x008fe20000100a00 */
[----:B------:R0:W-:Y:S03]  /*4b730*/  STL.64 [R1+0x33a8], R4 ;  /* 0x0033a80401007387 */ /* 0x0001e60000100a00 */
[----:B0-----:R-:W3:Y:S01]  /*4b740*/  LDL.LU R4, [R1+0x200] ;  /* 0x0002000001047983 */ /* 0x001ee20000300800 */
[----:B------:R-:W3:Y:S02]  /*4b750*/  LDL.LU R5, [R1+0x204] ;  /* 0x0002040001057983 */ /* 0x000ee40000300800 */
[----:B------:R-:W3:Y:S02]  /*4b760*/  LDL.LU R6, [R1+0x208] ;  /* 0x0002080001067983 */ /* 0x000ee40000300800 */
[----:B------:R-:W3:Y:S01]  /*4b770*/  LDL.LU R7, [R1+0x20c] ;  /* 0x00020c0001077983 */ /* 0x000ee20000300800 */
[----:B------:R-:W4:Y:S01]  /*4b780*/  LDL.LU.64 R18, [R1+0x3410] ;  /* 0x0034100001127983 */ /* 0x000f220000300a00 */
[----:B------:R-:W4:Y:S11]  /*4b790*/  LDL.LU.64 R16, [R1+0x3408] ;  /* 0x0034080001107983 */ /* 0x000f360000300a00 */
[----:B------:R-:W-:Y:S01]  /*4b7a0*/  STL.64 [R1+0x160], R20 ;  /* 0x0001601401007387 */ /* 0x000fe20000100a00 */
[----:B------:R-:W-:Y:S02]  /*4b7b0*/  STL.64 [R1+0x168], R22 ;  /* 0x0001681601007387 */ /* 0x000fe40000100a00 */
[----:B------:R-:W0:Y:S02]  /*4b7c0*/  LDSM.16.M88.4 R20, [R3+0x43000] ;  /* 0x043000000314783b */ /* 0x000e240000000200 */
[----:B0-----:R-:W-:Y:S02]  /*4b7d0*/  STL.64 [R1+0x32f0], R22 ;  /* 0x0032f01601007387 */ /* 0x001fe40000100a00 */
[----:B------:R0:W-:Y:S02]  /*4b7e0*/  STL.64 [R1+0x32e8], R20 ;  /* 0x0032e81401007387 */ /* 0x0001e40000100a00 */
[----:B0-----:R-:W3:Y:S01]  /*4b7f0*/  LDL.64 R20, [R1+0x30] ;  /* 0x0000300001147983 */ /* 0x001ee20000100a00 */
[----:B--2---:R-:W-:Y:S01]  /*4b800*/  IMAD.MOV.U32 R29, RZ, RZ, R24 ;  /* 0x000000ffff1d7224 */ /* 0x004fe200078e0018 */
[----:B------:R-:W-:Y:S01]  /*4b810*/  MOV R28, R25 ;  /* 0x00000019001c7202 */ /* 0x000fe20000000f00 */
[C---:B----4-:R-:W-:Y:S01]  /*4b820*/  HMMA.16816.F32 R16, R8.reuse, R24, R16 ;  /* 0x000000180810723c */ /* 0x050fe20000001810 */
[----:B------:R-:W0:Y:S04]  /*4b830*/  LDSM.16.M88.4 R24, [R3+0x44000] ;  /* 0x044000000318783b */ /* 0x000e280000000200 */
[----:B---3--:R1:W-:Y:S04]  /*4b840*/  STL.64 [R1+0x33a0], R20 ;  /* 0x0033a01401007387 */ /* 0x0083e80000100a00 */
[----:B-1----:R-:W2:Y:S11]  /*4b850*/  LDL.64 R20, [R1+0x60] ;  /* 0x0000600001147983 */ /* 0x002eb60000100a00 */
[----:B------:R-:W-:Y:S03]  /*4b860*/  @!UPT UIADD3 URZ, URZ, URZ, URZ ;  /* 0x0000003f3f3ff290 */ /* 0x000fe6000fffe03f */
[----:B------:R-:W-:Y:S02]  /*4b870*/  STL.64 [R1+0x1f0], R16 ;  /* 0x0001f01001007387 */ /* 0x000fe40000100a00 */
[----:B------:R1:W-:Y:S02]  /*4b880*/  STL.64 [R1+0x1f8], R18 ;  /* 0x0001f81201007387 */ /* 0x0003e40000100a00 */
[----:B-1----:R-:W3:Y:S01]  /*4b890*/  LDL.LU.64 R18, [R1+0x3400] ;  /* 0x0034000001127983 */ /* 0x002ee20000300a00 */
[----:B------:R-:W3:Y:S02]  /*4b8a0*/  LDL.LU.64 R16, [R1+0x33f8] ;  /* 0x0033f80001107983 */ /* 0x000ee40000300a00 */
[----:B0-----:R-:W-:Y:S02]  /*4b8b0*/  STL.64 [R1+0x3280], R26 ;  /* 0x0032801a01007387 */ /* 0x001fe40000100a00 */
[----:B------:R0:W-:Y:S02]  /*4b8c0*/  STL.64 [R1+0x3278], R24 ;  /* 0x0032781801007387 */ /* 0x0001e40000100a00 */
[----:B0-----:R-:W3:Y:S01]  /*4b8d0*/  LDL.64 R24, [R1+0x70] ;  /* 0x0000700001187983 */ /* 0x001ee20000100a00 */
[C---:B--2---:R-:W-:Y:S08]  /*4b8e0*/  HMMA.16816.F32 R4, R8.reuse, R20, R4 ;  /* 0x000000140804723c */ /* 0x044ff00000001804 */
[----:B---3--:R-:W-:Y:S11]  /*4b8f0*/  HMMA.16816.F32 R8, R8, R24, R16 ;  /* 0x000000180808723c */ /* 0x008ff60000001810 */
[----:B------:R-:W-:Y:S04]  /*4b900*/  @!UPT UIADD3 URZ, URZ, URZ, URZ ;  /* 0x0000003f3f3ff290 */ /* 0x000fe8000fffe03f */
[----:B------:R0:W-:Y:S01]  /*4b910*/  STL.64 [R1+0x270], R4 ;  /* 0x0002700401007387 */ /* 0x0001e20000100a00 */
[----:B------:R-:W-:Y:S02]  /*4b920*/  STL.64 [R1+0x278], R6 ;  /* 0x0002780601007387 */ /* 0x000fe40000100a00 */
[----:B------:R1:W-:Y:S02]  /*4b930*/  STL.64 [R1+0x3368], R24 ;  /* 0x0033681801007387 */ /* 0x0003e40000100a00 */
[----:B------:R-:W2:Y:S03]  /*4b940*/  LDL.LU R16, [R1+0x330] ;  /* 0x0003300001107983 */ /* 0x000ea60000300800 */
[----:B------:R-:W-:Y:S01]  /*4b950*/  STL.64 [R1+0x250], R8 ;  /* 0x0002500801007387 */ /* 0x000fe20000100a00 */
[----:B------:R-:W-:Y:S02]  /*4b960*/  STL.64 [R1+0x258], R10 ;  /* 0x0002580a01007387 */ /* 0x000fe40000100a00 */
[----:B------:R-:W2:Y:S02]  /*4b970*/  LDL.LU R17, [R1+0x334] ;  /* 0x0003340001117983 */ /* 0x000ea40000300800 */
[----:B------:R-:W3:Y:S01]  /*4b980*/  LDL.LU R18, [R1+0x338] ;  /* 0x0003380001127983 */ /* 0x000ee20000300800 */
[----:B------:R-:W3:Y:S01]  /*4b990*/  LDL.LU R19, [R1+0x33c] ;  /* 0x00033c0001137983 */ /* 0x000ee20000300800 */
[----:B0-----:R-:W-:Y:S01]  /*4b9a0*/  IMAD.MOV.U32 R5, RZ, RZ, R20 ;  /* 0x000000ffff057224 */ /* 0x001fe200078e0014 */
[----:B------:R-:W-:-:S02]  /*4b9b0*/  MOV R4, R21 ;  /* 0x0000001500047202 */ /* 0x000fc40000000f00 */
[----:B---3--:R-:W-:Y:S01]  /*4b9c0*/  STL.64 [R1+0x3378], R18 ;  /* 0x0033781201007387 */ /* 0x008fe20000100a00 */
[----:B--2---:R-:W-:Y:S02]  /*4b9d0*/  STL.64 [R1+0x3370], R16 ;  /* 0x0033701001007387 */ /* 0x004fe40000100a00 */
[----:B------:R-:W2:Y:S02]  /*4b9e0*/  LDL.LU R20, [R1+0x1d0] ;  /* 0x0001d00001147983 */ /* 0x000ea40000300800 */
[----:B------:R-:W2:Y:S01]  /*4b9f0*/  LDL.LU R21, [R1+0x1d4] ;  /* 0x0001d40001157983 */ /* 0x000ea20000300800 */
[----:B------:R-:W3:Y:S01]  /*4ba00*/  LDL.LU R22, [R1+0x1d8] ;  /* 0x0001d80001167983 */ /* 0x000ee20000300800 */
[----:B------:R-:W3:Y:S02]  /*4ba10*/  LDL.LU R23, [R1+0x1dc] ;  /* 0x0001dc0001177983 */ /* 0x000ee40000300800 */
[----:B-1----:R-:W-:Y:S01]  /*4ba20*/  IMAD.MOV.U32 R24, RZ, RZ, R5 ;  /* 0x000000ffff187224 */ /* 0x002fe200078e0005 */
[----:B------:R-:W-:Y:S01]  /*4ba30*/  MOV R25, R4 ;  /* 0x0000000400197202 */ /* 0x000fe20000000f00 */
[----:B------:R-:W-:Y:S01]  /*4ba40*/  IMAD.MOV.U32 R4, RZ, RZ, R14 ;  /* 0x000000ffff047224 */ /* 0x000fe200078e000e */
[----:B------:R-:W-:Y:S01]  /*4ba50*/  MOV R5, R15 ;  /* 0x0000000f00057202 */ /* 0x000fe20000000f00 */
[----:B---3--:R-:W-:Y:S01]  /*4ba60*/  STL.64 [R1+0x33c0], R22 ;  /* 0x0033c01601007387 */ /* 0x008fe20000100a00 */
[----:B--2---:R-:W-:Y:S02]  /*4ba70*/  STL.64 [R1+0x33b8], R20 ;  /* 0x0033b81401007387 */ /* 0x004fe40000100a00 */
[----:B------:R-:W2:Y:S02]  /*4ba80*/  LDL.LU R14, [R1+0x33f4] ;  /* 0x0033f400010e7983 */ /* 0x000ea40000300800 */
[----:B------:R-:W2:Y:S01]  /*4ba90*/  LDL.LU R15, [R1+0x33f0] ;  /* 0x0033f000010f7983 */ /* 0x000ea20000300800 */
[----:B------:R0:W-:Y:S04]  /*4baa0*/  STL.64 [R1+0x33c8], R4 ;  /* 0x0033c80401007387 */ /* 0x0001e80000100a00 */
[----:B0-----:R-:W3:Y:S01]  /*4bab0*/  LDL.LU R4, [R1+0x190] ;  /* 0x0001900001047983 */ /* 0x001ee20000300800 */
[----:B------:R-:W3:Y:S02]  /*4bac0*/  LDL.LU R5, [R1+0x194] ;  /* 0x0001940001057983 */ /* 0x000ee40000300800 */
[----:B------:R-:W4:Y:S02]  /*4bad0*/  LDL.LU R6, [R1+0x198] ;  /* 0x0001980001067983 */ /* 0x000f240000300800 */
[----:B------:R-:W4:Y:S02]  /*4bae0*/  LDL.LU R7, [R1+0x19c] ;  /* 0x00019c0001077983 */ /* 0x000f240000300800 */
[----:B----4-:R-:W-:Y:S01]  /*4baf0*/  STL.64 [R1+0x33d8], R6 ;  /* 0x0033d80601007387 */ /* 0x010fe20000100a00 */
[----:B---3--:R0:W-:Y:S03]  /*4bb00*/  STL.64 [R1+0x33d0], R4 ;  /* 0x0033d00401007387 */ /* 0x0081e60000100a00 */
[----:B0-----:R-:W2:Y:S04]  /*4bb10*/  LDL R4, [R1+0x20] ;  /* 0x0000200001047983 */ /* 0x001ea80000100800 */
[----:B------:R-:W2:Y:S01]  /*4bb20*/  LDL R5, [R1+0x24] ;  /* 0x0000240001057983 */ /* 0x000ea20000100800 */
[----:B------:R-:W3:Y:S02]  /*4bb30*/  LDL.LU R20, [R1+0x1a0] ;  /* 0x0001a00001147983 */ /* 0x000ee40000300800 */
[----:B------:R-:W3:Y:S02]  /*4bb40*/  LDL.LU R21, [R1+0x1a4] ;  /* 0x0001a40001157983 */ /* 0x000ee40000300800 */
[----:B------:R-:W4:Y:S01]  /*4bb50*/  LDL.LU R22, [R1+0x1a8] ;  /* 0x0001a80001167983 */ /* 0x000f220000300800 */
[----:B------:R-:W4:Y:S04]  /*4bb60*/  LDL.LU R23, [R1+0x1ac] ;  /* 0x0001ac0001177983 */ /* 0x000f280000300800 */
[----:B----4-:R-:W-:Y:S01]  /*4bb70*/  STL.64 [R1+0x33e8], R22 ;  /* 0x0033e81601007387 */ /* 0x010fe20000100a00 */
[----:B---3--:R0:W-:Y:S03]  /*4bb80*/  STL.64 [R1+0x33e0], R20 ;  /* 0x0033e01401007387 */ /* 0x0081e60000100a00 */
[----:B0-----:R-:W2:Y:S01]  /*4bb90*/  LDL.LU R20, [R1+0x170] ;  /* 0x0001700001147983 */ /* 0x001ea20000300800 */
[----:B------:R-:W2:Y:S02]  /*4bba0*/  LDL.LU R21, [R1+0x174] ;  /* 0x0001740001157983 */ /* 0x000ea40000300800 */
[----:B------:R-:W2:Y:S02]  /*4bbb0*/  LDL.LU R22, [R1+0x178] ;  /* 0x0001780001167983 */ /* 0x000ea40000300800 */
[----:B------:R-:W2:Y:S01]  /*4bbc0*/  LDL.LU R23, [R1+0x17c] ;  /* 0x00017c0001177983 */ /* 0x000ea20000300800 */
[----:B------:R0:W-:Y:S02]  /*4bbd0*/  STL.64 [R1+0x3380], R24 ;  /* 0x0033801801007387 */ /* 0x0001e40000100a00 */
[----:B0-----:R-:W-:Y:S01]  /*4bbe0*/  IMAD.MOV.U32 R24, RZ, RZ, R29 ;  /* 0x000000ffff187224 */ /* 0x001fe200078e001d */
[----:B------:R-:W-:-:S05]  /*4bbf0*/  MOV R25, R28 ;  /* 0x0000001c00197202 */ /* 0x000fca0000000f00 */
[----:B------:R0:W-:Y:S01]  /*4bc00*/  STL.64 [R1+0x3398], R24 ;  /* 0x0033981801007387 */ /* 0x0001e20000100a00 */
[----:B------:R-:W3:Y:S02]  /*4bc10*/  LDL.LU R16, [R1+0x2f0] ;  /* 0x0002f00001107983 */ /* 0x000ee40000300800 */
[----:B------:R-:W3:Y:S02]  /*4bc20*/  LDL.LU R17, [R1+0x2f4] ;  /* 0x0002f40001117983 */ /* 0x000ee40000300800 */
[----:B------:R-:W4:Y:S01]  /*4bc30*/  LDL.LU R18, [R1+0x2f8] ;  /* 0x0002f80001127983 */ /* 0x000f220000300800 */
[----:B------:R-:W4:Y:S04]  /*4bc40*/  LDL.LU R19, [R1+0x2fc] ;  /* 0x0002fc0001137983 */ /* 0x000f280000300800 */
[----:B0-----:R-:W2:Y:S01]  /*4bc50*/  LDL.LU R24, [R1+0x1e0] ;  /* 0x0001e00001187983 */ /* 0x001ea20000300800 */
[----:B------:R-:W2:Y:S02]  /*4bc60*/  LDL.LU R25, [R1+0x1e4] ;  /* 0x0001e40001197983 */ /* 0x000ea40000300800 */
[----:B------:R-:W2:Y:S02]  /*4bc70*/  LDL.LU R26, [R1+0x1e8] ;  /* 0x0001e800011a7983 */ /* 0x000ea40000300800 */
[----:B------:R-:W2:Y:S01]  /*4bc80*/  LDL.LU R27, [R1+0x1ec] ;  /* 0x0001ec00011b7983 */ /* 0x000ea20000300800 */
        /* <DEDUP_REMOVED lines=8> */
[----:B------:R-:W3:Y:S02]  /*4bd10*/  LDL.LU R10, [R1+0x228] ;  /* 0x00022800010a7983 */ /* 0x000ee40000300800 */
[----:B------:R-:W3:Y:S01]  /*4bd20*/  LDL.LU R11, [R1+0x22c] ;  /* 0x00022c00010b7983 */ /* 0x000ee20000300800 */
[----:B--2---:R-:W-:Y:S01]  /*4bd30*/  HMMA.16816.F32 R4, R12, R4, R20 ;  /* 0x000000040c04723c */ /* 0x004fe20000001814 */
[----:B---3--:R-:W-:Y:S01]  /*4bd40*/  STL.64 [R1+0x3330], R10 ;  /* 0x0033300a01007387 */ /* 0x008fe20000100a00 */
[----:B----4-:R-:W-:Y:S02]  /*4bd50*/  STL.64 [R1+0x3328], R8 ;  /* 0x0033280801007387 */ /* 0x010fe40000100a00 */
[----:B------:R-:W2:Y:S02]  /*4bd60*/  LDL.LU.64 R22, [R1+0x33e8] ;  /* 0x0033e80001167983 */ /* 0x000ea40000300a00 */
[----:B------:R-:W2:Y:S11]  /*4bd70*/  LDL.LU.64 R20, [R1+0x33e0] ;  /* 0x0033e00001147983 */ /* 0x000eb60000300a00 */
[----:B------:R-:W-:Y:S06]  /*4bd80*/  @!UPT UIADD3 URZ, URZ, URZ, URZ ;  /* 0x0000003f3f3ff290 */ /* 0x000fec000fffe03f */
[----:B------:R-:W-:Y:S01]  /*4bd90*/  STL.64 [R1+0x240], R4 ;  /* 0x0002400401007387 */ /* 0x000fe20000100a00 */
[----:B------:R0:W-:Y:S03]  /*4bda0*/  STL.64 [R1+0x248], R6 ;  /* 0x0002480601007387 */ /* 0x0001e60000100a00 */
[----:B0-----:R-:W3:Y:S01]  /*4bdb0*/  LDL.LU.64 R6, [R1+0x33d8] ;  /* 0x0033d80001067983 */ /* 0x001ee20000300a00 */
[----:B------:R-:W3:Y:S02]  /*4bdc0*/  LDL.LU.64 R4, [R1+0x33d0] ;  /* 0x0033d00001047983 */ /* 0x000ee40000300a00 */
[----:B------:R-:W-:Y:S01]  /*4bdd0*/  IMAD.MOV.U32 R8, RZ, RZ, R2 ;  /* 0x000000ffff087224 */ /* 0x000fe200078e0002 */
[----:B------:R-:W-:-:S07]  /*4bde0*/  MOV R9, R0 ;  /* 0x0000000000097202 */ /* 0x000fce0000000f00 */
[C---:B---3--:R-:W-:Y:S11]  /*4bdf0*/  HMMA.16816.F32 R4, R12.reuse, R8, R4 ;  /* 0x000000080c04723c */ /* 0x048ff60000001804 */
[----:B------:R-:W-:Y:S11]  /*4be00*/  @!UPT UIADD3 URZ, URZ, URZ, URZ ;  /* 0x0000003f3f3ff290 */ /* 0x000ff6000fffe03f */
[----:B------:R-:W-:Y:S01]  /*4be10*/  @!UPT UIADD3 URZ, URZ, URZ, URZ ;  /* 0x0000003f3f3ff290 */ /* 0x000fe2000fffe03f */
[----:B------:R0:W-:Y:S01]  /*4be20*/  STL.64 [R1+0x230], R4 ;  /* 0x0002300401007387 */ /* 0x0001e20000100a00 */
[----:B------:R-:W-:Y:S03]  /*4be30*/  STL.64 [R1+0x238], R6 ;  /* 0x0002380601007387 */ /* 0x000fe60000100a00 */
[----:B0-----:R-:W2:Y:S01]  /*4be40*/  LDL.LU.64 R4, [R1+0x33c8] ;  /* 0x0033c80001047983 */ /* 0x001ea20000300a00 */
[----:B------:R0:W-:Y:S03]  /*4be50*/  STL.64 [R1+0x3340], R8 ;  /* 0x0033400801007387 */ /* 0x0001e60000100a00 */
[----:B0-----:R-:W3:Y:S01]  /*4be60*/  LDL.64 R8, [R1+0x20] ;  /* 0x0000200001087983 */ /* 0x001ee20000100a00 */
[C---:B--2---:R-:W-:Y:S03]  /*4be70*/  HMMA.16816.F32 R4, R12.reuse, R4, R20 ;  /* 0x000000040c04723c */ /* 0x044fe60000001814 */
[----:B------:R-:W2:Y:S01]  /*4be80*/  LDL.LU.64 R22, [R1+0x33c0] ;  /* 0x0033c00001167983 */ /* 0x000ea20000300a00 */
[----:B------:R-:W2:Y:S11]  /*4be90*/  LDL.LU.64 R20, [R1+0x33b8] ;  /* 0x0033b80001147983 */ /* 0x000eb60000300a00 */
[----:B------:R-:W-:Y:S08]  /*4bea0*/  @!UPT UIADD3 URZ, URZ, URZ, URZ ;  /* 0x0000003f3f3ff290 */ /* 0x000ff0000fffe03f */
[----:B------:R-:W-:Y:S01]  /*4beb0*/  STL.64 [R1+0x210], R4 ;  /* 0x0002100401007387 */ /* 0x000fe20000100a00 */
[----:B------:R0:W-:Y:S03]  /*4bec0*/  STL.64 [R1+0x218], R6 ;  /* 0x0002180601007387 */ /* 0x0001e60000100a00 */
[----:B0-----:R-:W4:Y:S01]  /*4bed0*/  LDL.LU.64 R6, [R1+0x33b0] ;  /* 0x0033b00001067983 */ /* 0x001f220000300a00 */
[----:B------:R-:W2:Y:S02]  /*4bee0*/  LDL.LU.64 R4, [R1+0x33a8] ;  /* 0x0033a80001047983 */ /* 0x000ea40000300a00 */
[C---:B--2---:R-:W-:Y:S11]  /*4bef0*/  HMMA.16816.F32 R20, R12.reuse, R4, R20 ;  /* 0x000000040c14723c */ /* 0x044ff60000001814 */
[----:B------:R-:W-:Y:S11]  /*4bf00*/  @!UPT UIADD3 URZ, URZ, URZ, URZ ;  /* 0x0000003f3f3ff290 */ /* 0x000ff6000fffe03f */
[----:B------:R-:W-:Y:S01]  /*4bf10*/  @!UPT UIADD3 URZ, URZ, URZ, URZ ;  /* 0x0000003f3f3ff290 */ /* 0x000fe2000fffe03f */
[----:B------:R0:W-:Y:S01]  /*4bf20*/  STL.64 [R1+0x200], R20 ;  /* 0x0002001401007387 */ /* 0x0001e20000100a00 */
[----:B------:R-:W-:Y:S03]  /*4bf30*/  STL.64 [R1+0x208], R22 ;  /* 0x0002081601007387 */ /* 0x000fe60000100a00 */
[----:B0-----:R-:W2:Y:S01]  /*4bf40*/  LDL.LU.64 R20, [R1+0x33a0] ;  /* 0x0033a00001147983 */ /* 0x001ea20000300a00 */
[----:B----4-:R-:W-:Y:S02]  /*4bf50*/  STL.64 [R1+0x3320], R6 ;  /* 0x0033200601007387 */ /* 0x010fe40000100a00 */
[----:B------:R0:W-:Y:S02]  /*4bf60*/  STL.64 [R1+0x3318], R4 ;  /* 0x0033180401007387 */ /* 0x0001e40000100a00 */
[----:B0-----:R-:W4:Y:S04]  /*4bf70*/  LDL.64 R4, [R1] ;  /* 0x0000000001047983 */ /* 0x001f280000100a00 */
[----:B----4-:R0:W-:Y:S04]  /*4bf80*/  STL.64 [R1+0x3338], R4 ;  /* 0x0033380401007387 */ /* 0x0101e80000100a00 */
[----:B0-----:R-:W4:Y:S01]  /*4bf90*/  LDL.LU R4, [R1+0x1b0] ;  /* 0x0001b00001047983 */ /* 0x001f220000300800 */
[----:B------:R-:W4:Y:S02]  /*4bfa0*/  LDL.LU R5, [R1+0x1b4] ;  /* 0x0001b40001057983 */ /* 0x000f240000300800 */
[----:B------:R-:W3:Y:S02]  /*4bfb0*/  LDL.LU R6, [R1+0x1b8] ;  /* 0x0001b80001067983 */ /* 0x000ee40000300800 */
[----:B------:R-:W3:Y:S01]  /*4bfc0*/  LDL.LU R7, [R1+0x1bc] ;  /* 0x0001bc0001077983 */ /* 0x000ee20000300800 */
[C---:B--2---:R-:W-:Y:S01]  /*4bfd0*/  HMMA.16816.F32 R24, R12.reuse, R20, R24 ;  /* 0x000000140c18723c */ /* 0x044fe20000001818 */
[----:B---3--:R-:W-:Y:S01]  /*4bfe0*/  STL.64 [R1+0x3350], R6 ;  /* 0x0033500601007387 */ /* 0x008fe20000100a00 */
[----:B----4-:R0:W-:Y:S03]  /*4bff0*/  STL.64 [R1+0x3348], R4 ;  /* 0x0033480401007387 */ /* 0x0101e60000100a00 */
[----:B0-----:R-:W2:Y:S01]  /*4c000*/  LDL.LU R4, [R1+0x180] ;  /* 0x0001800001047983 */ /* 0x001ea20000300800 */
[----:B------:R-:W2:Y:S02]  /*4c010*/  LDL.LU R5, [R1+0x184] ;  /* 0x0001840001057983 */ /* 0x000ea40000300800 */
[----:B------:R-:W2:Y:S02]  /*4c020*/  LDL.LU R6, [R1+0x188] ;  /* 0x0001880001067983 */ /* 0x000ea40000300800 */
[----:B------:R-:W2:Y:S11]  /*4c030*/  LDL.LU R7, [R1+0x18c] ;  /* 0x00018c0001077983 */ /* 0x000eb60000300800 */
[----:B------:R-:W-:Y:S02]  /*4c040*/  @!UPT UIADD3 URZ, URZ, URZ, URZ ;  /* 0x0000003f3f3ff290 */ /* 0x000fe4000fffe03f */
[----:B------:R0:W-:Y:S01]  /*4c050*/  STL.64 [R1+0x1e0], R24 ;  /* 0x0001e01801007387 */ /* 0x0001e20000100a00 */
[----:B------:R1:W-:Y:S03]  /*4c060*/  STL.64 [R1+0x1e8], R26 ;  /* 0x0001e81a01007387 */ /* 0x0003e60000100a00 */
[----:B0-----:R-:W1:Y:S02]  /*4c070*/  LDL.LU.64 R24, [R1+0x3398] ;  /* 0x0033980001187983 */ /* 0x001e640000300a00 */
[C---:B-1----:R-:W-:Y:S02]  /*4c080*/  HMMA.16816.F32 R24, R12.reuse, R24, R16 ;  /* 0x000000180c18723c */ /* 0x042fe40000001810 */
[----:B------:R-:W3:Y:S01]  /*4c090*/  LDL.LU.64 R18, [R1+0x3390] ;  /* 0x0033900001127983 */ /* 0x000ee20000300a00 */
[----:B------:R-:W3:Y:S11]  /*4c0a0*/  LDL.LU.64 R16, [R1+0x3388] ;  /* 0x0033880001107983 */ /* 0x000ef60000300a00 */
[----:B------:R-:W-:Y:S09]  /*4c0b0*/  @!UPT UIADD3 URZ, URZ, URZ, URZ ;  /* 0x0000003f3f3ff290 */ /* 0x000ff2000fffe03f */
[----:B------:R0:W-:Y:S01]  /*4c0c0*/  STL.64 [R1+0x1d0], R24 ;  /* 0x0001d01801007387 */ /* 0x0001e20000100a00 */
[----:B------:R3:W-:Y:S03]  /*4c0d0*/  STL.64 [R1+0x1d8], R26 ;  /* 0x0001d81a01007387 */ /* 0x0007e60000100a00 */
[----:B0-----:R-:W3:Y:S02]  /*4c0e0*/  LDL.LU.64 R24, [R1+0x3380] ;  /* 0x0033800001187983 */ /* 0x001ee40000300a00 */
[C---:B---3--:R-:W-:Y:S02]  /*4c0f0*/  HMMA.16816.F32 R24, R12.reuse, R24, R16 ;  /* 0x000000180c18723c */ /* 0x048fe40000001810 */
[----:B------:R-:W3:Y:S01]  /*4c100*/  LDL.LU.64 R18, [R1+0x3378] ;  /* 0x0033780001127983 */ /* 0x000ee20000300a00 */
[----:B------:R-:W3:Y:S11]  /*4c110*/  LDL.LU.64 R16, [R1+0x3370] ;  /* 0x0033700001107983 */ /* 0x000ef60000300a00 */
[----:B------:R-:W-:Y:S09]  /*4c120*/  @!UPT UIADD3 URZ, URZ, URZ, URZ ;  /* 0x0000003f3f3ff290 */ /* 0x000ff2000fffe03f */
[----:B------:R0:W-:Y:S01]  /*4c130*/  STL.64 [R1+0x1c0], R24 ;  /* 0x0001c01801007387 */ /* 0x0001e20000100a00 */
[----:B------:R-:W-:Y:S03]  /*4c140*/  STL.64 [R1+0x1c8], R26 ;  /* 0x0001c81a01007387 */ /* 0x000fe60000100a00 */
[----:B0-----:R-:W3:Y:S02]  /*4c150*/  LDL.LU.64 R24, [R1+0x3368] ;  /* 0x0033680001187983 */ /* 0x001ee40000300a00 */
[----:B---3--:R-:W-:Y:S02]  /*4c160*/  HMMA.16816.F32 R12, R12, R24, R16 ;  /* 0x000000180c0c723c */ /* 0x008fe40000001810 */
[----:B------:R-:W2:Y:S01]  /*4c170*/  LDL.LU.64 R18, [R1+0x3360] ;  /* 0x0033600001127983 */ /* 0x000ea20000300a00 */
[----:B------:R-:W2:Y:S02]  /*4c180*/  LDL.LU.64 R16, [R1+0x3358] ;  /* 0x0033580001107983 */ /* 0x000ea40000300a00 */
[----:B------:R0:W-:Y:S02]  /*4c190*/  STL.64 [R1+0x32f8], R24 ;  /* 0x0032f81801007387 */ /* 0x0001e40000100a00 */
[----:B0-----:R-:W3:Y:S11]  /*4c1a0*/  LDL.LU R24, [R1+0x280] ;  /* 0x0002800001187983 */ /* 0x001ef60000300800 */
[----:B------:R-:W-:Y:S05]  /*4c1b0*/  @!UPT UIADD3 URZ, URZ, URZ, URZ ;  /* 0x0000003f3f3ff290 */ /* 0x000fea000fffe03f */
[----:B------:R0:W-:Y:S01]  /*4c1c0*/  STL.64 [R1+0x1a0], R12 ;  /* 0x0001a00c01007387 */ /* 0x0001e20000100a00 */
[----:B------:R-:W-:Y:S02]  /*4c1d0*/  STL.64 [R1+0x1a8], R14 ;  /* 0x0001a80e01007387 */ /* 0x000fe40000100a00 */
[----:B------:R-:W3:Y:S02]  /*4c1e0*/  LDL.LU R25, [R1+0x284] ;  /* 0x0002840001197983 */ /* 0x000ee40000300800 */
[----:B------:R-:W3:Y:S01]  /*4c1f0*/  LDL.LU R26, [R1+0x288] ;  /* 0x00028800011a7983 */ /* 0x000ee20000300800 */
[----:B------:R-:W3:Y:S04]  /*4c200*/  LDL.LU R27, [R1+0x28c] ;  /* 0x00028c00011b7983 */ /* 0x000ee80000300800 */
[----:B0-----:R-:W4:Y:S01]  /*4c210*/  LDL.64 R12, [R1+0x60] ;  /* 0x00006000010c7983 */ /* 0x001f220000100a00 */
[----:B------:R-:W-:Y:S01]  /*4c220*/  IMAD.MOV.U32 R2, RZ, RZ, R8 ;  /* 0x000000ffff027224 */ /* 0x000fe200078e0008 */
[----:B------:R-:W-:Y:S01]  /*4c230*/  MOV R0, R9 ;  /* 0x0000000900007202 */ /* 0x000fe20000000f00 */
[C---:B--2---:R-:W-:Y:S01]  /*4c240*/  HMMA.16816.F32 R4, R16.reuse, R8, R4 ;  /* 0x000000081004723c */ /* 0x044fe20000001804 */
[----:B----4-:R0:W-:Y:S04]  /*4c250*/  STL.64 [R1+0x3310], R12 ;  /* 0x0033100c01007387 */ /* 0x0101e80000100a00 */
        /* <DEDUP_REMOVED lines=9> */
[----:B------:R-:W4:Y:S02]  /*4c2f0*/  LDL.LU.64 R8, [R1+0x3340] ;  /* 0x0033400001087983 */ /* 0x000f240000300a00 */
[C---:B----4-:R-:W-:Y:S01]  /*4c300*/  HMMA.16816.F32 R8, R16.reuse, R8, R4 ;  /* 0x000000081008723c */ /* 0x050fe20000001804 */
[----:B------:R-:W4:Y:S11]  /*4c310*/  LDL.LU.64 R4, [R1+0x3338] ;  /* 0x0033380001047983 */ /* 0x000f360000300a00 */
[----:B------:R-:W-:Y:S11]  /*4c320*/  @!UPT UIADD3 URZ, URZ, URZ, URZ ;  /* 0x0000003f3f3ff290 */ /* 0x000ff6000fffe03f */
[----:B------:R-:W-:Y:S01]  /*4c330*/  STL.64 [R1+0x180], R8 ;  /* 0x0001800801007387 */ /* 0x000fe20000100a00 */
[----:B------:R0:W-:Y:S03]  /*4c340*/  STL.64 [R1+0x188], R10 ;  /* 0x0001880a01007387 */ /* 0x0001e60000100a00 */
[----:B0-----:R-:W4:Y:S01]  /*4c350*/  LDL.LU.64 R10, [R1+0x3330] ;  /* 0x00333000010a7983 */ /* 0x001f220000300a00 */
[----:B------:R-:W4:Y:S02]  /*4c360*/  LDL.LU.64 R8, [R1+0x3328] ;  /* 0x0033280001087983 */ /* 0x000f240000300a00 */
[C---:B----4-:R-:W-:Y:S11]  /*4c370*/  HMMA.16816.F32 R8, R16.reuse, R4, R8 ;  /* 0x000000041008723c */ /* 0x050ff60000001808 */
[----:B------:R-:W-:Y:S11]  /*4c380*/  @!UPT UIADD3 URZ, URZ, URZ, URZ ;  /* 0x0000003f3f3ff290 */ /* 0x000ff6000fffe03f */
[----:B------:R-:W-:Y:S01]  /*4c390*/  @!UPT UIADD3 URZ, URZ, URZ, URZ ;  /* 0x0000003f3f3ff290 */ /* 0x000fe2000fffe03f */
[----:B------:R0:W-:Y:S01]  /*4c3a0*/  STL.64 [R1+0x170], R8 ;  /* 0x0001700801007387 */ /* 0x0001e20000100a00 */
[----:B------:R-:W-:Y:S02]  /*4c3b0*/  STL.64 [R1+0x178], R10 ;  /* 0x0001780a01007387 */ /* 0x000fe40000100a00 */
[----:B------:R-:W4:Y:S02]  /*4c3c0*/  LDL.LU.64 R6, [R1+0x3320] ;  /* 0x0033200001067983 */ /* 0x000f240000300a00 */
[----:B0-----:R-:W-:Y:S01]  /*4c3d0*/  IMAD.MOV.U32 R9, RZ, RZ, R4 ;  /* 0x000000ffff097224 */ /* 0x001fe200078e0004 */
[----:B------:R-:W-:Y:S02]  /*4c3e0*/  MOV R8, R5 ;  /* 0x0000000500087202 */ /* 0x000fe40000000f00 */
[----:B------:R-:W2:Y:S04]  /*4c3f0*/  LDL.LU.64 R4, [R1+0x3318] ;  /* 0x0033180001047983 */ /* 0x000ea80000300a00 */
[----:B----4-:R-:W-:Y:S01]  /*4c400*/  STL.64 [R1+0x32b0], R6 ;  /* 0x0032b00601007387 */ /* 0x010fe20000100a00 */
[----:B--2---:R-:W-:Y:S03]  /*4c410*/  HMMA.16816.F32 R12, R16, R4, R12 ;  /* 0x00000004100c723c */ /* 0x004fe6000000180c */
[----:B------:R0:W-:Y:S04]  /*4c420*/  STL.64 [R1+0x32a8], R4 ;  /* 0x0032a80401007387 */ /* 0x0001e80000100a00 */
[----:B0-----:R-:W-:Y:S01]  /*4c430*/  IMAD.MOV.U32 R4, RZ, RZ, R9 ;  /* 0x000000ffff047224 */ /* 0x001fe200078e0009 */
[----:B------:R-:W-:-:S02]  /*4c440*/  MOV R5, R8 ;  /* 0x0000000800057202 */ /* 0x000fc40000000f00 */
[----:B------:R-:W0:Y:S11]  /*4c450*/  LDSM.16.M88.4 R8, [R3+0x45000] ;  /* 0x045000000308783b */ /* 0x000e360000000200 */
[----:B------:R-:W-:Y:S02]  /*4c460*/  @!UPT UIADD3 URZ, URZ, URZ, URZ ;  /* 0x0000003f3f3ff290 */ /* 0x000fe4000fffe03f */
[----:B------:R-:W-:Y:S01]  /*4c470*/  STL.64 [R1+0x150], R12 ;  /* 0x0001500c01007387 */ /* 0x000fe20000100a00 */
[----:B------:R3:W-:Y:S02]  /*4c480*/  STL.64 [R1+0x158], R14 ;  /* 0x0001580e01007387 */ /* 0x0007e40000100a00 */
[C---:B---3--:R-:W-:Y:S11]  /*4c490*/  HMMA.16816.F32 R12, R16.reuse, R20, R24 ;  /* 0x00000014100c723c */ /* 0x048ff60000001818 */
[----:B------:R-:W-:Y:S11]  /*4c4a0*/  @!UPT UIADD3 URZ, URZ, URZ, URZ ;  /* 0x0000003f3f3ff290 */ /* 0x000ff6000fffe03f */
[----:B------:R-:W-:Y:S01]  /*4c4b0*/  @!UPT UIADD3 URZ, URZ, URZ, URZ ;  /* 0x0000003f3f3ff290 */ /* 0x000fe2000fffe03f */
[----:B------:R1:W-:Y:S01]  /*4c4c0*/  STL.64 [R1+0x1b0], R12 ;  /* 0x0001b00c01007387 */ /* 0x0003e20000100a00 */
[----:B------:R2:W-:Y:S02]  /*4c4d0*/  STL.64 [R1+0x1b8], R14 ;  /* 0x0001b80e01007387 */ /* 0x0005e40000100a00 */
[----:B------:R-:W-:Y:S02]  /*4c4e0*/  STL.64 [R1+0x32c8], R4 ;  /* 0x0032c80401007387 */ /* 0x000fe40000100a00 */
[----:B0-----:R-:W-:Y:S01]  /*4c4f0*/  STL.64 [R1+0x3200], R10 ;  /* 0x0032000a01007387 */ /* 0x001fe20000100a00 */
[----:B------:R-:W-:Y:S01]  /*4c500*/  STL.64 [R1+0x31f8], R8 ;  /* 0x0031f80801007387 */ /* 0x000fe20000100a00 */
[----:B------:R-:W3:Y:S02]  /*4c510*/  LDL.LU R24, [R1+0x310] ;  /* 0x0003100001187983 */ /* 0x000ee40000300800 */
[----:B------:R-:W3:Y:S02]  /*4c520*/  LDL.LU R25, [R1+0x314] ;  /* 0x0003140001197983 */ /* 0x000ee40000300800 */
[----:B------:R-:W4:Y:S01]  /*4c530*/  LDL.LU R26, [R1+0x318] ;  /* 0x00031800011a7983 */ /* 0x000f220000300800 */
[----:B------:R-:W4:Y:S04]  /*4c540*/  LDL.LU R27, [R1+0x31c] ;  /* 0x00031c00011b7983 */ /* 0x000f280000300800 */
[----:B-1----:R-:W3:Y:S01]  /*4c550*/  LDL.LU R12, [R1+0x2d0] ;  /* 0x0002d000010c7983 */ /* 0x002ee20000300800 */
[----:B------:R-:W3:Y:S02]  /*4c560*/  LDL.LU R13, [R1+0x2d4] ;  /* 0x0002d400010d7983 */ /* 0x000ee40000300800 */
[----:B--2---:R-:W2:Y:S02]  /*4c570*/  LDL.LU R14, [R1+0x2d8] ;  /* 0x0002d800010e7983 */ /* 0x004ea40000300800 */
[----:B------:R-:W2:Y:S02]  /*4c580*/  LDL.LU R15, [R1+0x2dc] ;  /* 0x0002dc00010f7983 */ /* 0x000ea40000300800 */
[----:B------:R-:W-:Y:S01]  /*4c590*/  IMAD.MOV.U32 R7, RZ, RZ, R20 ;  /* 0x000000ffff077224 */ /* 0x000fe200078e0014 */
[----:B------:R-:W-:Y:S01]  /*4c5a0*/  MOV R6, R21 ;  /* 0x0000001500067202 */ /* 0x000fe20000000f00 */
[----:B----4-:R-:W-:Y:S01]  /*4c5b0*/  STL.64 [R1+0x3308], R26 ;  /* 0x0033081a01007387 */ /* 0x010fe20000100a00 */
[----:B---3--:R0:W-:Y:S03]  /*4c5c0*/  STL.64 [R1+0x3300], R24 ;  /* 0x0033001801007387 */ /* 0x0081e60000100a00 */
[----:B0-----:R-:W2:Y:S01]  /*4c5d0*/  LDL.64 R24, [R1+0x50] ;  /* 0x0000500001187983 */ /* 0x001ea20000100a00 */
[----:B------:R-:W3:Y:S02]  /*4c5e0*/  LDL.LU R20, [R1+0x340] ;  /* 0x0003400001147983 */ /* 0x000ee40000300800 */
[----:B------:R-:W3:Y:S02]  /*4c5f0*/  LDL.LU R21, [R1+0x344] ;  /* 0x0003440001157983 */ /* 0x000ee40000300800 */
[----:B------:R-:W3:Y:S01]  /*4c600*/  LDL.LU R22, [R1+0x348] ;  /* 0x0003480001167983 */ /* 0x000ee20000300800 */
[----:B------:R-:W3:Y:S01]  /*4c610*/  LDL.LU R23, [R1+0x34c] ;  /* 0x00034c0001177983 */ /* 0x000ee20000300800 */
[----:B------:R-:W4:Y:S02]  /*4c620*/  LDL.64 R4, [R1+0x10] ;  /* 0x0000100001047983 */ /* 0x000f240000100a00 */
[----:B------:R-:W-:Y:S01]  /*4c630*/  IMAD.MOV.U32 R8, RZ, RZ, R7 ;  /* 0x000000ffff087224 */ /* 0x000fe200078e0007 */
[----:B------:R-:W-:Y:S01]  /*4c640*/  MOV R9, R6 ;  /* 0x0000000600097202 */ /* 0x000fe20000000f00 */
[----:B----4-:R-:W-:Y:S04]  /*4c650*/  STL.64 [R1+0x32e0], R4 ;  /* 0x0032e00401007387 */ /* 0x010fe80000100a00 */
[----:B------:R0:W-:Y:S02]  /*4c660*/  STL.64 [R1+0x32a0], R8 ;  /* 0x0032a00801007387 */ /* 0x0001e40000100a00 */
[----:B0-----:R-:W4:Y:S01]  /*4c670*/  LDL.LU R8, [R1+0x2e0] ;  /* 0x0002e00001087983 */ /* 0x001f220000300800 */
[----:B------:R-:W4:Y:S02]  /*4c680*/  LDL.LU R9, [R1+0x2e4] ;  /* 0x0002e40001097983 */ /* 0x000f240000300800 */
[----:B------:R-:W3:Y:S02]  /*4c690*/  LDL.LU R10, [R1+0x2e8] ;  /* 0x0002e800010a7983 */ /* 0x000ee40000300800 */
[----:B------:R-:W3:Y:S01]  /*4c6a0*/  LDL.LU R11, [R1+0x2ec] ;  /* 0x0002ec00010b7983 */ /* 0x000ee20000300800 */
[----:B------:R-:W4:Y:S01]  /*4c6b0*/  LDL.LU R4, [R1+0x290] ;  /* 0x0002900001047983 */ /* 0x000f220000300800 */
[----:B------:R-:W4:Y:S02]  /*4c6c0*/  LDL.LU R5, [R1+0x294] ;  /* 0x0002940001057983 */ /* 0x000f240000300800 */
[----:B------:R-:W4:Y:S02]  /*4c6d0*/  LDL.LU R6, [R1+0x298] ;  /* 0x0002980001067983 */ /* 0x000f240000300800 */
[----:B------:R-:W4:Y:S01]  /*4c6e0*/  LDL.LU R7, [R1+0x29c] ;  /* 0x00029c0001077983 */ /* 0x000f220000300800 */
[C---:B--2---:R-:W-:Y:S01]  /*4c6f0*/  HMMA.16816.F32 R12, R16.reuse, R24, R12 ;  /* 0x00000018100c723c */ /* 0x044fe2000000180c */
[----:B---3--:R-:W-:Y:S01]  /*4c700*/  STL.64 [R1+0x32c0], R10 ;  /* 0x0032c00a01007387 */ /* 0x008fe20000100a00 */
[----:B----4-:R0:W-:Y:S03]  /*4c710*/  STL.64 [R1+0x32b8], R8 ;  /* 0x0032b80801007387 */ /* 0x0101e60000100a00 */
        /* <DEDUP_REMOVED lines=9> */
[----:B------:R-:W2:Y:S02]  /*4c7b0*/  LDL.LU R11, [R1+0x2bc] ;  /* 0x0002bc00010b7983 */ /* 0x000ea40000300800 */
[----:B------:R0:W-:Y:S01]  /*4c7c0*/  STL.64 [R1+0x260], R12 ;  /* 0x0002600c01007387 */ /* 0x0001e20000100a00 */
[----:B------:R1:W-:Y:S03]  /*4c7d0*/  STL.64 [R1+0x268], R14 ;  /* 0x0002680e01007387 */ /* 0x0003e60000100a00 */
[----:B0-----:R-:W3:Y:S01]  /*4c7e0*/  LDL.LU.64 R12, [R1+0x3310] ;  /* 0x00331000010c7983 */ /* 0x001ee20000300a00 */
[----:B-1----:R-:W-:Y:S01]  /*4c7f0*/  IMAD.MOV.U32 R15, RZ, RZ, R24 ;  /* 0x000000ffff0f7224 */ /* 0x002fe200078e0018 */
[----:B------:R-:W-:Y:S01]  /*4c800*/  MOV R14, R25 ;  /* 0x00000019000e7202 */ /* 0x000fe20000000f00 */
[----:B------:R-:W3:Y:S01]  /*4c810*/  LDL.LU.64 R26, [R1+0x3308] ;  /* 0x00330800011a7983 */ /* 0x000ee20000300a00 */
[----:B------:R-:W3:Y:S02]  /*4c820*/  LDL.LU.64 R24, [R1+0x3300] ;  /* 0x0033000001187983 */ /* 0x000ee40000300a00 */
[----:B---3--:R-:W-:Y:S11]  /*4c830*/  HMMA.16816.F32 R24, R16, R12, R24 ;  /* 0x0000000c1018723c */ /* 0x008ff60000001818 */
[----:B------:R-:W-:Y:S11]  /*4c840*/  @!UPT UIADD3 URZ, URZ, URZ, URZ ;  /* 0x0000003f3f3ff290 */ /* 0x000ff6000fffe03f */
[----:B------:R-:W-:Y:S01]  /*4c850*/  @!UPT UIADD3 URZ, URZ, URZ, URZ ;  /* 0x0000003f3f3ff290 */ /* 0x000fe2000fffe03f */
[----:B------:R0:W-:Y:S01]  /*4c860*/  STL.64 [R1+0x2a0], R24 ;  /* 0x0002a01801007387 */ /* 0x0001e20000100a00 */
[----:B------:R-:W-:Y:S03]  /*4c870*/  STL.64 [R1+0x2a8], R26 ;  /* 0x0002a81a01007387 */ /* 0x000fe60000100a00 */
[----:B0-----:R-:W3:Y:S01]  /*4c880*/  LDL.LU.64 R24, [R1+0x32f8] ;  /* 0x0032f80001187983 */ /* 0x001ee20000300a00 */
[----:B------:R0:W-:Y:S02]  /*4c890*/  STL.64 [R1+0x3288], R12 ;  /* 0x0032880c01007387 */ /* 0x0001e40000100a00 */
[----:B0-----:R-:W-:Y:S01]  /*4c8a0*/  IMAD.MOV.U32 R12, RZ, RZ, R15 ;  /* 0x000000ffff0c7224 */ /* 0x001fe200078e000f */
[----:B------:R-:W-:-:S05]  /*4c8b0*/  MOV R13, R14 ;  /* 0x0000000e000d7202 */ /* 0x000fca0000000f00 */
[----:B------:R0:W-:Y:S04]  /*4c8c0*/  STL.64 [R1+0x3298], R12 ;  /* 0x0032980c01007387 */ /* 0x0001e80000100a00 */
[----:B0-----:R-:W4:Y:S01]  /*4c8d0*/  LDL.LU R12, [R1+0x300] ;  /* 0x00030000010c7983 */ /* 0x001f220000300800 */
[----:B------:R-:W4:Y:S02]  /*4c8e0*/  LDL.LU R13, [R1+0x304] ;  /* 0x00030400010d7983 */ /* 0x000f240000300800 */
[----:B------:R-:W4:Y:S02]  /*4c8f0*/  LDL.LU R14, [R1+0x308] ;  /* 0x00030800010e7983 */ /* 0x000f240000300800 */
[----:B------:R-:W4:Y:S01]  /*4c900*/  LDL.LU R15, [R1+0x30c] ;  /* 0x00030c00010f7983 */ /* 0x000f220000300800 */
[----:B---3--:R-:W-:Y:S01]  /*4c910*/  HMMA.16816.F32 R16, R16, R24, R20 ;  /* 0x000000181010723c */ /* 0x008fe20000001814 */
[----:B------:R-:W3:Y:S01]  /*4c920*/  LDL.LU.64 R22, [R1+0x32f0] ;  /* 0x0032f00001167983 */ /* 0x000ee20000300a00 */
[----:B------:R-:W3:Y:S02]  /*4c930*/  LDL.LU.64 R20, [R1+0x32e8] ;  /* 0x0032e80001147983 */ /* 0x000ee40000300a00 */
[----:B------:R0:W-:Y:S02]  /*4c940*/  STL.64 [R1+0x3290], R24 ;  /* 0x0032901801007387 */ /* 0x0001e40000100a00 */
[----:B0-----:R-:W2:Y:S11]  /*4c950*/  LDL.LU R24, [R1+0x370] ;  /* 0x0003700001187983 */ /* 0x001eb60000300800 */
[----:B------:R-:W-:Y:S06]  /*4c960*/  @!UPT UIADD3 URZ, URZ, URZ, URZ ;  /* 0x0000003f3f3ff290 */ /* 0x000fec000fffe03f */
[----:B------:R0:W-:Y:S02]  /*4c970*/  STL.64 [R1+0x280], R16 ;  /* 0x0002801001007387 */ /* 0x0001e40000100a00 */
[----:B0-----:R-:W-:Y:S01]  /*4c980*/  IMAD.MOV.U32 R16, RZ, RZ, R2 ;  /* 0x000000ffff107224 */ /* 0x001fe200078e0002 */
[----:B------:R-:W-:Y:S01]  /*4c990*/  MOV R17, R0 ;  /* 0x0000000000117202 */ /* 0x000fe20000000f00 */
[----:B------:R-:W-:Y:S01]  /*4c9a0*/  STL.64 [R1+0x288], R18 ;  /* 0x0002881201007387 */ /* 0x000fe20000100a00 */
[----:B------:R-:W2:Y:S02]  /*4c9b0*/  LDL.LU R25, [R1+0x374] ;  /* 0x0003740001197983 */ /* 0x000ea40000300800 */
[----:B------:R-:W2:Y:S02]  /*4c9c0*/  LDL.LU R26, [R1+0x378] ;  /* 0x00037800011a7983 */ /* 0x000ea40000300800 */
[----:B------:R-:W2:Y:S01]  /*4c9d0*/  LDL.LU R27, [R1+0x37c] ;  /* 0x00037c00011b7983 */ /* 0x000ea20000300800 */
[C---:B---3--:R-:W-:Y:S11]  /*4c9e0*/  HMMA.16816.F32 R4, R20.reuse, R16, R4 ;  /* 0x000000101404723c */ /* 0x048ff60000001804 */
[----:B------:R-:W-:Y:S11]  /*4c9f0*/  @!UPT UIADD3 URZ, URZ, URZ, URZ ;  /* 0x0000003f3f3ff290 */ /* 0x000ff6000fffe03f */
[----:B------:R-:W-:Y:S01]  /*4ca00*/  @!UPT UIADD3 URZ, URZ, URZ, URZ ;  /* 0x0000003f3f3ff290 */ /* 0x000fe2000fffe03f */
[----:B------:R0:W-:Y:S01]  /*4ca10*/  STL.64 [R1+0x2d0], R4 ;  /* 0x0002d00401007387 */ /* 0x0001e20000100a00 */
[----:B------:R-:W-:Y:S03]  /*4ca20*/  STL.64 [R1+0x2d8], R6 ;  /* 0x0002d80601007387 */ /* 0x000fe60000100a00 */
[----:B0-----:R-:W2:Y:S02]  /*4ca30*/  LDL.LU.64 R4, [R1+0x32e0] ;  /* 0x0032e00001047983 */ /* 0x001ea40000300a00 */
[C---:B--2---:R-:W-:Y:S01]  /*4ca40*/  HMMA.16816.F32 R8, R20.reuse, R4, R8 ;  /* 0x000000041408723c */ /* 0x044fe20000001808 */
[----:B------:R-:W-:Y:S01]  /*4ca50*/  IMAD.MOV.U32 R2, RZ, RZ, R4 ;  /* 0x000000ffff027224 */ /* 0x000fe200078e0004 */
[----:B------:R-:W-:Y:S11]  /*4ca60*/  MOV R0, R5 ;  /* 0x0000000500007202 */ /* 0x000ff60000000f00 */
[----:B------:R-:W-:Y:S10]  /*4ca70*/  @!UPT UIADD3 URZ, URZ, URZ, URZ ;  /* 0x0000003f3f3ff290 */ /* 0x000ff4000fffe03f */
[----:B------:R-:W-:Y:S01]  /*4ca80*/  STL.64 [R1+0x2f0], R8 ;  /* 0x0002f00801007387 */ /* 0x000fe20000100a00 */
[----:B------:R0:W-:Y:S03]  /*4ca90*/  STL.64 [R1+0x2f8], R10 ;  /* 0x0002f80a01007387 */ /* 0x0001e60000100a00 */
[----:B0-----:R-:W2:Y:S01]  /*4caa0*/  LDL.LU.64 R10, [R1+0x32d8] ;  /* 0x0032d800010a7983 */ /* 0x001ea20000300a00 */
[----:B------:R-:W2:Y:S02]  /*4cab0*/  LDL.LU.64 R8, [R1+0x32d0] ;  /* 0x0032d00001087983 */ /* 0x000ea40000300a00 */
[----:B------:R-:W2:Y:S02]  /*4cac0*/  LDL.LU.64 R4, [R1+0x32c8] ;  /* 0x0032c80001047983 */ /* 0x000ea40000300a00 */
[C---:B--2---:R-:W-:Y:S01]  /*4cad0*/  HMMA.16816.F32 R4, R20.reuse, R4, R8 ;  /* 0x000000041404723c */ /* 0x044fe20000001808 */
[----:B------:R-:W2:Y:S01]  /*4cae0*/  LDL.LU.64 R10, [R1+0x32c0] ;  /* 0x0032c000010a7983 */ /* 0x000ea20000300a00 */
[----:B------:R-:W2:Y:S11]  /*4caf0*/  LDL.LU.64 R8, [R1+0x32b8] ;  /* 0x0032b80001087983 */ /* 0x000eb60000300a00 */
[----:B------:R-:W-:Y:S10]  /*4cb00*/  @!UPT UIADD3 URZ, URZ, URZ, URZ ;  /* 0x0000003f3f3ff290 */ /* 0x000ff4000fffe03f */
[----:B------:R-:W-:Y:S01]  /*4cb10*/  STL.64 [R1+0x310], R4 ;  /* 0x0003100401007387 */ /* 0x000fe20000100a00 */
[----:B------:R0:W-:Y:S03]  /*4cb20*/  STL.64 [R1+0x318], R6 ;  /* 0x0003180601007387 */ /* 0x0001e60000100a00 */
[----:B0-----:R-:W3:Y:S01]  /*4cb30*/  LDL.LU.64 R6, [R1+0x32b0] ;  /* 0x0032b00001067983 */ /* 0x001ee20000300a00 */
[----:B------:R-:W2:Y:S02]  /*4cb40*/  LDL.LU.64 R4, [R1+0x32a8] ;  /* 0x0032a80001047983 */ /* 0x000ea40000300a00 */
[C---:B--2---:R-:W-:Y:S11]  /*4cb50*/  HMMA.16816.F32 R8, R20.reuse, R4, R8 ;  /* 0x000000041408723c */ /* 0x044ff60000001808 */
[----:B------:R-:W-:Y:S11]  /*4cb60*/  @!UPT UIADD3 URZ, URZ, URZ, URZ ;  /* 0x0000003f3f3ff290 */ /* 0x000ff6000fffe03f */
[----:B------:R-:W-:Y:S01]  /*4cb70*/  @!UPT UIADD3 URZ, URZ, URZ, URZ ;  /* 0x0000003f3f3ff290 */ /* 0x000fe2000fffe03f */
[----:B------:R0:W-:Y:S01]  /*4cb80*/  STL.64 [R1+0x340], R8 ;  /* 0x0003400801007387 */ /* 0x0001e20000100a00 */
[----:B------:R-:W-:Y:S03]  /*4cb90*/  STL.64 [R1+0x348], R10 ;  /* 0x0003480a01007387 */ /* 0x000fe60000100a00 */
[----:B0-----:R-:W4:Y:S01]  /*4cba0*/  LDL.LU.64 R8, [R1+0x32a0] ;  /* 0x0032a00001087983 */ /* 0x001f220000300a00 */
[----:B---3--:R-:W-:Y:S02]  /*4cbb0*/  STL.64 [R1+0x3248], R6 ;  /* 0x0032480601007387 */ /* 0x008fe40000100a00 */
[----:B------:R0:W-:Y:S02]  /*4cbc0*/  STL.64 [R1+0x3240], R4 ;  /* 0x0032400401007387 */ /* 0x0001e40000100a00 */
[----:B0-----:R-:W2:Y:S01]  /*4cbd0*/  LDL.LU R4, [R1+0x390] ;  /* 0x0003900001047983 */ /* 0x001ea20000300800 */
[----:B------:R-:W2:Y:S02]  /*4cbe0*/  LDL.LU R5, [R1+0x394] ;  /* 0x0003940001057983 */ /* 0x000ea40000300800 */
[----:B------:R-:W2:Y:S02]  /*4cbf0*/  LDL.LU R6, [R1+0x398] ;  /* 0x0003980001067983 */ /* 0x000ea40000300800 */
[----:B------:R-:W2:Y:S01]  /*4cc00*/  LDL.LU R7, [R1+0x39c] ;  /* 0x00039c0001077983 */ /* 0x000ea20000300800 */
[C---:B----4-:R-:W-:Y:S01]  /*4cc10*/  HMMA.16816.F32 R8, R20.reuse, R8, R12 ;  /* 0x000000081408723c */ /* 0x050fe2000000180c */
[----:B------:R-:W3:Y:S11]  /*4cc20*/  LDL.LU.64 R12, [R1+0x3298] ;  /* 0x00329800010c7983 */ /* 0x000ef60000300a00 */
[----:B------:R-:W-:Y:S11]  /*4cc30*/  @!UPT UIADD3 URZ, URZ, URZ, URZ ;  /* 0x0000003f3f3ff290 */ /* 0x000ff6000fffe03f */
[----:B------:R0:W-:Y:S01]  /*4cc40*/  STL.64 [R1+0x360], R8 ;  /* 0x0003600801007387 */ /* 0x0001e20000100a00 */
[----:B------:R1:W-:Y:S03]  /*4cc50*/  STL.64 [R1+0x368], R10 ;  /* 0x0003680a01007387 */ /* 0x0003e60000100a00 */
[----:B0-----:R-:W4:Y:S01]  /*4cc60*/  LDL.LU R8, [R1+0x3b0] ;  /* 0x0003b00001087983 */ /* 0x001f220000300800 */
[----:B------:R-:W4:Y:S02]  /*4cc70*/  LDL.LU R9, [R1+0x3b4] ;  /* 0x0003b40001097983 */ /* 0x000f240000300800 */
[----:B-1----:R-:W4:Y:S02]  /*4cc80*/  LDL.LU R10, [R1+0x3b8] ;  /* 0x0003b800010a7983 */ /* 0x002f240000300800 */
[----:B------:R-:W4:Y:S01]  /*4cc90*/  LDL.LU R11, [R1+0x3bc] ;  /* 0x0003bc00010b7983 */ /* 0x000f220000300800 */
[C---:B---3--:R-:W-:Y:S01]  /*4cca0*/  HMMA.16816.F32 R12, R20.reuse, R12, R24 ;  /* 0x0000000c140c723c */ /* 0x048fe20000001818 */
[----:B------:R-:W4:Y:S11]  /*4ccb0*/  LDL.LU.64 R24, [R1+0x3290] ;  /* 0x0032900001187983 */ /* 0x000f360000300a00 */
[----:B------:R-:W-:Y:S11]  /*4ccc0*/  @!UPT UIADD3 URZ, URZ, URZ, URZ ;  /* 0x0000003f3f3ff290 */ /* 0x000ff6000fffe03f */
[----:B------:R0:W-:Y:S01]  /*4ccd0*/  STL.64 [R1+0x380], R12 ;  /* 0x0003800c01007387 */ /* 0x0001e20000100a00 */
[----:B------:R-:W-:Y:S03]  /*4cce0*/  STL.64 [R1+0x388], R14 ;  /* 0x0003880e01007387 */ /* 0x000fe60000100a00 */
[----:B0-----:R-:W2:Y:S02]  /*4ccf0*/  LDL.LU.64 R12, [R1+0x3288] ;  /* 0x00328800010c7983 */ /* 0x001ea40000300a00 */
[----:B--2---:R-:W-:Y:S11]  /*4cd00*/  HMMA.16816.F32 R4, R20, R12, R4 ;  /* 0x0000000c1404723c */ /* 0x004ff60000001804 */
[----:B------:R-:W-:Y:S11]  /*4cd10*/  @!UPT UIADD3 URZ, URZ, URZ, URZ ;  /* 0x0000003f3f3ff290 */ /* 0x000ff6000fffe03f */
[----:B------:R-:W-:Y:S01]  /*4cd20*/  @!UPT UIADD3 URZ, URZ, URZ, URZ ;  /* 0x0000003f3f3ff290 */ /* 0x000fe2000fffe03f */
[----:B------:R0:W-:Y:S01]  /*4cd30*/  STL.64 [R1+0x3a0], R4 ;  /* 0x0003a00401007387 */ /* 0x0001e20000100a00 */
[----:B------:R1:W-:Y:S03]  /*4cd40*/  STL.64 [R1+0x3a8], R6 ;  /* 0x0003a80601007387 */ /* 0x0003e60000100a00 */
[----:B0-----:R-:W2:Y:S01]  /*4cd50*/  LDL.LU R4, [R1+0x3d0] ;  /* 0x0003d00001047983 */ /* 0x001ea20000300800 */
[----:B------:R-:W2:Y:S02]  /*4cd60*/  LDL.LU R5, [R1+0x3d4] ;  /* 0x0003d40001057983 */ /* 0x000ea40000300800 */
[----:B-1----:R-:W3:Y:S02]  /*4cd70*/  LDL.LU R6, [R1+0x3d8] ;  /* 0x0003d80001067983 */ /* 0x002ee40000300800 */
[----:B------:R-:W3:Y:S02]  /*4cd80*/  LDL.LU R7, [R1+0x3dc] ;  /* 0x0003dc0001077983 */ /* 0x000ee40000300800 */
[----:B---3--:R-:W-:Y:S01]  /*4cd90*/  STL.64 [R1+0x3258], R6 ;  /* 0x0032580601007387 */ /* 0x008fe20000100a00 */
[----:B--2---:R0:W-:Y:S02]  /*4cda0*/  STL.64 [R1+0x3250], R4 ;  /* 0x0032500401007387 */ /* 0x0041e40000100a00 */
[----:B0-----:R-:W-:Y:S01]  /*4cdb0*/  IMAD.MOV.U32 R4, RZ, RZ, R2 ;  /* 0x000000ffff047224 */ /* 0x001fe200078e0002 */
[----:B------:R-:W-:-:S05]  /*4cdc0*/  MOV R5, R0 ;  /* 0x0000000000057202 */ /* 0x000fca0000000f00 */
[----:B------:R0:W-:Y:S04]  /*4cdd0*/  STL.64 [R1+0x3270], R4 ;  /* 0x0032700401007387 */ /* 0x0001e80000100a00 */
[----:B0-----:R-:W2:Y:S01]  /*4cde0*/  LDL.LU R4, [R1+0x350] ;  /* 0x0003500001047983 */ /* 0x001ea20000300800 */
[----:B------:R-:W2:Y:S02]  /*4cdf0*/  LDL.LU R5, [R1+0x354] ;  /* 0x0003540001057983 */ /* 0x000ea40000300800 */
[----:B------:R-:W2:Y:S02]  /*4ce00*/  LDL.LU R6, [R1+0x358] ;  /* 0x0003580001067983 */ /* 0x000ea40000300800 */
[----:B------:R-:W2:Y:S01]  /*4ce10*/  LDL.LU R7, [R1+0x35c] ;  /* 0x00035c0001077983 */ /* 0x000ea20000300800 */
[----:B------:R0:W-:Y:S04]  /*4ce20*/  STL.64 [R1+0x3218], R12 ;  /* 0x0032180c01007387 */ /* 0x0001e80000100a00 */
[----:B0-----:R-:W3:Y:S04]  /*4ce30*/  LDL.64 R12, [R1+0x50] ;  /* 0x00005000010c7983 */ /* 0x001ee80000100a00 */
[----:B---3--:R0:W-:Y:S04]  /*4ce40*/  STL.64 [R1+0x3220], R12 ;  /* 0x0032200c01007387 */ /* 0x0081e80000100a00 */
[----:B0-----:R-:W3:Y:S01]  /*4ce50*/  LDL.64 R12, [R1+0x30] ;  /* 0x00003000010c7983 */ /* 0x001ee20000100a00 */
[----:B----4-:R-:W-:Y:S03]  /*4ce60*/  HMMA.16816.F32 R8, R20, R24, R8 ;  /* 0x000000181408723c */ /* 0x010fe60000001808 */
[----:B---3--:R0:W-:Y:S04]  /*4ce70*/  STL.64 [R1+0x3238], R12 ;  /* 0x0032380c01007387 */ /* 0x0081e80000100a00 */
        /* <DEDUP_REMOVED lines=10> */
[----:B------:R-:W3:Y:S02]  /*4cf20*/  LDL.LU R14, [R1+0x3c8] ;  /* 0x0003c800010e7983 */ /* 0x000ee40000300800 */
[----:B------:R-:W3:Y:S01]  /*4cf30*/  LDL.LU R15, [R1+0x3cc] ;  /* 0x0003cc00010f7983 */ /* 0x000ee20000300800 */
[----:B------:R0:W-:Y:S01]  /*4cf40*/  STL.64 [R1+0x390], R8 ;  /* 0x0003900801007387 */ /* 0x0001e20000100a00 */
[----:B------:R1:W-:Y:S02]  /*4cf50*/  STL.64 [R1+0x398], R10 ;  /* 0x0003980a01007387 */ /* 0x0003e40000100a00 */
[----:B------:R-:W2:Y:S02]  /*4cf60*/  LDL.LU.64 R26, [R1+0x3280] ;  /* 0x00328000011a7983 */ /* 0x000ea40000300a00 */
[----:B------:R-:W2:Y:S01]  /*4cf70*/  LDL.LU.64 R24, [R1+0x3278] ;  /* 0x0032780001187983 */ /* 0x000ea20000300a00 */
        /* <DEDUP_REMOVED lines=16> */
[----:B------:R-:W2:Y:S01]  /*4d080*/  LDL.LU R11, [R1+0x3fc] ;  /* 0x0003fc00010b7983 */ /* 0x000ea20000300800 */
[----:B------:R-:W4:Y:S01]  /*4d090*/  LDL.LU R28, [R1+0xb58] ;  /* 0x000b5800011c7983 */ /* 0x000f220000300800 */
[----:B------:R-:W4:Y:S02]  /*4d0a0*/  LDL R29, [R1+0xa44] ;  /* 0x000a4400011d7983 */ /* 0x000f240000100800 */
[----:B------:R-:W2:Y:S09]  /*4d0b0*/  LDL.64 R20, [R1] ;  /* 0x0000000001147983 */ /* 0x000eb20000100a00 */
[----:B------:R0:W-:Y:S01]  /*4d0c0*/  STL.64 [R1+0x3b0], R4 ;  /* 0x0003b00401007387 */ /* 0x0001e20000100a00 */
[----:B------:R3:W-:Y:S04]  /*4d0d0*/  STL.64 [R1+0x3b8], R6 ;  /* 0x0003b80601007387 */ /* 0x0007e80000100a00 */
[----:B0-----:R-:W3:Y:S02]  /*4d0e0*/  LDL.LU.64 R4, [R1+0x3270] ;  /* 0x0032700001047983 */ /* 0x001ee40000300a00 */
[C---:B---3--:R-:W-:Y:S02]  /*4d0f0*/  HMMA.16816.F32 R4, R24.reuse, R4, R12 ;  /* 0x000000041804723c */ /* 0x048fe4000000180c */
[----:B------:R-:W3:Y:S01]  /*4d100*/  LDL.LU.64 R14, [R1+0x3268] ;  /* 0x00326800010e7983 */ /* 0x000ee20000300a00 */
[----:B------:R-:W3:Y:S11]  /*4d110*/  LDL.LU.64 R12, [R1+0x3260] ;  /* 0x00326000010c7983 */ /* 0x000ef60000300a00 */
        /* <DEDUP_REMOVED lines=11> */
[----:B------:R-:W3:Y:S02]  /*4d1d0*/  LDL.LU.64 R4, [R1+0x3240] ;  /* 0x0032400001047983 */ /* 0x000ee40000300a00 */
[C---:B---3--:R-:W-:Y:S11]  /*4d1e0*/  HMMA.16816.F32 R12, R24.reuse, R4, R12 ;  /* 0x00000004180c723c */ /* 0x048ff6000000180c */
[----:B------:R-:W-:Y:S11]  /*4d1f0*/  @!UPT UIADD3 URZ, URZ, URZ, URZ ;  /* 0x0000003f3f3ff290 */ /* 0x000ff6000fffe03f */
[----:B------:R-:W-:Y:S01]  /*4d200*/  @!UPT UIADD3 URZ, URZ, URZ, URZ ;  /* 0x0000003f3f3ff290 */ /* 0x000fe2000fffe03f */
[----:B------:R0:W-:Y:S01]  /*4d210*/  STL.64 [R1+0x3e0], R12 ;  /* 0x0003e00c01007387 */ /* 0x0001e20000100a00 */
[----:B------:R-:W-:Y:S03]  /*4d220*/  STL.64 [R1+0x3e8], R14 ;  /* 0x0003e80e01007387 */ /* 0x000fe60000100a00 */
[----:B0-----:R-:W3:Y:S01]  /*4d230*/  LDL.LU.64 R12, [R1+0x3238] ;  /* 0x00323800010c7983 */ /* 0x001ee20000300a00 */
[----:B--2---:R-:W-:Y:S02]  /*4d240*/  STL.64 [R1+0x31e0], R6 ;  /* 0x0031e00601007387 */ /* 0x004fe40000100a00 */
[----:B------:R0:W-:Y:S02]  /*4d250*/  STL.64 [R1+0x31d8], R4 ;  /* 0x0031d80401007387 */ /* 0x0001e40000100a00 */
[----:B0-----:R-:W2:Y:S01]  /*4d260*/  LDL.LU R4, [R1+0x410] ;  /* 0x0004100001047983 */ /* 0x001ea20000300800 */
[----:B------:R-:W2:Y:S02]  /*4d270*/  LDL.LU R5, [R1+0x414] ;  /* 0x0004140001057983 */ /* 0x000ea40000300800 */
[----:B------:R-:W2:Y:S02]  /*4d280*/  LDL.LU R6, [R1+0x418] ;  /* 0x0004180001067983 */ /* 0x000ea40000300800 */
[----:B------:R-:W2:Y:S01]  /*4d290*/  LDL.LU R7, [R1+0x41c] ;  /* 0x00041c0001077983 */ /* 0x000ea20000300800 */
[C---:B---3--:R-:W-:Y:S01]  /*4d2a0*/  HMMA.16816.F32 R8, R24.reuse, R12, R8 ;  /* 0x0000000c1808723c */ /* 0x048fe20000001808 */
[----:B------:R-:W-:Y:S01]  /*4d2b0*/  IMAD.MOV.U32 R22, RZ, RZ, R12 ;  /* 0x000000ffff167224 */ /* 0x000fe200078e000c */
[----:B------:R-:W-:Y:S11]  /*4d2c0*/  MOV R2, R13 ;  /* 0x0000000d00027202 */ /* 0x000ff60000000f00 */
[----:B------:R-:W-:Y:S10]  /*4d2d0*/  @!UPT UIADD3 URZ, URZ, URZ, URZ ;  /* 0x0000003f3f3ff290 */ /* 0x000ff4000fffe03f */
[----:B------:R-:W-:Y:S01]  /*4d2e0*/  STL.64 [R1+0x400], R8 ;  /* 0x0004000801007387 */ /* 0x000fe20000100a00 */
[----:B------:R0:W-:Y:S03]  /*4d2f0*/  STL.64 [R1+0x408], R10 ;  /* 0x0004080a01007387 */ /* 0x0001e60000100a00 */
[----:B0-----:R-:W3:Y:S01]  /*4d300*/  LDL.LU.64 R10, [R1+0x3230] ;  /* 0x00323000010a7983 */ /* 0x001ee20000300a00 */
[----:B------:R-:W3:Y:S02]  /*4d310*/  LDL.LU.64 R8, [R1+0x3228] ;  /* 0x0032280001087983 */ /* 0x000ee40000300a00 */
[----:B------:R-:W2:Y:S02]  /*4d320*/  LDL.LU.64 R12, [R1+0x3220] ;  /* 0x00322000010c7983 */ /* 0x000ea40000300a00 */
[----:B------:R-:W-:Y:S01]  /*4d330*/  STL [R1+0x31f0], R22 ;  /* 0x0031f01601007387 */ /* 0x000fe20000100800 */
[----:B------:R0:W-:Y:S04]  /*4d340*/  STL.64 [R1+0x31e8], R20 ;  /* 0x0031e81401007387 */ /* 0x0001e80000100a00 */
        /* <DEDUP_REMOVED lines=8> */
[----:B------:R-:W-:Y:S02]  /*4d3d0*/  STL.64 [R1+0x428], R6 ;  /* 0x0004280601007387 */ /* 0x000fe40000100a00 */
[----:B0-----:R-:W-:Y:S01]  /*4d3e0*/  IMAD.MOV.U32 R5, RZ, RZ, R12 ;  /* 0x000000ffff057224 */ /* 0x001fe200078e000c */
[----:B------:R-:W-:Y:S02]  /*4d3f0*/  MOV R4, R13 ;  /* 0x0000000d00047202 */ /* 0x000fe40000000f00 */
[----:B------:R-:W3:Y:S02]  /*4d400*/  LDL.LU.64 R12, [R1+0x3218] ;  /* 0x00321800010c7983 */ /* 0x000ee40000300a00 */
[C---:B---3--:R-:W-:Y:S11]  /*4d410*/  HMMA.16816.F32 R8, R24.reuse, R12, R8 ;  /* 0x0000000c1808723c */ /* 0x048ff60000001808 */
[----:B------:R-:W-:Y:S11]  /*4d420*/  @!UPT UIADD3 URZ, URZ, URZ, URZ ;  /* 0x0000003f3f3ff290 */ /* 0x000ff6000fffe03f */
[----:B------:R-:W-:Y:S01]  /*4d430*/  @!UPT UIADD3 URZ, URZ, URZ, URZ ;  /* 0x0000003f3f3ff290 */ /* 0x000fe2000fffe03f */
[----:B------:R-:W-:Y:S01]  /*4d440*/  STL.64 [R1+0x490], R8 ;  /* 0x0004900801007387 */ /* 0x000fe20000100a00 */
[----:B------:R0:W-:Y:S03]  /*4d450*/  STL.64 [R1+0x498], R10 ;  /* 0x0004980a01007387 */ /* 0x0001e60000100a00 */
[----:B0-----:R-:W2:Y:S01]  /*4d460*/  LDL.LU.64 R10, [R1+0x3210] ;  /* 0x00321000010a7983 */ /* 0x001ea20000300a00 */
[----:B------:R-:W2:Y:S02]  /*4d470*/  LDL.LU.64 R8, [R1+0x3208] ;  /* 0x0032080001087983 */ /* 0x000ea40000300a00 */
[----:B------:R-:W-:Y:S01]  /*4d480*/  IMAD.MOV.U32 R7, RZ, RZ, R12 ;  /* 0x000000ffff077224 */ /* 0x000fe200078e000c */
[----:B------:R-:W-:Y:S02]  /*4d490*/  MOV R6, R13 ;  /* 0x0000000d00067202 */ /* 0x000fe40000000f00 */
[----:B------:R-:W0:Y:S04]  /*4d4a0*/  LDSM.16.M88.4 R12, [R3+0x46000] ;  /* 0x04600000030c783b */ /* 0x000e280000000200 */
[----:B0-----:R-:W-:Y:S01]  /*4d4b0*/  STL.64 [R1+0x3180], R14 ;  /* 0x0031800e01007387 */ /* 0x001fe20000100a00 */
[----:B------:R0:W-:Y:S02]  /*4d4c0*/  STL.64 [R1+0x3178], R12 ;  /* 0x0031780c01007387 */ /* 0x0001e40000100a00 */
[----:B0-----:R-:W-:Y:S01]  /*4d4d0*/  IMAD.MOV.U32 R12, RZ, RZ, R18 ;  /* 0x000000ffff0c7224 */ /* 0x001fe200078e0012 */
[----:B------:R-:W-:Y:S01]  /*4d4e0*/  MOV R13, R0 ;  /* 0x00000000000d7202 */ /* 0x000fe20000000f00 */
[----:B------:R-:W-:Y:S06]  /*4d4f0*/  STL [R1+0x3168], R3 ;  /* 0x0031680301007387 */ /* 0x000fec0000100800 */
[----:B--2---:R-:W-:Y:S01]  /*4d500*/  HMMA.16816.F32 R24, R24, R12, R8 ;  /* 0x0000000c1818723c */ /* 0x004fe20000001808 */
[----:B------:R-:W2:Y:S01]  /*4d510*/  LDL.LU.64 R10, [R1+0x3200] ;  /* 0x00320000010a7983 */ /* 0x000ea20000300a00 */
[----:B------:R-:W2:Y:S02]  /*4d520*/  LDL.LU.64 R8, [R1+0x31f8] ;  /* 0x0031f80001087983 */ /* 0x000ea40000300a00 */
[----:B------:R0:W-:Y:S03]  /*4d530*/  STL.64 [R1+0x3190], R12 ;  /* 0x0031900c01007387 */ /* 0x0001e60000100a00 */
[----:B0-----:R-:W-:Y:S01]  /*4d540*/  IMAD.MOV.U32 R12, RZ, RZ, R7 ;  /* 0x000000ffff0c7224 */ /* 0x001fe200078e0007 */
[----:B------:R-:W-:Y:S11]  /*4d550*/  MOV R13, R6 ;  /* 0x00000006000d7202 */ /* 0x000ff60000000f00 */
[----:B------:R-:W-:Y:S04]  /*4d560*/  @!UPT UIADD3 URZ, URZ, URZ, URZ ;  /* 0x0000003f3f3ff290 */ /* 0x000fe8000fffe03f */
[----:B------:R-:W-:Y:S01]  /*4d570*/  STL.64 [R1+0x480], R24 ;  /* 0x0004801801007387 */ /* 0x000fe20000100a00 */
[----:B------:R0:W-:Y:S03]  /*4d580*/  STL.64 [R1+0x488], R26 ;  /* 0x0004881a01007387 */ /* 0x0001e60000100a00 */
[----:B0-----:R-:W3:Y:S01]  /*4d590*/  LDL R27, [R1+0x32c] ;  /* 0x00032c00011b7983 */ /* 0x001ee20000100800 */
[----:B------:R0:W-:Y:S03]  /*4d5a0*/  STL.64 [R1+0x31a8], R12 ;  /* 0x0031a80c01007387 */ /* 0x0001e60000100a00 */
[----:B0-----:R-:W2:Y:S01]  /*4d5b0*/  LDL.LU R12, [R1+0x100] ;  /* 0x00010000010c7983 */ /* 0x001ea20000300800 */
[----:B------:R-:W2:Y:S02]  /*4d5c0*/  LDL.LU R13, [R1+0x104] ;  /* 0x00010400010d7983 */ /* 0x000ea40000300800 */
[----:B------:R-:W2:Y:S02]  /*4d5d0*/  LDL.LU R14, [R1+0x108] ;  /* 0x00010800010e7983 */ /* 0x000ea40000300800 */
[----:B------:R-:W2:Y:S02]  /*4d5e0*/  LDL.LU R15, [R1+0x10c] ;  /* 0x00010c00010f7983 */ /* 0x000ea40000300800 */
[C---:B--2---:R-:W-:Y:S07]  /*4d5f0*/  HMMA.16816.F32 R16, R8.reuse, R16, R12 ;  /* 0x000000100810723c */ /* 0x044fee000000180c */
[----:B------:R-:W-:Y:S01]  /*4d600*/  IMAD.MOV.U32 R12, RZ, RZ, R5 ;  /* 0x000000ffff0c7224 */ /* 0x000fe200078e0005 */
[----:B------:R-:W-:Y:S11]  /*4d610*/  MOV R13, R4 ;  /* 0x00000004000d7202 */ /* 0x000ff60000000f00 */
[----:B------:R-:W-:Y:S04]  /*4d620*/  @!UPT UIADD3 URZ, URZ, URZ, URZ ;  /* 0x0000003f3f3ff290 */ /* 0x000fe8000fffe03f */
[----:B------:R0:W-:Y:S01]  /*4d630*/  STL.64 [R1+0x470], R16 ;  /* 0x0004701001007387 */ /* 0x0001e20000100a00 */
[----:B------:R1:W-:Y:S03]  /*4d640*/  STL.64 [R1+0x478], R18 ;  /* 0x0004781201007387 */ /* 0x0003e60000100a00 */
[----:B0-----:R-:W2:Y:S01]  /*4d650*/  LDL.LU R16, [R1+0xd0] ;  /* 0x0000d00001107983 */ /* 0x001ea20000300800 */
[----:B------:R-:W2:Y:S02]  /*4d660*/  LDL.LU R17, [R1+0xd4] ;  /* 0x0000d40001117983 */ /* 0x000ea40000300800 */
[----:B-1----:R-:W2:Y:S02]  /*4d670*/  LDL.LU R18, [R1+0xd8] ;  /* 0x0000d80001127983 */ /* 0x002ea40000300800 */
[----:B------:R-:W2:Y:S01]  /*4d680*/  LDL.LU R19, [R1+0xdc] ;  /* 0x0000dc0001137983 */ /* 0x000ea20000300800 */
[----:B------:R-:W2:Y:S01]  /*4d690*/  LDL.LU R4, [R1+0xe0] ;  /* 0x0000e00001047983 */ /* 0x000ea20000300800 */
[----:B------:R-:W2:Y:S02]  /*4d6a0*/  LDL.LU R5, [R1+0xe4] ;  /* 0x0000e40001057983 */ /* 0x000ea40000300800 */
[----:B------:R-:W2:Y:S02]  /*4d6b0*/  LDL.LU R6, [R1+0xe8] ;  /* 0x0000e80001067983 */ /* 0x000ea40000300800 */
[----:B------:R-:W2:Y:S01]  /*4d6c0*/  LDL.LU R7, [R1+0xec] ;  /* 0x0000ec0001077983 */ /* 0x000ea20000300800 */
[----:B------:R0:W-:Y:S04]  /*4d6d0*/  STL.64 [R1+0x31c0], R12 ;  /* 0x0031c00c01007387 */ /* 0x0001e80000100a00 */
[----:B0-----:R-:W2:Y:S02]  /*4d6e0*/  LDL.64 R12, [R1+0x10] ;  /* 0x00001000010c7983 */ /* 0x001ea40000100a00 */
[C---:B--2---:R-:W-:Y:S01]  /*4d6f0*/  HMMA.16816.F32 R20, R8.reuse, R12, R20 ;  /* 0x0000000c0814723c */ /* 0x044fe20000001814 */
[----:B------:R-:W-:Y:S11]  /*4d700*/  MOV R26, R13 ;  /* 0x0000000d001a7202 */ /* 0x000ff60000000f00 */
[----:B------:R-:W-:Y:S11]  /*4d710*/  @!UPT UIADD3 URZ, URZ, URZ, URZ ;  /* 0x0000003f3f3ff290 */ /* 0x000ff6000fffe03f */
[----:B------:R-:W-:Y:S01]  /*4d720*/  STL.64 [R1+0x460], R20 ;  /* 0x0004601401007387 */ /* 0x000fe20000100a00 */
[----:B------:R0:W-:Y:S03]  /*4d730*/  STL.64 [R1+0x468], R22 ;  /* 0x0004681601007387 */ /* 0x0001e60000100a00 */
[----:B0-----:R-:W2:Y:S01]  /*4d740*/  LDL.LU R22, [R1+0x31f0] ;  /* 0x0031f00001167983 */ /* 0x001ea20000300800 */
[----:B------:R-:W2:Y:S02]  /*4d750*/  LDL.LU.64 R20, [R1+0x31e8] ;  /* 0x0031e80001147983 */ /* 0x000ea40000300a00 */
[----:B---3--:R0:W-:Y:S02]  /*4d760*/  STL.64 [R1+0x3188], R26 ;  /* 0x0031881a01007387 */ /* 0x0081e40000100a00 */
[----:B------:R-:W3:Y:S01]  /*4d770*/  LDL.LU R24, [R1+0x90] ;  /* 0x0000900001187983 */ /* 0x000ee20000300800 */
[----:B------:R-:W3:Y:S04]  /*4d780*/  LDL.LU R25, [R1+0x94] ;  /* 0x0000940001197983 */ /* 0x000ee80000300800 */
[----:B0-----:R-:W2:Y:S01]  /*4d790*/  LDL.LU R26, [R1+0x98] ;  /* 0x00009800011a7983 */ /* 0x001ea20000300800 */
[----:B------:R-:W2:Y:S03]  /*4d7a0*/  LDL.LU R27, [R1+0x9c] ;  /* 0x00009c00011b7983 */ /* 0x000ea60000300800 */
[----:B--2---:R-:W-:Y:S01]  /*4d7b0*/  STL.64 [R1+0x31a0], R26 ;  /* 0x0031a01a01007387 */ /* 0x004fe20000100a00 */
[----:B---3--:R0:W-:Y:S03]  /*4d7c0*/  STL.64 [R1+0x3198], R24 ;  /* 0x0031981801007387 */ /* 0x0081e60000100a00 */
[----:B0-----:R-:W2:Y:S01]  /*4d7d0*/  LDL.LU R24, [R1+0xa0] ;  /* 0x0000a00001187983 */ /* 0x001ea20000300800 */
[----:B------:R-:W2:Y:S02]  /*4d7e0*/  LDL.LU R25, [R1+0xa4] ;  /* 0x0000a40001197983 */ /* 0x000ea40000300800 */
[----:B------:R-:W3:Y:S02]  /*4d7f0*/  LDL.LU R26, [R1+0xa8] ;  /* 0x0000a800011a7983 */ /* 0x000ee40000300800 */
[----:B------:R-:W3:Y:S01]  /*4d800*/  LDL.LU R27, [R1+0xac] ;  /* 0x0000ac00011b7983 */ /* 0x000ee20000300800 */
[----:B------:R-:W-:Y:S01]  /*4d810*/  HMMA.16816.F32 R4, R8, R20, R4 ;  /* 0x000000140804723c */ /* 0x000fe20000001804 */
[----:B---3--:R-:W-:Y:S01]  /*4d820*/  STL.64 [R1+0x31b8], R26 ;  /* 0x0031b81a01007387 */ /* 0x008fe20000100a00 */
[----:B--2---:R0:W-:Y:S03]  /*4d830*/  STL.64 [R1+0x31b0], R24 ;  /* 0x0031b01801007387 */ /* 0x0041e60000100a00 */
[----:B0-----:R-:W2:Y:S01]  /*4d840*/  LDL.LU R24, [R1+0xb0] ;  /* 0x0000b00001187983 */ /* 0x001ea20000300800 */
[----:B------:R-:W2:Y:S02]  /*4d850*/  LDL.LU R25, [R1+0xb4] ;  /* 0x0000b40001197983 */ /* 0x000ea40000300800 */
[----:B------:R-:W3:Y:S02]  /*4d860*/  LDL.LU R26, [R1+0xb8] ;  /* 0x0000b800011a7983 */ /* 0x000ee40000300800 */
[----:B------:R-:W3:Y:S02]  /*4d870*/  LDL.LU R27, [R1+0xbc] ;  /* 0x0000bc00011b7983 */ /* 0x000ee40000300800 */
[----:B----4-:R-:W-:Y:S01]  /*4d880*/  FADD R0, -R29, R28 ;  /* 0x0000001c1d007221 */ /* 0x010fe20000000100 */
        /* <DEDUP_REMOVED lines=8> */
[----:B0-----:R-:W3:Y:S01]  /*4d910*/  LDL.LU.64 R6, [R1+0x31e0] ;  /* 0x0031e00001067983 */ /* 0x001ee20000300a00 */
[----:B------:R-:W4:Y:S02]  /*4d920*/  LDL.LU.64 R4, [R1+0x31d8] ;  /* 0x0031d80001047983 */ /* 0x000f240000300a00 */
[----:B------:R-:W-:-:S02]  /*4d930*/  FMUL R0, R0, 1.4426950216293334961 ;  /* 0x3fb8aa3b00007820 */ /* 0x000fc40000400000 */
[----:B------:R-:W-:Y:S01]  /*4d940*/  IMAD.MOV.U32 R3, RZ, RZ, R12 ;  /* 0x000000ffff037224 */ /* 0x000fe200078e000c */
[----:B------:R-:W-:Y:S01]  /*4d950*/  MOV R13, R2 ;  /* 0x00000002000d7202 */ /* 0x000fe20000000f00 */
[----:B------:R-:W-:Y:S01]  /*4d960*/  IMAD.MOV.U32 R12, RZ, RZ, R22 ;  /* 0x000000ffff0c7224 */ /* 0x000fe200078e0016 */
[----:B------:R0:W1:Y:S01]  /*4d970*/  MUFU.EX2 R28, R0 ;  /* 0x00000000001c7308 */ /* 0x0000620000000800 */
[----:B------:R-:W-:Y:S01]  /*4d980*/  IMAD.MOV.U32 R2, RZ, RZ, R20 ;  /* 0x000000ffff027224 */ /* 0x000fe200078e0014 */
[----:B------:R-:W3:Y:S01]  /*4d990*/  LDL R29, [R1+0xa28] ;  /* 0x000a2800011d7983 */ /* 0x000ee20000100800 */
[----:B0-----:R-:W-:Y:S02]  /*4d9a0*/  MOV R0, R21 ;  /* 0x0000001500007202 */ /* 0x001fe40000000f00 */
[C---:B----4-:R-:W-:Y:S08]  /*4d9b0*/  HMMA.16816.F32 R20, R8.reuse, R4, R16 ;  /* 0x000000040814723c */ /* 0x050ff00000001810 */
[C---:B--2---:R-:W-:Y:S01]  /*4d9c0*/  HMMA.16816.F32 R12, R8.reuse, R12, R24 ;  /* 0x0000000c080c723c */ /* 0x044fe20000001818 */
[----:B------:R-:W2:Y:S01]  /*4d9d0*/  LDL.LU R19, [R1+0x920] ;  /* 0x0009200001137983 */ /* 0x000ea20000300800 */
[----:B------:R-:W4:Y:S11]  /*4d9e0*/  LDL.LU R18, [R1+0x924] ;  /* 0x0009240001127983 */ /* 0x000f360000300800 */
[----:B------:R-:W-:Y:S02]  /*4d9f0*/  @!UPT UIADD3 URZ, URZ, URZ, URZ ;  /* 0x0000003f3f3ff290 */ /* 0x000fe4000fffe03f */
[----:B------:R0:W-:Y:S01]  /*4da00*/  STL.64 [R1+0x440], R20 ;  /* 0x0004401401007387 */ /* 0x0001e20000100a00 */
[----:B------:R-:W-:Y:S02]  /*4da10*/  STL.64 [R1+0x448], R22 ;  /* 0x0004481601007387 */ /* 0x000fe40000100a00 */
[----:B------:R-:W1:Y:S02]  /*4da20*/  LDL.LU R17, [R1+0x928] ;  /* 0x0009280001117983 */ /* 0x000e640000300800 */
[----:B------:R-:W2:Y:S01]  /*4da30*/  LDL.LU R16, [R1+0x92c] ;  /* 0x00092c0001107983 */ /* 0x000ea20000300800 */
[----:B---3--:R3:W-:Y:S01]  /*4da40*/  STL.64 [R1+0x3150], R6 ;  /* 0x0031500601007387 */ /* 0x0087e20000100a00 */
[----:B------:R3:W-:Y:S03]  /*4da50*/  STL.64 [R1+0x3148], R4 ;  /* 0x0031480401007387 */ /* 0x0007e60000100a00 */
[----:B0-----:R-:W2:Y:S04]  /*4da60*/  LDL.LU R20, [R1+0x930] ;  /* 0x0009300001147983 */ /* 0x001ea80000300800 */
[----:B---3--:R-:W3:Y:S01]  /*4da70*/  LDL.LU R7, [R1+0x934] ;  /* 0x0009340001077983 */ /* 0x008ee20000300800 */
[----:B------:R-:W-:Y:S01]  /*4da80*/  IMAD.MOV.U32 R4, RZ, RZ, R2 ;  /* 0x000000ffff047224 */ /* 0x000fe200078e0002 */
[----:B------:R-:W-:Y:S01]  /*4da90*/  MOV R5, R0 ;  /* 0x0000000000057202 */ /* 0x000fe20000000f00 */
[----:B------:R-:W2:Y:S04]  /*4daa0*/  LDL.LU R6, [R1+0x938] ;  /* 0x0009380001067983 */ /* 0x000ea80000300800 */
[----:B------:R0:W-:Y:S04]  /*4dab0*/  STL.64 [R1+0x3170], R4 ;  /* 0x0031700401007387 */ /* 0x0001e80000100a00 */
[----:B0-----:R-:W2:Y:S01]  /*4dac0*/  LDL.LU.64 R4, [R1+0x20] ;  /* 0x0000200001047983 */ /* 0x001ea20000300a00 */
[----:B------:R-:W2:Y:S02]  /*4dad0*/  LDL R0, [R1+0xa34] ;  /* 0x000a340001007983 */ /* 0x000ea40000100800 */
[----:B------:R-:W2:Y:S02]  /*4dae0*/  LDL.LU.64 R26, [R1+0x31d0] ;  /* 0x0031d000011a7983 */ /* 0x000ea40000300a00 */
[----:B------:R-:W2:Y:S01]  /*4daf0*/  LDL.LU.64 R24, [R1+0x31c8] ;  /* 0x0031c80001187983 */ /* 0x000ea20000300a00 */
[----:B------:R0:W-:Y:S01]  /*4db00*/  STL.64 [R1+0x430], R12 ;  /* 0x0004300c01007387 */ /* 0x0001e20000100a00 */
[----:B------:R2:W-:Y:S03]  /*4db10*/  STL.64 [R1+0x438], R14 ;  /* 0x0004380e01007387 */ /* 0x0005e60000100a00 */
[----:B0-----:R-:W2:Y:S02]  /*4db20*/  LDL.LU.64 R12, [R1+0x31c0] ;  /* 0x0031c000010c7983 */ /* 0x001ea40000300a00 */
[C---:B--2---:R-:W-:Y:S02]  /*4db30*/  HMMA.16816.F32 R12, R8.reuse, R12, R24 ;  /* 0x0000000c080c723c */ /* 0x044fe40000001818 */
[----:B------:R-:W2:Y:S01]  /*4db40*/  LDL.LU.64 R26, [R1+0x31b8] ;  /* 0x0031b800011a7983 */ /* 0x000ea20000300a00 */
[----:B------:R-:W2:Y:S11]  /*4db50*/  LDL.LU.64 R24, [R1+0x31b0] ;  /* 0x0031b00001187983 */ /* 0x000eb60000300a00 */
[----:B------:R-:W-:Y:S09]  /*4db60*/  @!UPT UIADD3 URZ, URZ, URZ, URZ ;  /* 0x0000003f3f3ff290 */ /* 0x000ff2000fffe03f */
        /* <DEDUP_REMOVED lines=10> */
[----:B--2---:R-:W-:Y:S02]  /*4dc10*/  HMMA.16816.F32 R8, R8, R12, R24 ;  /* 0x0000000c0808723c */ /* 0x004fe40000001818 */
[----:B------:R-:W2:Y:S01]  /*4dc20*/  LDL.LU.64 R26, [R1+0x3188] ;  /* 0x00318800011a7983 */ /* 0x000ea20000300a00 */
[----:B-1----:R-:W3:Y:S02]  /*4dc30*/  LDL.LU.64 R14, [R1+0x3180] ;  /* 0x00318000010e7983 */ /* 0x002ee40000300a00 */
[----:B------:R-:W3:Y:S02]  /*4dc40*/  LDL.LU.64 R12, [R1+0x3178] ;  /* 0x00317800010c7983 */ /* 0x000ee40000300a00 */
[----:B------:R-:W3:Y:S11]  /*4dc50*/  LDL.LU R2, [R1+0xb60] ;  /* 0x000b600001027983 */ /* 0x000ef60000300800 */
[----:B------:R-:W-:Y:S05]  /*4dc60*/  @!UPT UIADD3 URZ, URZ, URZ, URZ ;  /* 0x0000003f3f3ff290 */ /* 0x000fea000fffe03f */
[----:B------:R-:W-:Y:S01]  /*4dc70*/  STL.64 [R1+0x370], R8 ;  /* 0x0003700801007387 */ /* 0x000fe20000100a00 */
[----:B------:R0:W-:Y:S02]  /*4dc80*/  STL.64 [R1+0x378], R10 ;  /* 0x0003780a01007387 */ /* 0x0001e40000100a00 */
[----:B------:R-:W3:Y:S02]  /*4dc90*/  LDL.LU R23, [R1+0x93c] ;  /* 0x00093c0001177983 */ /* 0x000ee40000300800 */
[C---:B0-----:R-:W-:Y:S02]  /*4dca0*/  FMUL R10, R28.reuse, R17 ;  /* 0x000000111c0a7220 */ /* 0x041fe40000400000 */
[C---:B------:R-:W-:Y:S02]  /*4dcb0*/  FMUL R11, R28.reuse, R16 ;  /* 0x000000101c0b7220 */ /* 0x040fe40000400000 */
[----:B------:R-:W3:Y:S01]  /*4dcc0*/  LDL.LU R16, [R1+0x940] ;  /* 0x0009400001107983 */ /* 0x000ee20000300800 */
[----:B------:R-:W3:Y:S02]  /*4dcd0*/  LDL.LU R17, [R1+0x944] ;  /* 0x0009440001117983 */ /* 0x000ee40000300800 */
[----:B------:R-:W-:Y:S01]  /*4dce0*/  IMAD.MOV.U32 R25, RZ, RZ, R4 ;  /* 0x000000ffff197224 */ /* 0x000fe200078e0004 */
[----:B------:R-:W-:Y:S01]  /*4dcf0*/  MOV R24, R5 ;  /* 0x0000000500187202 */ /* 0x000fe20000000f00 */
[----:B------:R-:W-:-:S02]  /*4dd00*/  FMUL R22, R28, R6 ;  /* 0x000000061c167220 */ /* 0x000fc40000400000 */
[C---:B--2---:R-:W-:Y:S02]  /*4dd10*/  FMUL R8, R27.reuse, R19 ;  /* 0x000000131b087220 */ /* 0x044fe40000400000 */
[C---:B----4-:R-:W-:Y:S02]  /*4dd20*/  FMUL R9, R27.reuse, R18 ;  /* 0x000000121b097220 */ /* 0x050fe40000400000 */
[----:B------:R-:W2:Y:S01]  /*4dd30*/  LDL.LU R18, [R1+0x948] ;  /* 0x0009480001127983 */ /* 0x000ea20000300800 */
[----:B------:R-:W4:Y:S04]  /*4dd40*/  LDL.LU R19, [R1+0x94c] ;  /* 0x00094c0001137983 */ /* 0x000f280000300800 */
[C---:B---3--:R-:W-:Y:S01]  /*4dd50*/  HMMA.16816.F32 R8, R12.reuse, R4, R8 ;  /* 0x000000040c08723c */ /* 0x048fe20000001808 */
[C---:B------:R-:W-:Y:S11]  /*4dd60*/  FMUL R21, R27.reuse, R7 ;  /* 0x000000071b157220 */ /* 0x040ff60000400000 */
[----:B------:R-:W-:Y:S11]  /*4dd70*/  @!UPT UIADD3 URZ, URZ, URZ, URZ ;  /* 0x0000003f3f3ff290 */ /* 0x000ff6000fffe03f */
[----:B------:R-:W-:Y:S01]  /*4dd80*/  STL.64 [R1+0x350], R8 ;  /* 0x0003500801007387 */ /* 0x000fe20000100a00 */
[----:B------:R0:W-:Y:S02]  /*4dd90*/  STL.64 [R1+0x358], R10 ;  /* 0x0003580a01007387 */ /* 0x0001e40000100a00 */
[----:B------:R-:W3:Y:S01]  /*4dda0*/  LDL.LU.64 R4, [R1+0x3170] ;  /* 0x0031700001047983 */ /* 0x000ee20000300a00 */
[----:B0-----:R-:W2:Y:S01]  /*4ddb0*/  LDL.LU R10, [R1+0x950] ;  /* 0x00095000010a7983 */ /* 0x001ea20000300800 */
[----:B------:R-:W2:Y:S02]  /*4ddc0*/  LDL.LU R7, [R1+0x954] ;  /* 0x0009540001077983 */ /* 0x000ea40000300800 */
[----:B------:R-:W2:Y:S02]  /*4ddd0*/  LDL.LU R6, [R1+0x958] ;  /* 0x0009580001067983 */ /* 0x000ea40000300800 */
[C---:B------:R-:W-:Y:S02]  /*4dde0*/  FMUL R20, R27.reuse, R20 ;  /* 0x000000141b147220 */ /* 0x040fe40000400000 */
[----:B------:R-:W-:Y:S01]  /*4ddf0*/  FMUL R23, R28, R23 ;  /* 0x000000171c177220 */ /* 0x000fe20000400000 */
[----:B--2---:R-:W-:Y:S01]  /*4de00*/  STL.64 [R1+0x3160], R6 ;  /* 0x0031600601007387 */ /* 0x004fe20000100a00 */
[----:B---3--:R0:W-:Y:S02]  /*4de10*/  STL.64 [R1+0x3158], R4 ;  /* 0x0031580401007387 */ /* 0x0081e40000100a00 */
[----:B0-----:R-:W-:Y:S01]  /*4de20*/  IMAD.MOV.U32 R4, RZ, RZ, R3 ;  /* 0x000000ffff047224 */ /* 0x001fe200078e0003 */
[----:B------:R-:W-:Y:S01]  /*4de30*/  MOV R5, R26 ;  /* 0x0000001a00057202 */ /* 0x000fe20000000f00 */
[----:B------:R-:W2:Y:S01]  /*4de40*/  LDL.LU R3, [R1+0x3168] ;  /* 0x0031680001037983 */ /* 0x000ea20000300800 */
[----:B------:R-:W3:Y:S02]  /*4de50*/  LDL.LU R11, [R1+0x95c] ;  /* 0x00095c00010b7983 */ /* 0x000ee40000300800 */
[----:B------:R-:W2:Y:S02]  /*4de60*/  LDL.LU R26, [R1+0x968] ;  /* 0x00096800011a7983 */ /* 0x000ea40000300800 */
[----:B------:R-:W2:Y:S01]  /*4de70*/  LDL.LU.64 R6, [R1+0x3160] ;  /* 0x0031600001067983 */ /* 0x000ea20000300a00 */
[----:B------:R-:W-:Y:S01]  /*4de80*/  HMMA.16816.F32 R20, R12, R4, R20 ;  /* 0x000000040c14723c */ /* 0x000fe20000001814 */
[----:B------:R-:W3:Y:S01]  /*4de90*/  LDL.LU.64 R4, [R1+0x3158] ;  /* 0x0031580001047983 */ /* 0x000ee20000300a00 */
[----:B------:R-:W-:-:S02]  /*4dea0*/  FMUL R16, R27, R16 ;  /* 0x000000101b107220 */ /* 0x000fc40000400000 */
[C---:B------:R-:W-:Y:S02]  /*4deb0*/  FMUL R17, R27.reuse, R17 ;  /* 0x000000111b117220 */ /* 0x040fe40000400000 */
[C---:B------:R-:W-:Y:S02]  /*4dec0*/  FMUL R18, R28.reuse, R18 ;  /* 0x000000121c127220 */ /* 0x040fe40000400000 */
[----:B----4-:R-:W-:Y:S02]  /*4ded0*/  FMUL R19, R28, R19 ;  /* 0x000000131c137220 */ /* 0x010fe40000400000 */
[C---:B------:R-:W-:Y:S11]  /*4dee0*/  FMUL R8, R27.reuse, R10 ;  /* 0x0000000a1b087220 */ /* 0x040ff60000400000 */
[----:B------:R-:W-:Y:S02]  /*4def0*/  @!UPT UIADD3 URZ, URZ, URZ, URZ ;  /* 0x0000003f3f3ff290 */ /* 0x000fe4000fffe03f */
[----:B------:R0:W-:Y:S01]  /*4df00*/  STL.64 [R1+0x330], R20 ;  /* 0x0003301401007387 */ /* 0x0001e20000100a00 */
[----:B------:R1:W-:Y:S03]  /*4df10*/  STL.64 [R1+0x338], R22 ;  /* 0x0003381601007387 */ /* 0x0003e60000100a00 */
[----:B0-----:R-:W4:Y:S01]  /*4df20*/  LDL.LU R20, [R1+0xb5c] ;  /* 0x000b5c0001147983 */ /* 0x001f220000300800 */
[----:B------:R-:W4:Y:S02]  /*4df30*/  LDL.LU R21, [R1+0x960] ;  /* 0x0009600001157983 */ /* 0x000f240000300800 */
[----:B-1----:R-:W4:Y:S02]  /*4df40*/  LDL.LU R22, [R1+0x964] ;  /* 0x0009640001167983 */ /* 0x002f240000300800 */
[----:B------:R-:W4:Y:S02]  /*4df50*/  LDL.LU R23, [R1+0x96c] ;  /* 0x00096c0001177983 */ /* 0x000f240000300800 */
[----:B--2---:R-:W-:-:S02]  /*4df60*/  FMUL R9, R27, R7 ;  /* 0x000000071b097220 */ /* 0x004fc40000400000 */
[C---:B------:R-:W-:Y:S02]  /*4df70*/  FMUL R10, R28.reuse, R6 ;  /* 0x000000061c0a7220 */ /* 0x040fe40000400000 */
[----:B------:R-:W2:Y:S01]  /*4df80*/  LDL.LU.64 R6, [R1+0x3150] ;  /* 0x0031500001067983 */ /* 0x000ea20000300a00 */
[----:B---3--:R-:W-:Y:S01]  /*4df90*/  HMMA.16816.F32 R16, R12, R4, R16 ;  /* 0x000000040c10723c */ /* 0x008fe20000001810 */
[----:B------:R-:W3:Y:S02]  /*4dfa0*/  LDL.LU.64 R4, [R1+0x3148] ;  /* 0x0031480001047983 */ /* 0x000ee40000300a00 */
[----:B------:R-:W-:Y:S11]  /*4dfb0*/  FMUL R11, R28, R11 ;  /* 0x0000000b1c0b7220 */ /* 0x000ff60000400000 */
[----:B------:R-:W-:Y:S09]  /*4dfc0*/  @!UPT UIADD3 URZ, URZ, URZ, URZ ;  /* 0x0000003f3f3ff290 */ /* 0x000ff2000fffe03f */
[----:B------:R0:W-:Y:S01]  /*4dfd0*/  STL.64 [R1+0x300], R16 ;  /* 0x0003001001007387 */ /* 0x0001e20000100a00 */
[----:B------:R1:W-:Y:S03]  /*4dfe0*/  STL.64 [R1+0x308], R18 ;  /* 0x0003081201007387 */ /* 0x0003e60000100a00 */
[----:B0-----:R-:W2:Y:S01]  /*4dff0*/  LDL.LU R16, [R1+0x9c0] ;  /* 0x0009c00001107983 */ /* 0x001ea20000300800 */
[----:B------:R-:W2:Y:S02]  /*4e000*/  LDL.LU R17, [R1+0x9c4] ;  /* 0x0009c40001117983 */ /* 0x000ea40000300800 */
[----:B----4-:R-:W-:Y:S02]  /*4e010*/  FADD R0, -R0, R20 ;  /* 0x0000001400007221 */ /* 0x010fe40000000100 */
[C---:B------:R-:W-:Y:S02]  /*4e020*/  FMUL R20, R27.reuse, R21 ;  /* 0x000000151b147220 */ /* 0x040fe40000400000 */
[----:B------:R-:W-:-:S02]  /*4e030*/  FMUL R21, R27, R22 ;  /* 0x000000161b157220 */ /* 0x000fc40000400000 */
[C---:B------:R-:W-:Y:S01]  /*4e040*/  FMUL R22, R28.reuse, R26 ;  /* 0x0000001a1c167220 */ /* 0x040fe20000400000 */
[----:B---3--:R-:W-:Y:S11]  /*4e050*/  HMMA.16816.F32 R8, R12, R4, R8 ;  /* 0x000000040c08723c */ /* 0x008ff60000001808 */
[----:B------:R-:W-:Y:S11]  /*4e060*/  @!UPT UIADD3 URZ, URZ, URZ, URZ ;  /* 0x0000003f3f3ff290 */ /* 0x000ff6000fffe03f */
[----:B------:R-:W-:Y:S01]  /*4e070*/  @!UPT UIADD3 URZ, URZ, URZ, URZ ;  /* 0x0000003f3f3ff290 */ /* 0x000fe2000fffe03f */
[----:B------:R-:W-:Y:S01]  /*4e080*/  STL.64 [R1+0x2e0], R8 ;  /* 0x0002e00801007387 */ /* 0x000fe20000100a00 */
[----:B------:R-:W-:Y:S02]  /*4e090*/  STL.64 [R1+0x2e8], R10 ;  /* 0x0002e80a01007387 */ /* 0x000fe40000100a00 */
[----:B------:R-:W0:Y:S04]  /*4e0a0*/  LDSM.16.M88.4 R8, [R3+0x47000] ;  /* 0x047000000308783b */ /* 0x000e280000000200 */
[----:B-1----:R-:W3:Y:S01]  /*4e0b0*/  LDL.LU R18, [R1+0x9c8] ;  /* 0x0009c80001127983 */ /* 0x002ee20000300800 */
[----:B--2---:R1:W-:Y:S04]  /*4e0c0*/  STL.64 [R1+0x3108], R6 ;  /* 0x0031080601007387 */ /* 0x0043e80000100a00 */
[----:B-1----:R-:W2:Y:S01]  /*4e0d0*/  LDL.LU R7, [R1+0x32c] ;  /* 0x00032c0001077983 */ /* 0x002ea20000300800 */
[----:B------:R-:W-:Y:S02]  /*4e0e0*/  STL.64 [R1+0x3100], R4 ;  /* 0x0031000401007387 */ /* 0x000fe40000100a00 */
[----:B------:R-:W-:Y:S02]  /*4e0f0*/  STL [R1+0x1c64], R29 ;  /* 0x001c641d01007387 */ /* 0x000fe40000100800 */
[----:B------:R-:W4:Y:S01]  /*4e100*/  LDL.LU R19, [R1+0x9cc] ;  /* 0x0009cc0001137983 */ /* 0x000f220000300800 */
[----:B------:R-:W2:Y:S01]  /*4e110*/  LDL.LU R27, [R1+0xa00] ;  /* 0x000a0000011b7983 */ /* 0x000ea20000300800 */
[----:B------:R-:W2:Y:S02]  /*4e120*/  LDL.LU R26, [R1+0xa04] ;  /* 0x000a0400011a7983 */ /* 0x000ea40000300800 */
[----:B------:R-:W2:Y:S02]  /*4e130*/  LDL.LU R6, [R1+0xa08] ;  /* 0x000a080001067983 */ /* 0x000ea40000300800 */
[----:B------:R-:W2:Y:S01]  /*4e140*/  LDL.LU R3, [R1+0xa0c] ;  /* 0x000a0c0001037983 */ /* 0x000ea20000300800 */
[----:B0-----:R-:W-:Y:S01]  /*4e150*/  STL.64 [R1+0x3120], R10 ;  /* 0x0031200a01007387 */ /* 0x001fe20000100a00 */
[----:B------:R0:W-:Y:S03]  /*4e160*/  STL.64 [R1+0x3118], R8 ;  /* 0x0031180801007387 */ /* 0x0001e60000100a00 */
[----:B0-----:R-:W2:Y:S04]  /*4e170*/  LDL R8, [R1+0x30] ;  /* 0x0000300001087983 */ /* 0x001ea80000100800 */
[----:B------:R-:W2:Y:S01]  /*4e180*/  LDL R9, [R1+0x34] ;  /* 0x0000340001097983 */ /* 0x000ea20000100800 */
[----:B------:R-:W-:-:S02]  /*4e190*/  FMUL R23, R28, R23 ;  /* 0x000000171c177220 */ /* 0x000fc40000400000 */
[----:B------:R-:W3:Y:S02]  /*4e1a0*/  LDL.LU R5, [R1+0x9f0] ;  /* 0x0009f00001057983 */ /* 0x000ee40000300800 */
[----:B------:R-:W3:Y:S03]  /*4e1b0*/  LDL.LU R4, [R1+0x9f4] ;  /* 0x0009f40001047983 */ /* 0x000ee60000300800 */
[----:B--2---:R-:W-:Y:S11]  /*4e1c0*/  HMMA.16816.F32 R8, R12, R8, R20 ;  /* 0x000000080c08723c */ /* 0x004ff60000001814 */
[----:B------:R-:W-:Y:S11]  /*4e1d0*/  @!UPT UIADD3 URZ, URZ, URZ, URZ ;  /* 0x0000003f3f3ff290 */ /* 0x000ff6000fffe03f */
[----:B------:R-:W-:Y:S01]  /*4e1e0*/  @!UPT UIADD3 URZ, URZ, URZ, URZ ;  /* 0x0000003f3f3ff290 */ /* 0x000fe2000fffe03f */
[----:B------:R0:W-:Y:S01]  /*4e1f0*/  STL.64 [R1+0x2c0], R8 ;  /* 0x0002c00801007387 */ /* 0x0001e20000100a00 */
[----:B------:R-:W-:Y:S03]  /*4e200*/  STL.64 [R1+0x2c8], R10 ;  /* 0x0002c80a01007387 */ /* 0x000fe60000100a00 */
[----:B0-----:R-:W2:Y:S01]  /*4e210*/  LDL.LU.64 R8, [R1+0x70] ;  /* 0x0000700001087983 */ /* 0x001ea20000300a00 */
[C---:B------:R-:W-:Y:S02]  /*4e220*/  FMUL R16, R7.reuse, R16 ;  /* 0x0000001007107220 */ /* 0x040fe40000400000 */
[C---:B------:R-:W-:Y:S02]  /*4e230*/  FMUL R17, R7.reuse, R17 ;  /* 0x0000001107117220 */ /* 0x040fe40000400000 */
[C---:B---3--:R-:W-:Y:S02]  /*4e240*/  FMUL R18, R28.reuse, R18 ;  /* 0x000000121c127220 */ /* 0x048fe40000400000 */
[----:B----4-:R-:W-:Y:S01]  /*4e250*/  FMUL R19, R28, R19 ;  /* 0x000000131c137220 */ /* 0x010fe20000400000 */
[----:B--2---:R0:W-:Y:S04]  /*4e260*/  STL.64 [R1+0x3140], R8 ;  /* 0x0031400801007387 */ /* 0x0041e80000100a00 */
[----:B0-----:R-:W2:Y:S01]  /*4e270*/  LDL.LU.64 R8, [R1+0x50] ;  /* 0x0000500001087983 */ /* 0x001ea20000300a00 */
[----:B------:R-:W-:-:S02]  /*4e280*/  FMUL R20, R7, R27 ;  /* 0x0000001b07147220 */ /* 0x000fc40000400000 */
[C---:B------:R-:W-:Y:S02]  /*4e290*/  FMUL R21, R7.reuse, R26 ;  /* 0x0000001a07157220 */ /* 0x040fe40000400000 */
[----:B------:R-:W-:Y:S01]  /*4e2a0*/  FMUL R23, R28, R3 ;  /* 0x000000031c177220 */ /* 0x000fe20000400000 */
[----:B--2---:R-:W-:Y:S01]  /*4e2b0*/  HMMA.16816.F32 R16, R12, R8, R16 ;  /* 0x000000080c10723c */ /* 0x004fe20000001810 */
[----:B------:R-:W-:Y:S01]  /*4e2c0*/  IMAD.MOV.U32 R27, RZ, RZ, R8 ;  /* 0x000000ffff1b7224 */ /* 0x000fe200078e0008 */
[----:B------:R-:W-:Y:S11]  /*4e2d0*/  MOV R26, R9 ;  /* 0x00000009001a7202 */ /* 0x000ff60000000f00 */
[----:B------:R-:W-:Y:S10]  /*4e2e0*/  @!UPT UIADD3 URZ, URZ, URZ, URZ ;  /* 0x0000003f3f3ff290 */ /* 0x000ff4000fffe03f */
[----:B------:R0:W-:Y:S01]  /*4e2f0*/  STL.64 [R1+0x2b0], R16 ;  /* 0x0002b01001007387 */ /* 0x0001e20000100a00 */
[----:B------:R-:W-:Y:S02]  /*4e300*/  STL.64 [R1+0x2b8], R18 ;  /* 0x0002b81201007387 */ /* 0x000fe40000100a00 */
[----:B------:R-:W2:Y:S02]  /*4e310*/  LDL.LU.64 R8, [R1+0x3140] ;  /* 0x0031400001087983 */ /* 0x000ea40000300a00 */
[----:B------:R-:W3:Y:S01]  /*4e320*/  LDL.LU R3, [R1+0x9f8] ;  /* 0x0009f80001037983 */ /* 0x000ee20000300800 */
[----:B------:R-:W4:Y:S01]  /*4e330*/  LDL.LU R10, [R1+0x9fc] ;  /* 0x0009fc00010a7983 */ /* 0x000f220000300800 */
[C---:B0-----:R-:W-:Y:S02]  /*4e340*/  FMUL R17, R7.reuse, R4 ;  /* 0x0000000407117220 */ /* 0x041fe40000400000 */
[----:B------:R-:W-:Y:S01]  /*4e350*/  FMUL R16, R7, R5 ;  /* 0x0000000507107220 */ /* 0x000fe20000400000 */
[----:B----4-:R-:W-:Y:S01]  /*4e360*/  STL [R1+0x3130], R10 ;  /* 0x0031300a01007387 */ /* 0x010fe20000100800 */
[----:B--2---:R-:W-:Y:S02]  /*4e370*/  STL.64 [R1+0x3128], R8 ;  /* 0x0031280801007387 */ /* 0x004fe40000100a00 */
[----:B------:R-:W2:Y:S02]  /*4e380*/  LDL.LU R4, [R1] ;  /* 0x0000000001047983 */ /* 0x000ea40000300800 */
[----:B------:R-:W2:Y:S02]  /*4e390*/  LDL.LU R5, [R1+0x4] ;  /* 0x0000040001057983 */ /* 0x000ea40000300800 */
[----:B------:R-:W-:Y:S01]  /*4e3a0*/  FADD R2, -R29, R2 ;  /* 0x000000021d027221 */ /* 0x000fe20000000100 */
[----:B--2---:R0:W-:Y:S01]  /*4e3b0*/  STL.64 [R1+0x3110], R4 ;  /* 0x0031100401007387 */ /* 0x0041e20000100a00 */
[----:B------:R-:W2:Y:S01]  /*4e3c0*/  LDL.LU R29, [R1+0x9b0] ;  /* 0x0009b000011d7983 */ /* 0x000ea20000300800 */
[----:B0-----:R-:W-:-:S02]  /*4e3d0*/  MOV R5, R24 ;  /* 0x0000001800057202 */ /* 0x001fc40000000f00 */
[----:B------:R-:W4:Y:S01]  /*4e3e0*/  LDL.LU R24, [R1+0x9b4] ;  /* 0x0009b40001187983 */ /* 0x000f220000300800 */
[----:B------:R-:W-:Y:S02]  /*4e3f0*/  STL.64 [R1+0x3138], R26 ;  /* 0x0031381a01007387 */ /* 0x000fe40000100a00 */
[----:B------:R-:W-:Y:S02]  /*4e400*/  IMAD.MOV.U32 R4, RZ, RZ, R25 ;  /* 0x000000ffff047224 */ /* 0x000fe400078e0019 */
[----:B------:R-:W-:Y:S01]  /*4e410*/  FMUL R22, R28, R6 ;  /* 0x000000061c167220 */ /* 0x000fe20000400000 */
[----:B----4-:R0:W-:Y:S04]  /*4e420*/  STL [R1+0x3134], R24 ;  /* 0x0031341801007387 */ /* 0x0101e80000100800 */
[----:B0-----:R-:W4:Y:S01]  /*4e430*/  LDL.LU.64 R24, [R1+0x60] ;  /* 0x0000600001187983 */ /* 0x001f220000300a00 */
[----:B------:R-:W2:Y:S02]  /*4e440*/  LDL.LU R7, [R1+0x9b8] ;  /* 0x0009b80001077983 */ /* 0x000ea40000300800 */
[----:B------:R-:W2:Y:S02]  /*4e450*/  LDL.LU R6, [R1+0x9bc] ;  /* 0x0009bc0001067983 */ /* 0x000ea40000300800 */
[----:B------:R-:W2:Y:S01]  /*4e460*/  LDL.LU.64 R26, [R1+0x3138] ;  /* 0x00313800011a7983 */ /* 0x000ea20000300a00 */
[----:B----4-:R-:W-:Y:S07]  /*4e470*/  HMMA.16816.F32 R8, R12, R24, R20 ;  /* 0x000000180c08723c */ /* 0x010fee0000001814 */
[----:B------:R-:W-:-:S02]  /*4e480*/  IMAD.MOV.U32 R23, RZ, RZ, R24 ;  /* 0x000000ffff177224 */ /* 0x000fc400078e0018 */
[----:B------:R-:W4:Y:S11]  /*4e490*/  LDL.LU R24, [R1+0x3134] ;  /* 0x0031340001187983 */ /* 0x000f360000300800 */
[----:B------:R-:W-:Y:S03]  /*4e4a0*/  @!UPT UIADD3 URZ, URZ, URZ, URZ ;  /* 0x0000003f3f3ff290 */ /* 0x000fe6000fffe03f */
[----:B------:R-:W-:Y:S01]  /*4e4b0*/  STL.64 [R1+0x290], R8 ;  /* 0x0002900801007387 */ /* 0x000fe20000100a00 */
[----:B------:R0:W-:Y:S03]  /*4e4c0*/  STL [R1+0x298], R10 ;  /* 0x0002980a01007387 */ /* 0x0001e60000100800 */
[----:B0-----:R-:W2:Y:S01]  /*4e4d0*/  LDL.LU R10, [R1+0x3130] ;  /* 0x00313000010a7983 */ /* 0x001ea20000300800 */
[----:B------:R-:W4:Y:S02]  /*4e4e0*/  LDL.LU.64 R8, [R1+0x3128] ;  /* 0x0031280001087983 */ /* 0x000f240000300a00 */
[----:B---3--:R-:W-:Y:S02]  /*4e4f0*/  FMUL R18, R28, R3 ;  /* 0x000000031c127220 */ /* 0x008fe40000400000 */
[----:B------:R-:W-:Y:S01]  /*4e500*/  IMAD.MOV.U32 R3, RZ, RZ, R11 ;  /* 0x000000ffff037224 */ /* 0x000fe200078e000b */
[----:B------:R-:W-:-:S04]  /*4e510*/  MOV R22, R25 ;  /* 0x0000001900167202 */ /* 0x000fc80000000f00 */
[----:B------:R0:W-:Y:S01]  /*4e520*/  STL [R1+0x2f58], R3 ;  /* 0x002f580301007387 */ /* 0x0001e20000100800 */
[----:B------:R-:W-:Y:S02]  /*4e530*/  STL [R1+0x1c68], R28 ;  /* 0x001c681c01007387 */ /* 0x000fe40000100800 */
[----:B--2---:R-:W-:-:S07]  /*4e540*/  FMUL R19, R28, R10 ;  /* 0x0000000a1c137220 */ /* 0x004fce0000400000 */
[----:B----4-:R-:W-:Y:S01]  /*4e550*/  HMMA.16816.F32 R12, R12, R8, R16 ;  /* 0x000000080c0c723c */ /* 0x010fe20000001810 */
[----:B------:R-:W-:Y:S01]  /*4e560*/  MOV R25, R8 ;  /* 0x0000000800197202 */ /* 0x000fe20000000f00 */
[----:B0-----:R-:W-:Y:S11]  /*4e570*/  IMAD.MOV.U32 R3, RZ, RZ, R9 ;  /* 0x000000ffff037224 */ /* 0x001ff600078e0009 */
[----:B------:R-:W-:Y:S10]  /*4e580*/  @!UPT UIADD3 URZ, URZ, URZ, URZ ;  /* 0x0000003f3f3ff290 */ /* 0x000ff4000fffe03f */
[----:B------:R0:W-:Y:S01]  /*4e590*/  STL.64 [R1+0x220], R12 ;  /* 0x0002200c01007387 */ /* 0x0001e20000100a00 */
[----:B------:R1:W-:Y:S02]  /*4e5a0*/  STL.64 [R1+0x228], R14 ;  /* 0x0002280e01007387 */ /* 0x0003e40000100a00 */
[----:B------:R-:W2:Y:S02]  /*4e5b0*/  LDL.LU.64 R10, [R1+0x3120] ;  /* 0x00312000010a7983 */ /* 0x000ea40000300a00 */
[----:B------:R-:W2:Y:S02]  /*4e5c0*/  LDL.LU.64 R8, [R1+0x3118] ;  /* 0x0031180001087983 */ /* 0x000ea40000300a00 */
[----:B------:R-:W-:Y:S02]  /*4e5d0*/  FMUL R0, R0, 1.4426950216293334961 ;  /* 0x3fb8aa3b00007820 */ /* 0x000fe40000400000 */
[----:B------:R-:W-:Y:S01]  /*4e5e0*/  FMUL R2, R2, 1.4426950216293334961 ;  /* 0x3fb8aa3b02027820 */ /* 0x000fe20000400000 */
[----:B------:R-:W3:Y:S01]  /*4e5f0*/  LDL.LU R19, [R1+0x9a8] ;  /* 0x0009a80001137983 */ /* 0x000ee20000300800 */
[----:B------:R-:W4:Y:S02]  /*4e600*/  LDL.LU R18, [R1+0x9ac] ;  /* 0x0009ac0001127983 */ /* 0x000f240000300800 */
[----:B------:R-:W3:Y:S02]  /*4e610*/  LDL.LU R16, [R1+0x10] ;  /* 0x0000100001107983 */ /* 0x000ee40000300800 */
[----:B------:R-:W3:Y:S01]  /*4e620*/  LDL.LU R17, [R1+0x14] ;  /* 0x0000140001117983 */ /* 0x000ee20000300800 */
[----:B------:R-:W0:Y:S08]  /*4e630*/  MUFU.EX2 R0, R0 ;  /* 0x0000000000007308 */ /* 0x000e300000000800 */
[----:B------:R-:W1:Y:S01]  /*4e640*/  MUFU.EX2 R2, R2 ;  /* 0x0000000200027308 */ /* 0x000e620000000800 */
[----:B0-----:R-:W-:-:S02]  /*4e650*/  FMUL R12, R0, R29 ;  /* 0x0000001d000c7220 */ /* 0x001fc40000400000 */
[----:B------:R-:W-:Y:S02]  /*4e660*/  FMUL R13, R0, R24 ;  /* 0x00000018000d7220 */ /* 0x000fe40000400000 */
[C---:B-1----:R-:W-:Y:S02]  /*4e670*/  FMUL R14, R2.reuse, R7 ;  /* 0x00000007020e7220 */ /* 0x042fe40000400000 */
[----:B------:R-:W-:-:S07]  /*4e680*/  FMUL R15, R2, R6 ;  /* 0x00000006020f7220 */ /* 0x000fce0000400000 */
[----:B--2---:R-:W-:Y:S01]  /*4e690*/  HMMA.16816.F32 R12, R8, R4, R12 ;  /* 0x00000004080c723c */ /* 0x004fe2000000180c */
[----:B------:R-:W2:Y:S11]  /*4e6a0*/  LDL.LU.64 R4, [R1+0x3110] ;  /* 0x0031100001047983 */ /* 0x000eb60000300a00 */
[----:B------:R-:W-:Y:S11]  /*4e6b0*/  @!UPT UIADD3 URZ, URZ, URZ, URZ ;  /* 0x0000003f3f3ff290 */ /* 0x000ff6000fffe03f */
[----:B------:R-:W-:Y:S01]  /*4e6c0*/  STL.64 [R1+0x100], R12 ;  /* 0x0001000c01007387 */ /* 0x000fe20000100a00 */
[----:B------:R0:W-:Y:S03]  /*4e6d0*/  STL.64 [R1+0x108], R14 ;  /* 0x0001080e01007387 */ /* 0x0001e60000100a00 */
[----:B0-----:R-:W2:Y:S01]  /*4e6e0*/  LDL.LU R14, [R1+0x9a0] ;  /* 0x0009a000010e7983 */ /* 0x001ea20000300800 */
[----:B------:R-:W3:Y:S02]  /*4e6f0*/  LDL.LU R15, [R1+0x9a4] ;  /* 0x0009a400010f7983 */ /* 0x000ee40000300800 */
[----:B------:R-:W4:Y:S02]  /*4e700*/  LDL.LU R29, [R1+0x994] ;  /* 0x00099400011d7983 */ /* 0x000f240000300800 */
[----:B------:R-:W4:Y:S01]  /*4e710*/  LDL.LU R7, [R1+0x998] ;  /* 0x0009980001077983 */ /* 0x000f220000300800 */
[----:B------:R-:W4:Y:S01]  /*4e720*/  LDL.LU R6, [R1+0x99c] ;  /* 0x00099c0001067983 */ /* 0x000f220000300800 */
[----:B------:R-:W4:Y:S02]  /*4e730*/  LDL.LU R28, [R1+0x980] ;  /* 0x00098000011c7983 */ /* 0x000f240000300800 */
[----:B------:R-:W4:Y:S02]  /*4e740*/  LDL.LU R24, [R1+0x984] ;  /* 0x0009840001187983 */ /* 0x000f240000300800 */
[----:B------:R-:W4:Y:S01]  /*4e750*/  LDL.LU R21, [R1+0x988] ;  /* 0x0009880001157983 */ /* 0x000f220000300800 */
[----:B------:R-:W4:Y:S01]  /*4e760*/  LDL.LU R20, [R1+0x98c] ;  /* 0x00098c0001147983 */ /* 0x000f220000300800 */
[----:B--2---:R-:W-:-:S02]  /*4e770*/  FMUL R12, R0, R14 ;  /* 0x0000000e000c7220 */ /* 0x004fc40000400000 */
[----:B---3--:R-:W-:Y:S02]  /*4e780*/  FMUL R13, R0, R15 ;  /* 0x0000000f000d7220 */ /* 0x008fe40000400000 */
[C---:B------:R-:W-:Y:S02]  /*4e790*/  FMUL R14, R2.reuse, R19 ;  /* 0x00000013020e7220 */ /* 0x040fe40000400000 */
[----:B----4-:R-:W-:-:S07]  /*4e7a0*/  FMUL R15, R2, R18 ;  /* 0x00000012020f7220 */ /* 0x010fce0000400000 */
[----:B------:R-:W-:Y:S01]  /*4e7b0*/  HMMA.16816.F32 R16, R8, R16, R12 ;  /* 0x000000100810723c */ /* 0x000fe2000000180c */
[----:B------:R-:W2:Y:S06]  /*4e7c0*/  LDL.LU R15, [R1+0x990] ;  /* 0x00099000010f7983 */ /* 0x000eac0000300800 */
[----:B------:R-:W-:Y:S02]  /*4e7d0*/  FMUL R13, R0, R29 ;  /* 0x0000001d000d7220 */ /* 0x000fe40000400000 */
[----:B------:R-:W-:Y:S11]  /*4e7e0*/  FMUL R14, R2, R7 ;  /* 0x00000007020e7220 */ /* 0x000ff60000400000 */
[----:B------:R-:W-:Y:S03]  /*4e7f0*/  @!UPT UIADD3 URZ, URZ, URZ, URZ ;  /* 0x0000003f3f3ff290 */ /* 0x000fe6000fffe03f */
[----:B------:R0:W-:Y:S01]  /*4e800*/  STL.64 [R1+0xe0], R16 ;  /* 0x0000e01001007387 */ /* 0x0001e20000100a00 */
[----:B------:R1:W-:Y:S03]  /*4e810*/  STL.64 [R1+0xe8], R18 ;  /* 0x0000e81201007387 */ /* 0x0003e60000100a00 */
[----:B0-----:R-:W3:Y:S01]  /*4e820*/  LDL.LU R16, [R1+0x970] ;  /* 0x0009700001107983 */ /* 0x001ee20000300800 */
[----:B------:R-:W4:Y:S02]  /*4e830*/  LDL.LU R17, [R1+0x974] ;  /* 0x0009740001117983 */ /* 0x000f240000300800 */
[----:B-1----:R-:W3:Y:S02]  /*4e840*/  LDL.LU R18, [R1+0x978] ;  /* 0x0009780001127983 */ /* 0x002ee40000300800 */
[----:B------:R-:W3:Y:S02]  /*4e850*/  LDL.LU R19, [R1+0x97c] ;  /* 0x00097c0001137983 */ /* 0x000ee40000300800 */
[----:B--2---:R-:W-:-:S02]  /*4e860*/  FMUL R12, R0, R15 ;  /* 0x0000000f000c7220 */ /* 0x004fc40000400000 */
[----:B------:R-:W-:Y:S02]  /*4e870*/  FMUL R15, R2, R6 ;  /* 0x00000006020f7220 */ /* 0x000fe40000400000 */
[----:B------:R-:W2:Y:S05]  /*4e880*/  LDL.LU.64 R6, [R1+0x3108] ;  /* 0x0031080001067983 */ /* 0x000eaa0000300a00 */
[----:B------:R-:W-:Y:S01]  /*4e890*/  HMMA.16816.F32 R12, R8, R4, R12 ;  /* 0x00000004080c723c */ /* 0x000fe2000000180c */
[----:B------:R-:W2:Y:S04]  /*4e8a0*/  LDL.LU.64 R4, [R1+0x3100] ;  /* 0x0031000001047983 */ /* 0x000ea80000300a00 */
[----:B------:R-:W0:Y:S11]  /*4e8b0*/  S2R R29, SR_TID.X ;  /* 0x00000000001d7919 */ /* 0x000e360000002100 */
[----:B------:R-:W-:Y:S07]  /*4e8c0*/  @!UPT UIADD3 URZ, URZ, URZ, URZ ;  /* 0x0000003f3f3ff290 */ /* 0x000fee000fffe03f */
[----:B------:R1:W-:Y:S02]  /*4e8d0*/  STL.64 [R1+0xb0], R12 ;  /* 0x0000b00c01007387 */ /* 0x0003e40000100a00 */
[C---:B-1----:R-:W-:Y:S02]  /*4e8e0*/  FMUL R13, R0.reuse, R24 ;  /* 0x00000018000d7220 */ /* 0x042fe40000400000 */
[----:B------:R-:W1:Y:S04]  /*4e8f0*/  S2R R24, SR_TID.X ;  /* 0x0000000000187919 */ /* 0x000e680000002100 */
[----:B------:R0:W-:Y:S01]  /*4e900*/  STL.64 [R1+0xb8], R14 ;  /* 0x0000b80e01007387 */ /* 0x0001e20000100a00 */
[----:B------:R-:W-:Y:S02]  /*4e910*/  FMUL R12, R0, R28 ;  /* 0x0000001c000c7220 */ /* 0x000fe40000400000 */
[----:B0-----:R-:W-:-:S02]  /*4e920*/  FMUL R14, R2, R21 ;  /* 0x00000015020e7220 */ /* 0x001fc40000400000 */
[----:B------:R-:W-:Y:S02]  /*4e930*/  FMUL R15, R2, R20 ;  /* 0x00000014020f7220 */ /* 0x000fe40000400000 */
[----:B------:R-:W-:Y:S01]  /*4e940*/  IMAD.SHL.U32 R21, R29, 0x100, RZ ;  /* 0x000001001d157824 */ /* 0x000fe200078e00ff */
[----:B-1----:R-:W-:-:S04]  /*4e950*/  LOP3.LUT R24, R24, 0x7, RZ, 0xc0, !PT ;  /* 0x0000000718187812 */ /* 0x002fc800078ec0ff */
[----:B------:R-:W-:-:S04]  /*4e960*/  SHF.L.U32 R24, R24, 0x4, RZ ;  /* 0x0000000418187819 */ /* 0x000fc800000006ff */
[----:B------:R-:W-:-:S04]  /*4e970*/  LOP3.LUT R24, R24, 0xf00, R21, 0xf8, !PT ;  /* 0x00000f0018187812 */ /* 0x000fc800078ef815 */
[----:B------:R-:W-:-:S04]  /*4e980*/  LOP3.LUT R24, R24, 0x10, R29, 0x78, !PT ;  /* 0x0000001018187812 */ /* 0x000fc800078e781d */
[----:B------:R-:W-:Y:S01]  /*4e990*/  LOP3.LUT R24, R24, 0x20, RZ, 0x3c, !PT ;  /* 0x0000002018187812 */ /* 0x000fe200078e3cff */
[----:B--2---:R-:W-:Y:S11]  /*4e9a0*/  HMMA.16816.F32 R12, R8, R4, R12 ;  /* 0x00000004080c723c */ /* 0x004ff6000000180c */
[----:B------:R-:W-:Y:S11]  /*4e9b0*/  @!UPT UIADD3 URZ, URZ, URZ, URZ ;  /* 0x0000003f3f3ff290 */ /* 0x000ff6000fffe03f */
[----:B------:R-:W-:Y:S01]  /*4e9c0*/  @!UPT UIADD3 URZ, URZ, URZ, URZ ;  /* 0x0000003f3f3ff290 */ /* 0x000fe2000fffe03f */
[----:B------:R-:W-:Y:S01]  /*4e9d0*/  STL.64 [R1+0x40], R12 ;  /* 0x0000400c01007387 */ /* 0x000fe20000100a00 */
[----:B------:R-:W-:Y:S02]  /*4e9e0*/  STL.64 [R1+0x48], R14 ;  /* 0x0000480e01007387 */ /* 0x000fe40000100a00 */
[----:B------:R-:W0:Y:S04]  /*4e9f0*/  LDSM.16.M88.4 R12, [R24+0x40000] ;  /* 0x04000000180c783b */ /* 0x000e280000000200 */
[----:B------:R1:W-:Y:S01]  /*4ea00*/  STL.64 [R1+0x30f8], R6 ;  /* 0x0030f80601007387 */ /* 0x0003e20000100a00 */
[----:B------:R-:W2:Y:S01]  /*4ea10*/  LDL.LU R4, [R1+0x30] ;  /* 0x0000300001047983 */ /* 0x000ea20000300800 */
[----:B------:R-:W2:Y:S02]  /*4ea20*/  LDL.LU R5, [R1+0x34] ;  /* 0x0000340001057983 */ /* 0x000ea40000300800 */
[----:B------:R-:W2:Y:S02]  /*4ea30*/  LDL.LU R20, [R1+0x9e0] ;  /* 0x0009e00001147983 */ /* 0x000ea40000300800 */
[----:B------:R-:W2:Y:S01]  /*4ea40*/  LDL.LU R21, [R1+0x9e4] ;  /* 0x0009e40001157983 */ /* 0x000ea20000300800 */
[----:B0-----:R-:W-:Y:S01]  /*4ea50*/  STL.64 [R1+0x30f0], R14 ;  /* 0x0030f00e01007387 */ /* 0x001fe20000100a00 */
[----:B------:R0:W-:Y:S02]  /*4ea60*/  STL.64 [R1+0x30e8], R12 ;  /* 0x0030e80c01007387 */ /* 0x0001e40000100a00 */
[----:B-1----:R-:W2:Y:S02]  /*4ea70*/  LDL.LU.64 R6, [R1+0x30f8] ;  /* 0x0030f80001067983 */ /* 0x002ea40000300a00 */
[----:B---3--:R-:W-:-:S02]  /*4ea80*/  FMUL R16, R0, R16 ;  /* 0x0000001000107220 */ /* 0x008fc40000400000 */
[----:B----4-:R-:W-:Y:S02]  /*4ea90*/  FMUL R17, R0, R17 ;  /* 0x0000001100117220 */ /* 0x010fe40000400000 */
[C---:B------:R-:W-:Y:S02]  /*4eaa0*/  FMUL R18, R2.reuse, R18 ;  /* 0x0000001202127220 */ /* 0x040fe40000400000 */
[----:B------:R-:W-:Y:S01]  /*4eab0*/  FMUL R19, R2, R19 ;  /* 0x0000001302137220 */ /* 0x000fe20000400000 */
[----:B0-----:R-:W-:Y:S01]  /*4eac0*/  MOV R12, R27 ;  /* 0x0000001b000c7202 */ /* 0x001fe20000000f00 */
[----:B------:R-:W-:-:S05]  /*4ead0*/  IMAD.MOV.U32 R13, RZ, RZ, R26 ;  /* 0x000000ffff0d7224 */ /* 0x000fca00078e001a */
[----:B--2---:R-:W-:Y:S11]  /*4eae0*/  HMMA.16816.F32 R16, R8, R4, R16 ;  /* 0x000000040810723c */ /* 0x004ff60000001810 */
[----:B------:R-:W-:Y:S11]  /*4eaf0*/  @!UPT UIADD3 URZ, URZ, URZ, URZ ;  /* 0x0000003f3f3ff290 */ /* 0x000ff6000fffe03f */
[----:B------:R-:W-:Y:S01]  /*4eb00*/  @!UPT UIADD3 URZ, URZ, URZ, URZ ;  /* 0x0000003f3f3ff290 */ /* 0x000fe2000fffe03f */
[----:B------:R-:W-:Y:S01]  /*4eb10*/  STL.64 [R1+0xa0], R16 ;  /* 0x0000a01001007387 */ /* 0x000fe20000100a00 */
[----:B------:R-:W-:Y:S01]  /*4eb20*/  MOV R5, R18 ;  /* 0x0000001200057202 */ /* 0x000fe20000000f00 */
[----:B------:R-:W-:Y:S02]  /*4eb30*/  IMAD.MOV.U32 R4, RZ, RZ, R19 ;  /* 0x000000ffff047224 */ /* 0x000fe400078e0013 */
[----:B------:R-:W2:Y:S01]  /*4eb40*/  LDL.LU R15, [R1+0x9e8] ;  /* 0x0009e800010f7983 */ /* 0x000ea20000300800 */
[----:B------:R-:W3:Y:S04]  /*4eb50*/  LDL.LU R14, [R1+0x9ec] ;  /* 0x0009ec00010e7983 */ /* 0x000ee80000300800 */
[----:B------:R-:W0:Y:S04]  /*4eb60*/  LDSM.16.M88.4 R16, [R24+0x41000] ;  /* 0x041000001810783b */ /* 0x000e280000000200 */
[----:B------:R1:W-:Y:S01]  /*4eb70*/  STL.64 [R1+0x30c0], R6 ;  /* 0x0030c00601007387 */ /* 0x0003e20000100a00 */
[----:B------:R4:W-:Y:S02]  /*4eb80*/  STL.64 [R1+0x30b8], R4 ;  /* 0x0030b80401007387 */ /* 0x0009e40000100a00 */
[----:B------:R-:W3:Y:S02]  /*4eb90*/  LDL.LU R29, [R1+0xa1c] ;  /* 0x000a1c00011d7983 */ /* 0x000ee40000300800 */
[----:B------:R-:W3:Y:S01]  /*4eba0*/  LDL.LU R28, [R1+0x9d0] ;  /* 0x0009d000011c7983 */ /* 0x000ee20000300800 */
[----:B-1----:R-:W3:Y:S01]  /*4ebb0*/  LDL.LU R7, [R1+0x9d4] ;  /* 0x0009d40001077983 */ /* 0x002ee20000300800 */
[----:B----4-:R-:W-:-:S02]  /*4ebc0*/  MOV R4, R25 ;  /* 0x0000001900047202 */ /* 0x010fc40000000f00 */
[----:B------:R-:W1:Y:S04]  /*4ebd0*/  LDSM.16.M88.4 R24, [R24+0x42000] ;  /* 0x042000001818783b */ /* 0x000e680000000200 */
[----:B------:R-:W-:Y:S01]  /*4ebe0*/  IMAD.MOV.U32 R5, RZ, RZ, R3 ;  /* 0x000000ffff057224 */ /* 0x000fe200078e0003 */
[----:B------:R-:W4:Y:S01]  /*4ebf0*/  LDL.LU R6, [R1+0x9d8] ;  /* 0x0009d80001067983 */ /* 0x000f220000300800 */
[----:B------:R-:W4:Y:S03]  /*4ec00*/  LDL.LU R3, [R1+0x9dc] ;  /* 0x0009dc0001037983 */ /* 0x000f260000300800 */
[----:B0-----:R0:W-:Y:S04]  /*4ec10*/  STL.64 [R1+0x3060], R18 ;  /* 0x0030601201007387 */ /* 0x0011e80000100a00 */
[----:B0-----:R-:W4:Y:S01]  /*4ec20*/  LDL.LU R18, [R1+0xa14] ;  /* 0x000a140001127983 */ /* 0x001f220000300800 */
[----:B------:R-:W4:Y:S02]  /*4ec30*/  LDL.LU R19, [R1+0xa18] ;  /* 0x000a180001137983 */ /* 0x000f240000300800 */
[----:B------:R-:W-:Y:S01]  /*4ec40*/  STL.64 [R1+0x3058], R16 ;  /* 0x0030581001007387 */ /* 0x000fe20000100a00 */
[----:B-1----:R0:W-:Y:S04]  /*4ec50*/  STL.64 [R1+0x2fe8], R26 ;  /* 0x002fe81a01007387 */ /* 0x0021e80000100a00 */
[----:B0-----:R-:W4:Y:S01]  /*4ec60*/  LDL.LU R27, [R1+0xa10] ;  /* 0x000a1000011b7983 */ /* 0x001f220000300800 */
[----:B------:R-:W-:Y:S01]  /*4ec70*/  MOV R16, R23 ;  /* 0x0000001700107202 */ /* 0x000fe20000000f00 */
[----:B------:R-:W-:-:S02]  /*4ec80*/  IMAD.MOV.U32 R17, RZ, RZ, R22 ;  /* 0x000000ffff117224 */ /* 0x000fc400078e0016 */
[C---:B------:R-:W-:Y:S02]  /*4ec90*/  FMUL R20, R0.reuse, R20 ;  /* 0x0000001400147220 */ /* 0x040fe40000400000 */
[----:B------:R-:W-:Y:S01]  /*4eca0*/  FMUL R21, R0, R21 ;  /* 0x0000001500157220 */ /* 0x000fe20000400000 */
[----:B------:R-:W-:Y:S01]  /*4ecb0*/  STL.64 [R1+0x2fe0], R24 ;  /* 0x002fe01801007387 */ /* 0x000fe20000100a00 */
[C---:B--2---:R-:W-:Y:S02]  /*4ecc0*/  FMUL R22, R2.reuse, R15 ;  /* 0x0000000f02167220 */ /* 0x044fe40000400000 */
[C---:B---3--:R-:W-:Y:S02]  /*4ecd0*/  FMUL R23, R2.reuse, R14 ;  /* 0x0000000e02177220 */ /* 0x048fe40000400000 */
[----:B------:R-:W2:Y:S05]  /*4ece0*/  LDL.LU.64 R14, [R1+0x30f0] ;  /* 0x0030f000010e7983 */ /* 0x000eaa0000300a00 */
[----:B------:R-:W-:Y:S01]  /*4ecf0*/  HMMA.16816.F32 R20, R8, R12, R20 ;  /* 0x0000000c0814723c */ /* 0x000fe20000001814 */
[----:B------:R-:W2:Y:S11]  /*4ed00*/  LDL.LU.64 R12, [R1+0x30e8] ;  /* 0x0030e800010c7983 */ /* 0x000eb60000300a00 */
[----:B------:R-:W-:Y:S11]  /*4ed10*/  @!UPT UIADD3 URZ, URZ, URZ, URZ ;  /* 0x0000003f3f3ff290 */ /* 0x000ff6000fffe03f */
[----:B------:R-:W-:Y:S01]  /*4ed20*/  STL.64 [R1+0x90], R20 ;  /* 0x0000901401007387 */ /* 0x000fe20000100a00 */
[----:B------:R0:W-:Y:S02]  /*4ed30*/  STL.64 [R1+0x98], R22 ;  /* 0x0000981601007387 */ /* 0x0001e40000100a00 */
[----:B0-----:R-:W-:Y:S02]  /*4ed40*/  FMUL R23, R2, R29 ;  /* 0x0000001d02177220 */ /* 0x001fe40000400000 */
[----:B----4-:R-:W-:Y:S02]  /*4ed50*/  FMUL R21, R0, R18 ;  /* 0x0000001200157220 */ /* 0x010fe40000400000 */
[----:B------:R-:W-:Y:S02]  /*4ed60*/  FMUL R22, R2, R19 ;  /* 0x0000001302167220 */ /* 0x000fe40000400000 */
[----:B------:R-:W-:-:S07]  /*4ed70*/  FMUL R20, R0, R27 ;  /* 0x0000001b00147220 */ /* 0x000fce0000400000 */
[----:B------:R-:W-:Y:S07]  /*4ed80*/  HMMA.16816.F32 R16, R8, R16, R20 ;  /* 0x000000100810723c */ /* 0x000fee0000001814 */
[C---:B------:R-:W-:Y:S02]  /*4ed90*/  FMUL R20, R0.reuse, R28 ;  /* 0x0000001c00147220 */ /* 0x040fe40000400000 */
[----:B------:R-:W-:Y:S02]  /*4eda0*/  FMUL R21, R0, R7 ;  /* 0x0000000700157220 */ /* 0x000fe40000400000 */
[----:B------:R-:W-:-:S02]  /*4edb0*/  FMUL R22, R2, R6 ;  /* 0x0000000602167220 */ /* 0x000fc40000400000 */
[----:B------:R-:W-:-:S07]  /*4edc0*/  FMUL R23, R2, R3 ;  /* 0x0000000302177220 */ /* 0x000fce0000400000 */
[----:B------:R-:W-:Y:S03]  /*4edd0*/  HMMA.16816.F32 R4, R8, R4, R20 ;  /* 0x000000040804723c */ /* 0x000fe60000001814 */
[----:B------:R-:W-:Y:S01]  /*4ede0*/  STL.64 [R1+0xd0], R16 ;  /* 0x0000d01001007387 */ /* 0x000fe20000100a00 */
[----:B------:R-:W-:Y:S02]  /*4edf0*/  STL.64 [R1+0xd8], R18 ;  /* 0x0000d81201007387 */ /* 0x000fe40000100a00 */
[----:B------:R-:W-:Y:S02]  /*4ee00*/  STL [R1+0x1c6c], R0 ;  /* 0x001c6c0001007387 */ /* 0x000fe40000100800 */
[----:B------:R-:W-:Y:S11]  /*4ee10*/  STL [R1+0x1c70], R2 ;  /* 0x001c700201007387 */ /* 0x000ff60000100800 */
[----:B------:R-:W-:Y:S04]  /*4ee20*/  @!UPT UIADD3 URZ, URZ, URZ, URZ ;  /* 0x0000003f3f3ff290 */ /* 0x000fe8000fffe03f */
[----:B------:R-:W-:Y:S01]  /*4ee30*/  STL.64 [R1+0x80], R4 ;  /* 0x0000800401007387 */ /* 0x000fe20000100a00 */
[----:B------:R-:W3:Y:S02]  /*4ee40*/  LDL.LU R24, [R1+0x1d0] ;  /* 0x0001d00001187983 */ /* 0x000ee40000300800 */
[----:B------:R-:W3:Y:S02]  /*4ee50*/  LDL.LU R25, [R1+0x1d4] ;  /* 0x0001d40001197983 */ /* 0x000ee40000300800 */
[----:B------:R-:W4:Y:S01]  /*4ee60*/  LDL.LU R26, [R1+0x1d8] ;  /* 0x0001d800011a7983 */ /* 0x000f220000300800 */
[----:B------:R-:W4:Y:S04]  /*4ee70*/  LDL.LU R27, [R1+0x1dc] ;  /* 0x0001dc00011b7983 */ /* 0x000f280000300800 */
[----:B----4-:R-:W-:Y:S01]  /*4ee80*/  STL.64 [R1+0x3010], R26 ;  /* 0x0030101a01007387 */ /* 0x010fe20000100a00 */
[----:B---3--:R0:W-:Y:S03]  /*4ee90*/  STL.64 [R1+0x3008], R24 ;  /* 0x0030081801007387 */ /* 0x0081e60000100a00 */
[----:B0-----:R-:W3:Y:S01]  /*4eea0*/  LDL.LU R24, [R1+0x200] ;  /* 0x0002000001187983 */ /* 0x001ee20000300800 */
[----:B------:R-:W3:Y:S02]  /*4eeb0*/  LDL.LU R25, [R1+0x204] ;  /* 0x0002040001197983 */ /* 0x000ee40000300800 */
[----:B------:R-:W4:Y:S02]  /*4eec0*/  LDL.LU R26, [R1+0x208] ;  /* 0x00020800011a7983 */ /* 0x000f240000300800 */
[----:B------:R-:W4:Y:S02]  /*4eed0*/  LDL.LU R27, [R1+0x20c] ;  /* 0x00020c00011b7983 */ /* 0x000f240000300800 */
[----:B----4-:R0:W-:Y:S01]  /*4eee0*/  STL.64 [R1+0x3020], R26 ;  /* 0x0030201a01007387 */ /* 0x0101e20000100a00 */
[----:B---3--:R-:W-:Y:S03]  /*4eef0*/  STL.64 [R1+0x3018], R24 ;  /* 0x0030181801007387 */ /* 0x008fe60000100a00 */
[----:B0-----:R-:W3:Y:S04]  /*4ef00*/  LDL R26, [R1+0x8] ;  /* 0x00000800011a7983 */ /* 0x001ee80000100800 */
[----:B------:R-:W3:Y:S04]  /*4ef10*/  LDL R27, [R1+0xc] ;  /* 0x00000c00011b7983 */ /* 0x000ee80000100800 */
[----:B---3--:R-:W-:Y:S01]  /*4ef20*/  STL.64 [R1+0x30c8], R26 ;  /* 0x0030c81a01007387 */ /* 0x008fe20000100a00 */
[----:B------:R-:W3:Y:S02]  /*4ef30*/  LDL.LU R8, [R1+0x230] ;  /* 0x0002300001087983 */ /* 0x000ee40000300800 */
[----:B------:R-:W3:Y:S02]  /*4ef40*/  LDL.LU R9, [R1+0x234] ;  /* 0x0002340001097983 */ /* 0x000ee40000300800 */
[----:B------:R-:W4:Y:S01]  /*4ef50*/  LDL.LU R10, [R1+0x238] ;  /* 0x00023800010a7983 */ /* 0x000f220000300800 */
[----:B------:R-:W4:Y:S04]  /*4ef60*/  LDL.LU R11, [R1+0x23c] ;  /* 0x00023c00010b7983 */ /* 0x000f280000300800 */
[----:B----4-:R0:W-:Y:S01]  /*4ef70*/  STL.64 [R1+0x3048], R10 ;  /* 0x0030480a01007387 */ /* 0x0101e20000100a00 */
[----:B---3--:R-:W-:Y:S02]  /*4ef80*/  STL.64 [R1+0x3040], R8 ;  /* 0x0030400801007387 */ /* 0x008fe40000100a00 */
[----:B------:R-:W3:Y:S02]  /*4ef90*/  LDL R22, [R1+0x78] ;  /* 0x0000780001167983 */ /* 0x000ee40000100800 */
[----:B------:R-:W3:Y:S01]  /*4efa0*/  LDL R23, [R1+0x7c] ;  /* 0x00007c0001177983 */ /* 0x000ee20000100800 */
[----:B0-----:R-:W2:Y:S04]  /*4efb0*/  LDL R10, [R1+0x28] ;  /* 0x00002800010a7983 */ /* 0x001ea80000100800 */
[----:B------:R-:W2:Y:S04]  /*4efc0*/  LDL R11, [R1+0x2c] ;  /* 0x00002c00010b7983 */ /* 0x000ea80000100800 */
[----:B---3--:R0:W-:Y:S04]  /*4efd0*/  STL.64 [R1+0x3068], R22 ;  /* 0x0030681601007387 */ /* 0x0081e80000100a00 */
[----:B0-----:R-:W3:Y:S01]  /*4efe0*/  LDL.64 R22, [R1+0x68] ;  /* 0x0000680001167983 */ /* 0x001ee20000100a00 */
[----:B------:R-:W-:Y:S01]  /*4eff0*/  MOV R2, R6 ;  /* 0x0000000600027202 */ /* 0x000fe20000000f00 */
[----:B------:R-:W-:-:S02]  /*4f000*/  IMAD.MOV.U32 R0, RZ, RZ, R7 ;  /* 0x000000ffff007224 */ /* 0x000fc400078e0007 */
[----:B---3--:R-:W-:Y:S01]  /*4f010*/  STL.64 [R1+0x3080], R22 ;  /* 0x0030801601007387 */ /* 0x008fe20000100a00 */
[----:B------:R-:W3:Y:S02]  /*4f020*/  LDL.LU R16, [R1+0x250] ;  /* 0x0002500001107983 */ /* 0x000ee40000300800 */
[----:B------:R-:W3:Y:S02]  /*4f030*/  LDL.LU R17, [R1+0x254] ;  /* 0x0002540001117983 */ /* 0x000ee40000300800 */
[----:B------:R-:W4:Y:S01]  /*4f040*/  LDL.LU R18, [R1+0x258] ;  /* 0x0002580001127983 */ /* 0x000f220000300800 */
[----:B------:R-:W4:Y:S01]  /*4f050*/  LDL.LU R19, [R1+0x25c] ;  /* 0x00025c0001137983 */ /* 0x000f220000300800 */
[----:B------:R-:W2:Y:S02]  /*4f060*/  LDL.LU R4, [R1+0x120] ;  /* 0x0001200001047983 */ /* 0x000ea40000300800 */
[----:B------:R-:W2:Y:S02]  /*4f070*/  LDL.LU R5, [R1+0x124] ;  /* 0x0001240001057983 */ /* 0x000ea40000300800 */
[----:B------:R-:W2:Y:S01]  /*4f080*/  LDL.LU R6, [R1+0x128] ;  /* 0x0001280001067983 */ /* 0x000ea20000300800 */
[----:B------:R-:W2:Y:S04]  /*4f090*/  LDL.LU R7, [R1+0x12c] ;  /* 0x00012c0001077983 */ /* 0x000ea80000300800 */
[----:B--2---:R-:W-:Y:S01]  /*4f0a0*/  STL.64 [R1+0x30d8], R6 ;  /* 0x0030d80601007387 */ /* 0x004fe20000100a00 */
[----:B------:R-:W-:Y:S02]  /*4f0b0*/  STL.64 [R1+0x30d0], R4 ;  /* 0x0030d00401007387 */ /* 0x000fe40000100a00 */
[----:B------:R-:W2:Y:S02]  /*4f0c0*/  LDL R26, [R1+0x18] ;  /* 0x00001800011a7983 */ /* 0x000ea40000100800 */
[----:B------:R-:W2:Y:S02]  /*4f0d0*/  LDL R27, [R1+0x1c] ;  /* 0x00001c00011b7983 */ /* 0x000ea40000100800 */
[----:B--2---:R0:W-:Y:S01]  /*4f0e0*/  STL.64 [R1+0x30e0], R26 ;  /* 0x0030e01a01007387 */ /* 0x0041e20000100a00 */
[----:B------:R-:W2:Y:S02]  /*4f0f0*/  LDL.LU R24, [R1+0x140] ;  /* 0x0001400001187983 */ /* 0x000ea40000300800 */
[----:B------:R-:W2:Y:S01]  /*4f100*/  LDL.LU R25, [R1+0x144] ;  /* 0x0001440001197983 */ /* 0x000ea20000300800 */
[----:B0-----:R-:W2:Y:S01]  /*4f110*/  LDL.LU R26, [R1+0x148] ;  /* 0x00014800011a7983 */ /* 0x001ea20000300800 */
[----:B------:R-:W2:Y:S02]  /*4f120*/  LDL.LU R27, [R1+0x14c] ;  /* 0x00014c00011b7983 */ /* 0x000ea40000300800 */
[----:B------:R-:W2:Y:S02]  /*4f130*/  LDL.LU R4, [R1+0x130] ;  /* 0x0001300001047983 */ /* 0x000ea40000300800 */
[----:B------:R-:W2:Y:S01]  /*4f140*/  LDL.LU R5, [R1+0x134] ;  /* 0x0001340001057983 */ /* 0x000ea20000300800 */
[----:B------:R-:W2:Y:S01]  /*4f150*/  LDL.LU R6, [R1+0x138] ;  /* 0x0001380001067983 */ /* 0x000ea20000300800 */
[----:B------:R-:W2:Y:S02]  /*4f160*/  LDL.LU R7, [R1+0x13c] ;  /* 0x00013c0001077983 */ /* 0x000ea40000300800 */
[----:B------:R-:W2:Y:S02]  /*4f170*/  LDL R22, [R1+0x58] ;  /* 0x0000580001167983 */ /* 0x000ea40000100800 */
[----:B------:R-:W2:Y:S02]  /*4f180*/  LDL R23, [R1+0x5c] ;  /* 0x00005c0001177983 */ /* 0x000ea40000100800 */
[----:B--2---:R0:W-:Y:S04]  /*4f190*/  STL.64 [R1+0x3098], R22 ;  /* 0x0030981601007387 */ /* 0x0041e80000100a00 */
[----:B0-----:R-:W2:Y:S04]  /*4f1a0*/  LDL.64 R22, [R1+0x38] ;  /* 0x0000380001167983 */ /* 0x001ea80000100a00 */
[----:B--2---:R0:W-:Y:S01]  /*4f1b0*/  STL.64 [R1+0x30b0], R22 ;  /* 0x0030b01601007387 */ /* 0x0041e20000100a00 */
[----:B------:R-:W2:Y:S02]  /*4f1c0*/  LDL.LU R20, [R1+0x110] ;  /* 0x0001100001147983 */ /* 0x000ea40000300800 */
[----:B------:R-:W2:Y:S01]  /*4f1d0*/  LDL.LU R21, [R1+0x114] ;  /* 0x0001140001157983 */ /* 0x000ea20000300800 */
[----:B0-----:R-:W2:Y:S01]  /*4f1e0*/  LDL.LU R22, [R1+0x118] ;  /* 0x0001180001167983 */ /* 0x001ea20000300800 */
[----:B------:R-:W2:Y:S02]  /*4f1f0*/  LDL.LU R23, [R1+0x11c] ;  /* 0x00011c0001177983 */ /* 0x000ea40000300800 */
[----:B----4-:R-:W-:Y:S02]  /*4f200*/  STL.64 [R1+0x3078], R18 ;  /* 0x0030781201007387 */ /* 0x010fe40000100a00 */
[----:B---3--:R0:W-:Y:S02]  /*4f210*/  STL.64 [R1+0x3070], R16 ;  /* 0x0030701001007387 */ /* 0x0081e40000100a00 */
[----:B0-----:R-:W3:Y:S01]  /*4f220*/  LDL.LU R16, [R1+0x270] ;  /* 0x0002700001107983 */ /* 0x001ee20000300800 */
[----:B------:R-:W3:Y:S02]  /*4f230*/  LDL.LU R17, [R1+0x274] ;  /* 0x0002740001117983 */ /* 0x000ee40000300800 */
[----:B------:R-:W4:Y:S02]  /*4f240*/  LDL.LU R18, [R1+0x278] ;  /* 0x0002780001127983 */ /* 0x000f240000300800 */
[----:B------:R-:W4:Y:S01]  /*4f250*/  LDL.LU R19, [R1+0x27c] ;  /* 0x00027c0001137983 */ /* 0x000f220000300800 */
[C---:B------:R-:W-:Y:S01]  /*4f260*/  HMMA.16816.F32 R24, R12.reuse, R10, R24 ;  /* 0x0000000a0c18723c */ /* 0x040fe20000001818 */
        /* <DEDUP_REMOVED lines=12> */
[----:B------:R-:W-:Y:S01]  /*4f330*/  STL [R1+0x2f5c], R0 ;  /* 0x002f5c0001007387 */ /* 0x000fe20000100800 */
[----:B------:R-:W-:Y:S02]  /*4f340*/  STL [R1+0x2da0], R2 ;  /* 0x002da00201007387 */ /* 0x000fe40000100800 */
[----:B------:R-:W-:Y:S02]  /*4f350*/  STL.64 [R1+0xc0], R24 ;  /* 0x0000c01801007387 */ /* 0x000fe40000100a00 */
[----:B------:R0:W-:Y:S02]  /*4f360*/  STL.64 [R1+0xc8], R26 ;  /* 0x0000c81a01007387 */ /* 0x0001e40000100a00 */
[----:B0-----:R-:W4:Y:S02]  /*4f370*/  LDL.LU.64 R26, [R1+0x30e0] ;  /* 0x0030e000011a7983 */ /* 0x001f240000300a00 */
[C---:B----4-:R-:W-:Y:S02]  /*4f380*/  HMMA.16816.F32 R24, R12.reuse, R26, R4 ;  /* 0x0000001a0c18723c */ /* 0x050fe40000001804 */
[----:B------:R-:W4:Y:S01]  /*4f390*/  LDL.LU.64 R6, [R1+0x30d8] ;  /* 0x0030d80001067983 */ /* 0x000f220000300a00 */
[----:B------:R-:W4:Y:S11]  /*4f3a0*/  LDL.LU.64 R4, [R1+0x30d0] ;  /* 0x0030d00001047983 */ /* 0x000f360000300a00 */
[----:B------:R-:W-:Y:S09]  /*4f3b0*/  @!UPT UIADD3 URZ, URZ, URZ, URZ ;  /* 0x0000003f3f3ff290 */ /* 0x000ff2000fffe03f */
[----:B------:R-:W-:Y:S01]  /*4f3c0*/  STL.64 [R1+0xf0], R24 ;  /* 0x0000f01801007387 */ /* 0x000fe20000100a00 */
[----:B------:R0:W-:Y:S03]  /*4f3d0*/  STL.64 [R1+0xf8], R26 ;  /* 0x0000f81a01007387 */ /* 0x0001e60000100a00 */
[----:B0-----:R-:W4:Y:S02]  /*4f3e0*/  LDL.LU.64 R26, [R1+0x30c8] ;  /* 0x0030c800011a7983 */ /* 0x001f240000300a00 */
[C---:B----4-:R-:W-:Y:S11]  /*4f3f0*/  HMMA.16816.F32 R4, R12.reuse, R26, R4 ;  /* 0x0000001a0c04723c */ /* 0x050ff60000001804 */
[----:B------:R-:W-:Y:S11]  /*4f400*/  @!UPT UIADD3 URZ, URZ, URZ, URZ ;  /* 0x0000003f3f3ff290 */ /* 0x000ff6000fffe03f */
[----:B------:R-:W-:Y:S01]  /*4f410*/  @!UPT UIADD3 URZ, URZ, URZ, URZ ;  /* 0x0000003f3f3ff290 */ /* 0x000fe2000fffe03f */
[----:B------:R-:W-:Y:S01]  /*4f420*/  STL.64 [R1+0x120], R4 ;  /* 0x0001200401007387 */ /* 0x000fe20000100a00 */
[----:B------:R0:W-:Y:S03]  /*4f430*/  STL.64 [R1+0x128], R6 ;  /* 0x0001280601007387 */ /* 0x0001e60000100a00 */
[----:B0-----:R-:W2:Y:S01]  /*4f440*/  LDL.LU.64 R6, [R1+0x30c0] ;  /* 0x0030c00001067983 */ /* 0x001ea20000300a00 */
[----:B------:R-:W4:Y:S02]  /*4f450*/  LDL.LU.64 R4, [R1+0x30b8] ;  /* 0x0030b80001047983 */ /* 0x000f240000300a00 */
[----:B------:R0:W-:Y:S02]  /*4f460*/  STL.64 [R1+0x3038], R26 ;  /* 0x0030381a01007387 */ /* 0x0001e40000100a00 */
[----:B0-----:R-:W3:Y:S01]  /*4f470*/  LDL.64 R26, [R1+0x18] ;  /* 0x00001800011a7983 */ /* 0x001ee20000100a00 */
[C---:B--2---:R-:W-:Y:S03]  /*4f480*/  HMMA.16816.F32 R20, R12.reuse, R6, R20 ;  /* 0x000000060c14723c */ /* 0x044fe60000001814 */
[----:B---3--:R0:W-:Y:S01]  /*4f490*/  STL.64 [R1+0x3050], R26 ;  /* 0x0030501a01007387 */ /* 0x0081e20000100a00 */
[----:B------:R-:W2:Y:S02]  /*4f4a0*/  LDL.LU R24, [R1+0x240] ;  /* 0x0002400001187983 */ /* 0x000ea40000300800 */
[----:B------:R-:W2:Y:S11]  /*4f4b0*/  LDL.LU R25, [R1+0x244] ;  /* 0x0002440001197983 */ /* 0x000eb60000300800 */
[----:B------:R-:W-:Y:S07]  /*4f4c0*/  @!UPT UIADD3 URZ, URZ, URZ, URZ ;  /* 0x0000003f3f3ff290 */ /* 0x000fee000fffe03f */
[----:B------:R-:W-:Y:S01]  /*4f4d0*/  MOV R29, R22 ;  /* 0x00000016001d7202 */ /* 0x000fe20000000f00 */
[----:B0-----:R-:W2:Y:S01]  /*4f4e0*/  LDL.LU R26, [R1+0x248] ;  /* 0x00024800011a7983 */ /* 0x001ea20000300800 */
[----:B------:R-:W2:Y:S02]  /*4f4f0*/  LDL.LU R27, [R1+0x24c] ;  /* 0x00024c00011b7983 */ /* 0x000ea40000300800 */
[----:B------:R-:W-:Y:S02]  /*4f500*/  STL.64 [R1+0x110], R20 ;  /* 0x0001101401007387 */ /* 0x000fe40000100a00 */
[----:B------:R-:W-:Y:S02]  /*4f510*/  IMAD.MOV.U32 R28, RZ, RZ, R23 ;  /* 0x000000ffff1c7224 */ /* 0x000fe400078e0017 */
[----:B------:R-:W3:Y:S01]  /*4f520*/  LDL.LU.64 R22, [R1+0x30b0] ;  /* 0x0030b00001167983 */ /* 0x000ee20000300a00 */
[----:B------:R-:W-:Y:S02]  /*4f530*/  STL.64 [R1+0x3030], R6 ;  /* 0x0030300601007387 */ /* 0x000fe40000100a00 */
[----:B----4-:R0:W-:Y:S02]  /*4f540*/  STL.64 [R1+0x3028], R4 ;  /* 0x0030280401007387 */ /* 0x0101e40000100a00 */
[----:B0-----:R-:W4:Y:S01]  /*4f550*/  LDL.LU R4, [R1+0x210] ;  /* 0x0002100001047983 */ /* 0x001f220000300800 */
[----:B------:R-:W4:Y:S02]  /*4f560*/  LDL.LU R5, [R1+0x214] ;  /* 0x0002140001057983 */ /* 0x000f240000300800 */
[----:B------:R-:W4:Y:S02]  /*4f570*/  LDL.LU R6, [R1+0x218] ;  /* 0x0002180001067983 */ /* 0x000f240000300800 */
[----:B------:R-:W4:Y:S01]  /*4f580*/  LDL.LU R7, [R1+0x21c] ;  /* 0x00021c0001077983 */ /* 0x000f220000300800 */
[----:B------:R-:W-:Y:S01]  /*4f590*/  STL [R1+0x2f64], R28 ;  /* 0x002f641c01007387 */ /* 0x000fe20000100800 */
[----:B------:R-:W-:Y:S01]  /*4f5a0*/  STL [R1+0x2f60], R29 ;  /* 0x002f601d01007387 */ /* 0x000fe20000100800 */
[C---:B---3--:R-:W-:Y:S01]  /*4f5b0*/  HMMA.16816.F32 R16, R12.reuse, R22, R16 ;  /* 0x000000160c10723c */ /* 0x048fe20000001810 */
[----:B------:R-:W-:Y:S01]  /*4f5c0*/  MOV R8, R22 ;  /* 0x0000001600087202 */ /* 0x000fe20000000f00 */
[----:B------:R-:W-:Y:S11]  /*4f5d0*/  IMAD.MOV.U32 R3, RZ, RZ, R23 ;  /* 0x000000ffff037224 */ /* 0x000ff600078e0017 */
[----:B------:R-:W-:Y:S10]  /*4f5e0*/  @!UPT UIADD3 URZ, URZ, URZ, URZ ;  /* 0x0000003f3f3ff290 */ /* 0x000ff4000fffe03f */
[----:B------:R-:W-:Y:S01]  /*4f5f0*/  STL.64 [R1+0x160], R16 ;  /* 0x0001601001007387 */ /* 0x000fe20000100a00 */
[----:B------:R0:W-:Y:S03]  /*4f600*/  STL.64 [R1+0x168], R18 ;  /* 0x0001681201007387 */ /* 0x0001e60000100a00 */
[----:B0-----:R-:W3:Y:S01]  /*4f610*/  LDL.LU.64 R18, [R1+0x30a8] ;  /* 0x0030a80001127983 */ /* 0x001ee20000300a00 */
[----:B------:R-:W3:Y:S02]  /*4f620*/  LDL.LU.64 R16, [R1+0x30a0] ;  /* 0x0030a00001107983 */ /* 0x000ee40000300a00 */
[----:B------:R-:W3:Y:S02]  /*4f630*/  LDL.LU.64 R22, [R1+0x3098] ;  /* 0x0030980001167983 */ /* 0x000ee40000300a00 */
[C---:B---3--:R-:W-:Y:S01]  /*4f640*/  HMMA.16816.F32 R20, R12.reuse, R22, R16 ;  /* 0x000000160c14723c */ /* 0x048fe20000001810 */
[----:B------:R-:W3:Y:S01]  /*4f650*/  LDL.LU.64 R18, [R1+0x3090] ;  /* 0x0030900001127983 */ /* 0x000ee20000300a00 */
[----:B------:R-:W3:Y:S11]  /*4f660*/  LDL.LU.64 R16, [R1+0x3088] ;  /* 0x0030880001107983 */ /* 0x000ef60000300a00 */
[----:B------:R-:W-:Y:S10]  /*4f670*/  @!UPT UIADD3 URZ, URZ, URZ, URZ ;  /* 0x0000003f3f3ff290 */ /* 0x000ff4000fffe03f */
[----:B------:R-:W-:Y:S01]  /*4f680*/  STL.64 [R1+0x1f0], R20 ;  /* 0x0001f01401007387 */ /* 0x000fe20000100a00 */
[----:B------:R0:W-:Y:S03]  /*4f690*/  STL.64 [R1+0x1f8], R22 ;  /* 0x0001f81601007387 */ /* 0x0001e60000100a00 */
[----:B0-----:R-:W3:Y:S02]  /*4f6a0*/  LDL.LU.64 R22, [R1+0x3080] ;  /* 0x0030800001167983 */ /* 0x001ee40000300a00 */
        /* <DEDUP_REMOVED lines=9> */
[----:B---3--:R-:W-:Y:S01]  /*4f740*/  HMMA.16816.F32 R12, R12, R22, R16 ;  /* 0x000000160c0c723c */ /* 0x008fe20000001810 */
[----:B------:R-:W2:Y:S01]  /*4f750*/  LDL.LU.64 R18, [R1+0x3060] ;  /* 0x0030600001127983 */ /* 0x000ea20000300a00 */
[----:B------:R-:W2:Y:S02]  /*4f760*/  LDL.LU.64 R16, [R1+0x3058] ;  /* 0x0030580001107983 */ /* 0x000ea40000300a00 */
[----:B------:R0:W-:Y:S03]  /*4f770*/  STL.64 [R1+0x2ff0], R22 ;  /* 0x002ff01601007387 */ /* 0x0001e60000100a00 */
[----:B0-----:R-:W-:Y:S11]  /*4f780*/  MOV R22, R8 ;  /* 0x0000000800167202 */ /* 0x001ff60000000f00 */
[----:B------:R-:W-:Y:S05]  /*4f790*/  @!UPT UIADD3 URZ, URZ, URZ, URZ ;  /* 0x0000003f3f3ff290 */ /* 0x000fea000fffe03f */
[----:B------:R-:W-:Y:S01]  /*4f7a0*/  STL.64 [R1+0x610], R12 ;  /* 0x0006100c01007387 */ /* 0x000fe20000100a00 */
[----:B------:R0:W-:Y:S03]  /*4f7b0*/  STL.64 [R1+0x618], R14 ;  /* 0x0006180e01007387 */ /* 0x0001e60000100a00 */
[----:B0-----:R-:W3:Y:S01]  /*4f7c0*/  LDL.64 R14, [R1+0x58] ;  /* 0x00005800010e7983 */ /* 0x001ee20000100a00 */
[C---:B--2---:R-:W-:Y:S03]  /*4f7d0*/  HMMA.16816.F32 R8, R16.reuse, R10, R24 ;  /* 0x0000000a1008723c */ /* 0x044fe60000001818 */
[----:B------:R-:W2:Y:S11]  /*4f7e0*/  LDL.LU.64 R26, [R1+0x3050] ;  /* 0x00305000011a7983 */ /* 0x000eb60000300a00 */
[----:B------:R-:W-:Y:S09]  /*4f7f0*/  @!UPT UIADD3 URZ, URZ, URZ, URZ ;  /* 0x0000003f3f3ff290 */ /* 0x000ff2000fffe03f */
[----:B------:R-:W-:Y:S01]  /*4f800*/  STL.64 [R1+0x700], R8 ;  /* 0x0007000801007387 */ /* 0x000fe20000100a00 */
[----:B------:R0:W-:Y:S03]  /*4f810*/  STL.64 [R1+0x708], R10 ;  /* 0x0007080a01007387 */ /* 0x0001e60000100a00 */
[----:B0-----:R-:W3:Y:S01]  /*4f820*/  LDL.LU.64 R10, [R1+0x3048] ;  /* 0x00304800010a7983 */ /* 0x001ee20000300a00 */
[----:B------:R-:W3:Y:S02]  /*4f830*/  LDL.LU.64 R8, [R1+0x3040] ;  /* 0x0030400001087983 */ /* 0x000ee40000300a00 */
[----:B------:R-:W-:Y:S02]  /*4f840*/  IMAD.MOV.U32 R23, RZ, RZ, R3 ;  /* 0x000000ffff177224 */ /* 0x000fe400078e0003 */
[----:B--2---:R-:W-:Y:S01]  /*4f850*/  IMAD.MOV.U32 R3, RZ, RZ, R27 ;  /* 0x000000ffff037224 */ /* 0x004fe200078e001b */
[C---:B---3--:R-:W-:Y:S11]  /*4f860*/  HMMA.16816.F32 R8, R16.reuse, R26, R8 ;  /* 0x0000001a1008723c */ /* 0x048ff60000001808 */
[----:B------:R-:W-:Y:S11]  /*4f870*/  @!UPT UIADD3 URZ, URZ, URZ, URZ ;  /* 0x0000003f3f3ff290 */ /* 0x000ff6000fffe03f */
[----:B------:R-:W-:Y:S01]  /*4f880*/  @!UPT UIADD3 URZ, URZ, URZ, URZ ;  /* 0x0000003f3f3ff290 */ /* 0x000fe2000fffe03f */
[----:B------:R0:W-:Y:S01]  /*4f890*/  STL.64 [R1+0x6f0], R8 ;  /* 0x0006f00801007387 */ /* 0x0001e20000100a00 */
[----:B------:R-:W-:Y:S01]  /*4f8a0*/  STL.64 [R1+0x6f8], R10 ;  /* 0x0006f80a01007387 */ /* 0x000fe20000100a00 */
[----:B0-----:R-:W-:Y:S02]  /*4f8b0*/  MOV R8, R26 ;  /* 0x0000001a00087202 */ /* 0x001fe40000000f00 */
[----:B------:R-:W4:Y:S02]  /*4f8c0*/  LDL.LU.64 R26, [R1+0x3038] ;  /* 0x00303800011a7983 */ /* 0x000f240000300a00 */
[C---:B----4-:R-:W-:Y:S02]  /*4f8d0*/  HMMA.16816.F32 R24, R16.reuse, R26, R4 ;  /* 0x0000001a1018723c */ /* 0x050fe40000001804 */
[----:B------:R-:W2:Y:S01]  /*4f8e0*/  LDL.LU.64 R6, [R1+0x3030] ;  /* 0x0030300001067983 */ /* 0x000ea20000300a00 */
        /* <DEDUP_REMOVED lines=13> */
[----:B------:R-:W-:Y:S02]  /*4f9c0*/  STL.64 [R1+0x2f98], R6 ;  /* 0x002f980601007387 */ /* 0x000fe40000100a00 */
[----:B---3--:R0:W-:Y:S02]  /*4f9d0*/  STL.64 [R1+0x2f90], R4 ;  /* 0x002f900401007387 */ /* 0x0081e40000100a00 */
[----:B0-----:R-:W3:Y:S01]  /*4f9e0*/  LDL.LU R4, [R1+0x1e0] ;  /* 0x0001e00001047983 */ /* 0x001ee20000300800 */
[----:B------:R-:W3:Y:S02]  /*4f9f0*/  LDL.LU R5, [R1+0x1e4] ;  /* 0x0001e40001057983 */ /* 0x000ee40000300800 */
[----:B------:R-:W3:Y:S02]  /*4fa00*/  LDL.LU R6, [R1+0x1e8] ;  /* 0x0001e80001067983 */ /* 0x000ee40000300800 */
[----:B------:R-:W3:Y:S02]  /*4fa10*/  LDL.LU R7, [R1+0x1ec] ;  /* 0x0001ec0001077983 */ /* 0x000ee40000300800 */
[C---:B---3--:R-:W-:Y:S01]  /*4fa20*/  HMMA.16816.F32 R20, R16.reuse, R22, R4 ;  /* 0x000000161014723c */ /* 0x048fe20000001804 */
[----:B------:R-:W3:Y:S04]  /*4fa30*/  LDL.64 R6, [R1+0x8] ;  /* 0x0000080001067983 */ /* 0x000ee80000100a00 */
[----:B---3--:R-:W-:Y:S11]  /*4fa40*/  STL.64 [R1+0x2fb0], R6 ;  /* 0x002fb00601007387 */ /* 0x008ff60000100a00 */
[----:B------:R-:W-:Y:S07]  /*4fa50*/  @!UPT UIADD3 URZ, URZ, URZ, URZ ;  /* 0x0000003f3f3ff290 */ /* 0x000fee000fffe03f */
[----:B------:R-:W-:Y:S02]  /*4fa60*/  STL.64 [R1+0x6c0], R20 ;  /* 0x0006c01401007387 */ /* 0x000fe40000100a00 */
[----:B------:R2:W-:Y:S02]  /*4fa70*/  STL.64 [R1+0x6c8], R22 ;  /* 0x0006c81601007387 */ /* 0x0005e40000100a00 */
[C---:B--2---:R-:W-:Y:S01]  /*4fa80*/  HMMA.16816.F32 R20, R16.reuse, R14, R24 ;  /* 0x0000000e1014723c */ /* 0x044fe20000001818 */
[----:B------:R-:W-:Y:S01]  /*4fa90*/  MOV R6, R8 ;  /* 0x0000000800067202 */ /* 0x000fe20000000f00 */
[----:B------:R-:W-:Y:S11]  /*4faa0*/  IMAD.MOV.U32 R7, RZ, RZ, R3 ;  /* 0x000000ffff077224 */ /* 0x000ff600078e0003 */
[----:B------:R-:W-:Y:S10]  /*4fab0*/  @!UPT UIADD3 URZ, URZ, URZ, URZ ;  /* 0x0000003f3f3ff290 */ /* 0x000ff4000fffe03f */
[----:B------:R-:W-:Y:S01]  /*4fac0*/  STL.64 [R1+0x6b0], R20 ;  /* 0x0006b01401007387 */ /* 0x000fe20000100a00 */
[----:B------:R-:W-:Y:S02]  /*4fad0*/  STL.64 [R1+0x6b8], R22 ;  /* 0x0006b81601007387 */ /* 0x000fe40000100a00 */
[----:B------:R-:W-:Y:S02]  /*4fae0*/  STL.64 [R1+0x2fc8], R6 ;  /* 0x002fc80601007387 */ /* 0x000fe40000100a00 */
[----:B------:R0:W-:Y:S01]  /*4faf0*/  STL.64 [R1+0x2f78], R14 ;  /* 0x002f780e01007387 */ /* 0x0001e20000100a00 */
[----:B------:R-:W2:Y:S01]  /*4fb00*/  LDL.LU R12, [R1+0x1b0] ;  /* 0x0001b000010c7983 */ /* 0x000ea20000300800 */
[----:B------:R-:W2:Y:S03]  /*4fb10*/  LDL.LU R13, [R1+0x1b4] ;  /* 0x0001b400010d7983 */ /* 0x000ea60000300800 */
[----:B0-----:R-:W3:Y:S01]  /*4fb20*/  LDL.LU R14, [R1+0x1b8] ;  /* 0x0001b800010e7983 */ /* 0x001ee20000300800 */
[----:B------:R-:W3:Y:S02]  /*4fb30*/  LDL.LU R15, [R1+0x1bc] ;  /* 0x0001bc00010f7983 */ /* 0x000ee40000300800 */
[----:B------:R-:W4:Y:S02]  /*4fb40*/  LDL.LU R24, [R1+0x1a0] ;  /* 0x0001a00001187983 */ /* 0x000f240000300800 */
[----:B------:R-:W4:Y:S01]  /*4fb50*/  LDL.LU R25, [R1+0x1a4] ;  /* 0x0001a40001197983 */ /* 0x000f220000300800 */
[----:B------:R-:W2:Y:S01]  /*4fb60*/  LDL.LU R26, [R1+0x1a8] ;  /* 0x0001a800011a7983 */ /* 0x000ea20000300800 */
[----:B------:R-:W2:Y:S03]  /*4fb70*/  LDL.LU R27, [R1+0x1ac] ;  /* 0x0001ac00011b7983 */ /* 0x000ea60000300800 */
[----:B--2---:R-:W-:Y:S01]  /*4fb80*/  STL.64 [R1+0x3000], R26 ;  /* 0x0030001a01007387 */ /* 0x004fe20000100a00 */
[----:B----4-:R0:W-:Y:S03]  /*4fb90*/  STL.64 [R1+0x2ff8], R24 ;  /* 0x002ff81801007387 */ /* 0x0101e60000100a00 */
[----:B0-----:R-:W2:Y:S01]  /*4fba0*/  LDL.LU R24, [R1+0x1c0] ;  /* 0x0001c00001187983 */ /* 0x001ea20000300800 */
[----:B------:R-:W2:Y:S02]  /*4fbb0*/  LDL.LU R25, [R1+0x1c4] ;  /* 0x0001c40001197983 */ /* 0x000ea40000300800 */
[----:B------:R-:W2:Y:S02]  /*4fbc0*/  LDL.LU R26, [R1+0x1c8] ;  /* 0x0001c800011a7983 */ /* 0x000ea40000300800 */
[----:B------:R-:W2:Y:S01]  /*4fbd0*/  LDL.LU R27, [R1+0x1cc] ;  /* 0x0001cc00011b7983 */ /* 0x000ea20000300800 */
[----:B------:R-:W4:Y:S01]  /*4fbe0*/  LDL.64 R6, [R1+0x28] ;  /* 0x0000280001067983 */ /* 0x000f220000100a00 */
[----:B---3--:R-:W-:Y:S02]  /*4fbf0*/  STL.64 [R1+0x2f88], R14 ;  /* 0x002f880e01007387 */ /* 0x008fe40000100a00 */
        /* <DEDUP_REMOVED lines=28> */
[----:B------:R-:W2:Y:S01]  /*4fdc0*/  LDL.LU R11, [R1+0x2ac] ;  /* 0x0002ac00010b7983 */ /* 0x000ea20000300800 */
[C---:B------:R-:W-:Y:S01]  /*4fdd0*/  HMMA.16816.F32 R20, R16.reuse, R22, R24 ;  /* 0x000000161014723c */ /* 0x040fe20000001818 */
[----:B--2---:R-:W-:Y:S01]  /*4fde0*/  STL.64 [R1+0x2f70], R10 ;  /* 0x002f700a01007387 */ /* 0x004fe20000100a00 */
[----:B---3--:R0:W-:Y:S03]  /*4fdf0*/  STL.64 [R1+0x2f68], R8 ;  /* 0x002f680801007387 */ /* 0x0081e60000100a00 */
[----:B0-----:R-:W2:Y:S01]  /*4fe00*/  LDL.LU R8, [R1+0x260] ;  /* 0x0002600001087983 */ /* 0x001ea20000300800 */
[----:B------:R-:W2:Y:S02]  /*4fe10*/  LDL.LU R9, [R1+0x264] ;  /* 0x0002640001097983 */ /* 0x000ea40000300800 */
[----:B------:R-:W2:Y:S02]  /*4fe20*/  LDL.LU R10, [R1+0x268] ;  /* 0x00026800010a7983 */ /* 0x000ea40000300800 */
[----:B------:R-:W2:Y:S01]  /*4fe30*/  LDL.LU R11, [R1+0x26c] ;  /* 0x00026c00010b7983 */ /* 0x000ea20000300800 */
[----:B------:R-:W3:Y:S01]  /*4fe40*/  LDL.LU.64 R26, [R1+0x3000] ;  /* 0x00300000011a7983 */ /* 0x000ee20000300a00 */
[----:B------:R-:W3:Y:S11]  /*4fe50*/  LDL.LU.64 R24, [R1+0x2ff8] ;  /* 0x002ff80001187983 */ /* 0x000ef60000300a00 */
[----:B------:R-:W-:Y:S02]  /*4fe60*/  STL.64 [R1+0x6a0], R20 ;  /* 0x0006a01401007387 */ /* 0x000fe40000100a00 */
[----:B------:R0:W-:Y:S02]  /*4fe70*/  STL.64 [R1+0x6a8], R22 ;  /* 0x0006a81601007387 */ /* 0x0001e40000100a00 */
[----:B0-----:R-:W3:Y:S02]  /*4fe80*/  LDL.LU.64 R22, [R1+0x2ff0] ;  /* 0x002ff00001167983 */ /* 0x001ee40000300a00 */
[----:B---3--:R-:W-:Y:S02]  /*4fe90*/  HMMA.16816.F32 R20, R16, R22, R24 ;  /* 0x000000161014723c */ /* 0x008fe40000001818 */
[----:B------:R-:W3:Y:S01]  /*4fea0*/  LDL.LU.64 R26, [R1+0x2fe8] ;  /* 0x002fe800011a7983 */ /* 0x000ee20000300a00 */
[----:B------:R-:W3:Y:S02]  /*4feb0*/  LDL.LU.64 R24, [R1+0x2fe0] ;  /* 0x002fe00001187983 */ /* 0x000ee40000300a00 */
[----:B------:R-:W2:Y:S01]  /*4fec0*/  LDL.64 R18, [R1+0x38] ;  /* 0x0000380001127983 */ /* 0x000ea20000100a00 */
[----:B----4-:R-:W-:Y:S11]  /*4fed0*/  MOV R28, R7 ;  /* 0x00000007001c7202 */ /* 0x010ff60000000f00 */
[----:B------:R-:W-:Y:S06]  /*4fee0*/  @!UPT UIADD3 URZ, URZ, URZ, URZ ;  /* 0x0000003f3f3ff290 */ /* 0x000fec000fffe03f */
[----:B------:R-:W-:Y:S01]  /*4fef0*/  STL.64 [R1+0x600], R20 ;  /* 0x0006001401007387 */ /* 0x000fe20000100a00 */
[----:B------:R-:W-:Y:S01]  /*4ff00*/  STL.64 [R1+0x608], R22 ;  /* 0x0006081601007387 */ /* 0x000fe20000100a00 */
[C---:B---3--:R-:W-:Y:S11]  /*4ff10*/  HMMA.16816.F32 R12, R24.reuse, R6, R12 ;  /* 0x00000006180c723c */ /* 0x048ff6000000180c */
[----:B------:R-:W-:Y:S11]  /*4ff20*/  @!UPT UIADD3 URZ, URZ, URZ, URZ ;  /* 0x0000003f3f3ff290 */ /* 0x000ff6000fffe03f */
[----:B------:R-:W-:Y:S01]  /*4ff30*/  @!UPT UIADD3 URZ, URZ, URZ, URZ ;  /* 0x0000003f3f3ff290 */ /* 0x000fe2000fffe03f */
        /* <DEDUP_REMOVED lines=20> */
[----:B------:R-:W3:Y:S02]  /*50080*/  LDL.LU.64 R6, [R1+0x2f98] ;  /* 0x002f980001067983 */ /* 0x000ee40000300a00 */
[----:B------:R-:W4:Y:S01]  /*50090*/  LDL.LU.64 R4, [R1+0x2f90] ;  /* 0x002f900001047983 */ /* 0x000f220000300a00 */
[C---:B---3--:R-:W-:Y:S11]  /*500a0*/  HMMA.16816.F32 R12, R24.reuse, R6, R12 ;  /* 0x00000006180c723c */ /* 0x048ff6000000180c */
[----:B------:R-:W-:Y:S11]  /*500b0*/  @!UPT UIADD3 URZ, URZ, URZ, URZ ;  /* 0x0000003f3f3ff290 */ /* 0x000ff6000fffe03f */
[----:B------:R-:W-:Y:S01]  /*500c0*/  @!UPT UIADD3 URZ, URZ, URZ, URZ ;  /* 0x0000003f3f3ff290 */ /* 0x000fe2000fffe03f */
[----:B------:R-:W-:Y:S01]  /*500d0*/  STL.64 [R1+0x5c0], R12 ;  /* 0x0005c00c01007387 */ /* 0x000fe20000100a00 */
[----:B------:R0:W-:Y:S03]  /*500e0*/  STL.64 [R1+0x5c8], R14 ;  /* 0x0005c80e01007387 */ /* 0x0001e60000100a00 */
[----:B0-----:R-:W2:Y:S01]  /*500f0*/  LDL.LU.64 R14, [R1+0x2f88] ;  /* 0x002f8800010e7983 */ /* 0x001ea20000300a00 */
[----:B------:R-:W2:Y:S02]  /*50100*/  LDL.LU.64 R12, [R1+0x2f80] ;  /* 0x002f8000010c7983 */ /* 0x000ea40000300a00 */
[----:B------:R-:W-:Y:S02]  /*50110*/  STL.64 [R1+0x2f38], R6 ;  /* 0x002f380601007387 */ /* 0x000fe40000100a00 */
[----:B----4-:R-:W-:Y:S01]  /*50120*/  STL.64 [R1+0x2f30], R4 ;  /* 0x002f300401007387 */ /* 0x010fe20000100a00 */
[----:B------:R-:W0:Y:S04]  /*50130*/  S2R R23, SR_TID.X ;  /* 0x0000000000177919 */ /* 0x000e280000002100 */
[----:B------:R-:W1:Y:S01]  /*50140*/  S2R R3, SR_TID.X ;  /* 0x0000000000037919 */ /* 0x000e620000002100 */
[----:B--2---:R-:W-:Y:S11]  /*50150*/  HMMA.16816.F32 R12, R24, R18, R12 ;  /* 0x00000012180c723c */ /* 0x004ff6000000180c */
[----:B------:R-:W-:Y:S11]  /*50160*/  @!UPT UIADD3 URZ, URZ, URZ, URZ ;  /* 0x0000003f3f3ff290 */ /* 0x000ff6000fffe03f */
[----:B------:R-:W-:Y:S01]  /*50170*/  @!UPT UIADD3 URZ, URZ, URZ, URZ ;  /* 0x0000003f3f3ff290 */ /* 0x000fe2000fffe03f */
[----:B------:R-:W-:Y:S01]  /*50180*/  STL.64 [R1+0x5b0], R12 ;  /* 0x0005b00c01007387 */ /* 0x000fe20000100a00 */
[----:B------:R2:W-:Y:S03]  /*50190*/  STL.64 [R1+0x5b8], R14 ;  /* 0x0005b80e01007387 */ /* 0x0005e60000100a00 */
[----:B--2---:R-:W2:Y:S01]  /*501a0*/  LDL.LU.64 R14, [R1+0x2f78] ;  /* 0x002f7800010e7983 */ /* 0x004ea20000300a00 */
[----:B0-----:R-:W-:Y:S02]  /*501b0*/  LOP3.LUT R23, R23, 0x7, RZ, 0xc0, !PT ;  /* 0x0000000717177812 */ /* 0x001fe400078ec0ff */
[----:B-1----:R-:W-:-:S03]  /*501c0*/  SHF.L.U32 R22, R3, 0x8, RZ ;  /* 0x0000000803167819 */ /* 0x002fc600000006ff */
[----:B------:R-:W-:-:S05]  /*501d0*/  IMAD.SHL.U32 R23, R23, 0x10, RZ ;  /* 0x0000001017177824 */ /* 0x000fca00078e00ff */
[----:B------:R-:W-:-:S04]  /*501e0*/  LOP3.LUT R7, R23, 0xf00, R22, 0xf8, !PT ;  /* 0x00000f0017077812 */ /* 0x000fc800078ef816 */
[----:B------:R-:W-:-:S04]  /*501f0*/  LOP3.LUT R7, R7, 0x10, R3, 0x78, !PT ;  /* 0x0000001007077812 */ /* 0x000fc800078e7803 */
[----:B------:R-:W-:Y:S01]  /*50200*/  LOP3.LUT R7, R7, 0x20, RZ, 0x3c, !PT ;  /* 0x0000002007077812 */ /* 0x000fe200078e3cff */
[----:B------:R-:W-:Y:S01]  /*50210*/  IMAD.MOV.U32 R3, RZ, RZ, R18 ;  /* 0x000000ffff037224 */ /* 0x000fe200078e0012 */
[----:B------:R-:W-:-:S03]  /*50220*/  MOV R2, R19 ;  /* 0x0000001300027202 */ /* 0x000fc60000000f00 */
[----:B------:R-:W0:Y:S04]  /*50230*/  LDSM.16.M88.4 R16, [R7+0x44000] ;  /* 0x044000000710783b */ /* 0x000e280000000200 */
[----:B------:R-:W-:Y:S04]  /*50240*/  LDSM.16.M88.4 R20, [R7+0x43000] ;  /* 0x043000000714783b */ /* 0x000fe80000000200 */
[----:B0-----:R0:W-:Y:S01]  /*50250*/  STL.64 [R1+0x2ed8], R18 ;  /* 0x002ed81201007387 */ /* 0x0011e20000100a00 */
[----:B------:R-:W-:Y:S03]  /*50260*/  STL.64 [R1+0x2ed0], R16 ;  /* 0x002ed01001007387 */ /* 0x000fe60000100a00 */
[----:B0-----:R-:W3:Y:S01]  /*50270*/  LDL.64 R18, [R1+0x68] ;  /* 0x0000680001127983 */ /* 0x001ee20000100a00 */
[----:B--2---:R-:W-:Y:S11]  /*50280*/  HMMA.16816.F32 R8, R24, R14, R8 ;  /* 0x0000000e1808723c */ /* 0x004ff60000001808 */
        /* <DEDUP_REMOVED lines=9> */
[----:B0-----:R0:W-:Y:S01]  /*50320*/  STL.64 [R1+0x2e78], R14 ;  /* 0x002e780e01007387 */ /* 0x0011e20000100a00 */
[----:B------:R-:W-:Y:S01]  /*50330*/  STL.64 [R1+0x2e70], R12 ;  /* 0x002e700c01007387 */ /* 0x000fe20000100a00 */
[----:B---3--:R-:W-:-:S02]  /*50340*/  MOV R6, R19 ;  /* 0x0000001300067202 */ /* 0x008fc40000000f00 */
[----:B0-----:R-:W3:Y:S04]  /*50350*/  LDL R14, [R1+0x78] ;  /* 0x00007800010e7983 */ /* 0x001ee80000100800 */
[----:B------:R-:W3:Y:S01]  /*50360*/  LDL R15, [R1+0x7c] ;  /* 0x00007c00010f7983 */ /* 0x000ee20000100800 */
[----:B--2---:R-:W-:Y:S11]  /*50370*/  HMMA.16816.F32 R8, R24, R18, R8 ;  /* 0x000000121808723c */ /* 0x004ff60000001808 */
[----:B------:R-:W-:Y:S11]  /*50380*/  @!UPT UIADD3 URZ, URZ, URZ, URZ ;  /* 0x0000003f3f3ff290 */ /* 0x000ff6000fffe03f */
[----:B------:R-:W-:Y:S01]  /*50390*/  @!UPT UIADD3 URZ, URZ, URZ, URZ ;  /* 0x0000003f3f3ff290 */ /* 0x000fe2000fffe03f */
[----:B------:R0:W-:Y:S01]  /*503a0*/  STL.64 [R1+0x230], R8 ;  /* 0x0002300801007387 */ /* 0x0001e20000100a00 */
[----:B------:R-:W-:Y:S02]  /*503b0*/  STL.64 [R1+0x238], R10 ;  /* 0x0002380a01007387 */ /* 0x000fe40000100a00 */
[----:B------:R-:W2:Y:S02]  /*503c0*/  LDL.LU R16, [R1+0x390] ;  /* 0x0003900001107983 */ /* 0x000ea40000300800 */
[----:B------:R-:W2:Y:S02]  /*503d0*/  LDL.LU R17, [R1+0x394] ;  /* 0x0003940001117983 */ /* 0x000ea40000300800 */
[----:B0-----:R-:W-:Y:S02]  /*503e0*/  IMAD.MOV.U32 R8, RZ, RZ, R18 ;  /* 0x000000ffff087224 */ /* 0x001fe400078e0012 */
[----:B------:R-:W4:Y:S01]  /*503f0*/  LDL.LU R18, [R1+0x398] ;  /* 0x0003980001127983 */ /* 0x000f220000300800 */
[----:B------:R-:W4:Y:S03]  /*50400*/  LDL.LU R19, [R1+0x39c] ;  /* 0x00039c0001137983 */ /* 0x000f260000300800 */
[----:B----4-:R0:W-:Y:S01]  /*50410*/  STL.64 [R1+0x2ee8], R18 ;  /* 0x002ee81201007387 */ /* 0x0101e20000100a00 */
[----:B--2---:R-:W-:Y:S02]  /*50420*/  STL.64 [R1+0x2ee0], R16 ;  /* 0x002ee01001007387 */ /* 0x004fe40000100a00 */
[----:B0-----:R-:W-:-:S02]  /*50430*/  IMAD.MOV.U32 R18, RZ, RZ, R8 ;  /* 0x000000ffff127224 */ /* 0x001fc400078e0008 */
[----:B------:R-:W0:Y:S01]  /*50440*/  LDSM.16.M88.4 R8, [R7+0x46000] ;  /* 0x046000000708783b */ /* 0x000e220000000200 */
[----:B------:R-:W-:-:S05]  /*50450*/  MOV R19, R6 ;  /* 0x0000000600137202 */ /* 0x000fca0000000f00 */
[----:B------:R1:W-:Y:S02]  /*50460*/  STL.64 [R1+0x2ef8], R18 ;  /* 0x002ef81201007387 */ /* 0x0003e40000100a00 */
[----:B-1----:R-:W-:Y:S01]  /*50470*/  IMAD.MOV.U32 R18, RZ, RZ, R5 ;  /* 0x000000ffff127224 */ /* 0x002fe200078e0005 */
[----:B------:R-:W-:-:S05]  /*50480*/  MOV R19, R4 ;  /* 0x0000000400137202 */ /* 0x000fca0000000f00 */
[----:B------:R1:W-:Y:S01]  /*50490*/  STL.64 [R1+0x2f10], R18 ;  /* 0x002f101201007387 */ /* 0x0003e20000100a00 */
[----:B------:R-:W3:Y:S02]  /*504a0*/  LDL.LU R16, [R1+0x280] ;  /* 0x0002800001107983 */ /* 0x000ee40000300800 */
[----:B------:R-:W3:Y:S01]  /*504b0*/  LDL.LU R17, [R1+0x284] ;  /* 0x0002840001117983 */ /* 0x000ee20000300800 */
[----:B-1----:R-:W3:Y:S01]  /*504c0*/  LDL.LU R18, [R1+0x288] ;  /* 0x0002880001127983 */ /* 0x002ee20000300800 */
[----:B------:R-:W3:Y:S03]  /*504d0*/  LDL.LU R19, [R1+0x28c] ;  /* 0x00028c0001137983 */ /* 0x000ee60000300800 */
[----:B0-----:R0:W-:Y:S01]  /*504e0*/  STL.64 [R1+0x2e00], R10 ;  /* 0x002e000a01007387 */ /* 0x0011e20000100a00 */
[----:B------:R-:W-:Y:S03]  /*504f0*/  STL.64 [R1+0x2df8], R8 ;  /* 0x002df80801007387 */ /* 0x000fe60000100a00 */
[----:B0-----:R-:W2:Y:S04]  /*50500*/  LDL R10, [R1+0x18] ;  /* 0x00001800010a7983 */ /* 0x001ea80000100800 */
[----:B------:R-:W2:Y:S01]  /*50510*/  LDL R11, [R1+0x1c] ;  /* 0x00001c00010b7983 */ /* 0x000ea20000100800 */
[----:B---3--:R-:W-:Y:S03]  /*50520*/  HMMA.16816.F32 R12, R24, R14, R16 ;  /* 0x0000000e180c723c */ /* 0x008fe60000001810 */
[----:B------:R-:W0:Y:S04]  /*50530*/  LDSM.16.M88.4 R24, [R7+0x47000] ;  /* 0x047000000718783b */ /* 0x000e280000000200 */
[----:B--2---:R1:W-:Y:S04]  /*50540*/  STL.64 [R1+0x2f40], R10 ;  /* 0x002f400a01007387 */ /* 0x0043e80000100a00 */
[----:B-1----:R-:W2:Y:S11]  /*50550*/  LDL R10, [R1+0x28] ;  /* 0x00002800010a7983 */ /* 0x002eb60000100800 */
[----:B------:R-:W-:Y:S01]  /*50560*/  @!UPT UIADD3 URZ, URZ, URZ, URZ ;  /* 0x0000003f3f3ff290 */ /* 0x000fe2000fffe03f */
[----:B------:R-:W-:Y:S02]  /*50570*/  STL.64 [R1+0x1e0], R12 ;  /* 0x0001e00c01007387 */ /* 0x000fe40000100a00 */
[----:B------:R1:W-:Y:S02]  /*50580*/  STL.64 [R1+0x1e8], R14 ;  /* 0x0001e80e01007387 */ /* 0x0003e40000100a00 */
[----:B------:R-:W-:Y:S02]  /*50590*/  IMAD.MOV.U32 R11, RZ, RZ, R28 ;  /* 0x000000ffff0b7224 */ /* 0x000fe400078e001c */
[----:B------:R-:W3:Y:S01]  /*505a0*/  LDL.LU R28, [R1+0x2f64] ;  /* 0x002f6400011c7983 */ /* 0x000ee20000300800 */
[----:B------:R-:W4:Y:S02]  /*505b0*/  LDL.LU R4, [R1+0x2f0] ;  /* 0x0002f00001047983 */ /* 0x000f240000300800 */
[----:B------:R-:W4:Y:S02]  /*505c0*/  LDL.LU R5, [R1+0x2f4] ;  /* 0x0002f40001057983 */ /* 0x000f240000300800 */
[----:B------:R-:W2:Y:S01]  /*505d0*/  LDL.LU R6, [R1+0x2f8] ;  /* 0x0002f80001067983 */ /* 0x000ea20000300800 */
[----:B------:R-:W2:Y:S01]  /*505e0*/  LDL.LU R7, [R1+0x2fc] ;  /* 0x0002fc0001077983 */ /* 0x000ea20000300800 */
[----:B------:R-:W-:Y:S01]  /*505f0*/  MOV R18, R3 ;  /* 0x0000000300127202 */ /* 0x000fe20000000f00 */
[----:B------:R-:W-:Y:S01]  /*50600*/  IMAD.MOV.U32 R19, RZ, RZ, R2 ;  /* 0x000000ffff137224 */ /* 0x000fe200078e0002 */
[----:B-1----:R-:W-:Y:S01]  /*50610*/  MOV R14, R29 ;  /* 0x0000001d000e7202 */ /* 0x002fe20000000f00 */
[----:B------:R-:W-:Y:S01]  /*50620*/  IMAD.MOV.U32 R15, RZ, RZ, R0 ;  /* 0x000000ffff0f7224 */ /* 0x000fe200078e0000 */
[----:B--2---:R-:W-:Y:S01]  /*50630*/  STL.64 [R1+0x2f50], R6 ;  /* 0x002f500601007387 */ /* 0x004fe20000100a00 */
[----:B----4-:R1:W-:Y:S03]  /*50640*/  STL.64 [R1+0x2f48], R4 ;  /* 0x002f480401007387 */ /* 0x0103e60000100a00 */
[----:B-1----:R-:W2:Y:S01]  /*50650*/  LDL.LU R4, [R1+0x2d0] ;  /* 0x0002d00001047983 */ /* 0x002ea20000300800 */
[----:B------:R-:W2:Y:S02]  /*50660*/  LDL.LU R5, [R1+0x2d4] ;  /* 0x0002d40001057983 */ /* 0x000ea40000300800 */
[----:B------:R-:W2:Y:S02]  /*50670*/  LDL.LU R6, [R1+0x2d8] ;  /* 0x0002d80001067983 */ /* 0x000ea40000300800 */
[----:B------:R-:W2:Y:S01]  /*50680*/  LDL.LU R7, [R1+0x2dc] ;  /* 0x0002dc0001077983 */ /* 0x000ea20000300800 */
[----:B------:R-:W4:Y:S01]  /*50690*/  LDL.LU R29, [R1+0x2f60] ;  /* 0x002f6000011d7983 */ /* 0x000f220000300800 */
[----:B------:R-:W2:Y:S02]  /*506a0*/  LDL.LU R0, [R1+0x2f5c] ;  /* 0x002f5c0001007983 */ /* 0x000ea40000300800 */
[----:B------:R-:W2:Y:S02]  /*506b0*/  LDL.LU R3, [R1+0x2f58] ;  /* 0x002f580001037983 */ /* 0x000ea40000300800 */
[----:B------:R1:W-:Y:S01]  /*506c0*/  STL.64 [R1+0x2f28], R18 ;  /* 0x002f281201007387 */ /* 0x0003e20000100a00 */
[----:B------:R-:W2:Y:S01]  /*506d0*/  LDL.LU R16, [R1+0x340] ;  /* 0x0003400001107983 */ /* 0x000ea20000300800 */
[----:B------:R-:W2:Y:S03]  /*506e0*/  LDL.LU R17, [R1+0x344] ;  /* 0x0003440001117983 */ /* 0x000ea60000300800 */
[----:B-1----:R-:W2:Y:S01]  /*506f0*/  LDL.LU R18, [R1+0x348] ;  /* 0x0003480001127983 */ /* 0x002ea20000300800 */
[----:B------:R-:W2:Y:S02]  /*50700*/  LDL.LU R19, [R1+0x34c] ;  /* 0x00034c0001137983 */ /* 0x000ea40000300800 */
[----:B0-----:R0:W-:Y:S02]  /*50710*/  STL.64 [R1+0x2d78], R26 ;  /* 0x002d781a01007387 */ /* 0x0011e40000100a00 */
[----:B------:R1:W-:Y:S01]  /*50720*/  STL.64 [R1+0x2d70], R24 ;  /* 0x002d701801007387 */ /* 0x0003e20000100a00 */
[----:B0-----:R-:W2:Y:S04]  /*50730*/  LDL.LU.64 R26, [R1+0x78] ;  /* 0x00007800011a7983 */ /* 0x001ea80000300a00 */
[----:B--2---:R0:W-:Y:S01]  /*50740*/  STL.64 [R1+0x2ef0], R26 ;  /* 0x002ef01a01007387 */ /* 0x0041e20000100a00 */
[----:B-1----:R-:W2:Y:S02]  /*50750*/  LDL.LU R24, [R1+0x3a0] ;  /* 0x0003a00001187983 */ /* 0x002ea40000300800 */
[----:B------:R-:W2:Y:S01]  /*50760*/  LDL.LU R25, [R1+0x3a4] ;  /* 0x0003a40001197983 */ /* 0x000ea20000300800 */
[----:B0-----:R-:W2:Y:S01]  /*50770*/  LDL.LU R26, [R1+0x3a8] ;  /* 0x0003a800011a7983 */ /* 0x001ea20000300800 */
[----:B------:R-:W2:Y:S01]  /*50780*/  LDL.LU R27, [R1+0x3ac] ;  /* 0x0003ac00011b7983 */ /* 0x000ea20000300800 */
[C---:B------:R-:W-:Y:S02]  /*50790*/  HMMA.16816.F32 R8, R20.reuse, R10, R4 ;  /* 0x0000000a1408723c */ /* 0x040fe40000001804 */
[----:B--2---:R-:W-:Y:S01]  /*507a0*/  STL.64 [R1+0x2f08], R26 ;  /* 0x002f081a01007387 */ /* 0x004fe20000100a00 */
        /* <DEDUP_REMOVED lines=11> */
[----:B------:R-:W2:Y:S01]  /*50860*/  LDL.LU.64 R6, [R1+0x2f50] ;  /* 0x002f500001067983 */ /* 0x000ea20000300a00 */
[----:B------:R-:W2:Y:S02]  /*50870*/  LDL.LU.64 R4, [R1+0x2f48] ;  /* 0x002f480001047983 */ /* 0x000ea40000300a00 */
[----:B------:R-:W-:Y:S02]  /*50880*/  STL.64 [R1+0x1d0], R8 ;  /* 0x0001d00801007387 */ /* 0x000fe40000100a00 */
[----:B------:R0:W-:Y:S02]  /*50890*/  STL.64 [R1+0x1d8], R10 ;  /* 0x0001d80a01007387 */ /* 0x0001e40000100a00 */
[----:B0-----:R-:W2:Y:S02]  /*508a0*/  LDL.LU.64 R10, [R1+0x2f40] ;  /* 0x002f4000010a7983 */ /* 0x001ea40000300a00 */
[C---:B--2---:R-:W-:Y:S11]  /*508b0*/  HMMA.16816.F32 R4, R20.reuse, R10, R4 ;  /* 0x0000000a1404723c */ /* 0x044ff60000001804 */
[----:B------:R-:W-:Y:S11]  /*508c0*/  @!UPT UIADD3 URZ, URZ, URZ, URZ ;  /* 0x0000003f3f3ff290 */ /* 0x000ff6000fffe03f */
[----:B------:R-:W-:Y:S01]  /*508d0*/  @!UPT UIADD3 URZ, URZ, URZ, URZ ;  /* 0x0000003f3f3ff290 */ /* 0x000fe2000fffe03f */
[----:B------:R-:W-:Y:S01]  /*508e0*/  STL.64 [R1+0x1c0], R4 ;  /* 0x0001c00401007387 */ /* 0x000fe20000100a00 */
[----:B------:R0:W-:Y:S03]  /*508f0*/  STL.64 [R1+0x1c8], R6 ;  /* 0x0001c80601007387 */ /* 0x0001e60000100a00 */
[----:B0-----:R-:W2:Y:S01]  /*50900*/  LDL.LU.64 R6, [R1+0x2f38] ;  /* 0x002f380001067983 */ /* 0x001ea20000300a00 */
[----:B------:R-:W3:Y:S02]  /*50910*/  LDL.LU.64 R4, [R1+0x2f30] ;  /* 0x002f300001047983 */ /* 0x000ee40000300a00 */
[----:B------:R0:W-:Y:S02]  /*50920*/  STL.64 [R1+0x2ec8], R10 ;  /* 0x002ec80a01007387 */ /* 0x0001e40000100a00 */
[----:B------:R-:W3:Y:S01]  /*50930*/  LDL.LU R8, [R1+0x310] ;  /* 0x0003100001087983 */ /* 0x000ee20000300800 */
[----:B------:R-:W3:Y:S04]  /*50940*/  LDL.LU R9, [R1+0x314] ;  /* 0x0003140001097983 */ /* 0x000ee80000300800 */
[----:B0-----:R-:W3:Y:S01]  /*50950*/  LDL.LU R10, [R1+0x318] ;  /* 0x00031800010a7983 */ /* 0x001ee20000300800 */
[----:B------:R-:W3:Y:S02]  /*50960*/  LDL.LU R11, [R1+0x31c] ;  /* 0x00031c00010b7983 */ /* 0x000ee40000300800 */
[----:B------:R-:W4:Y:S01]  /*50970*/  LDL.LU R12, [R1+0x3b0] ;  /* 0x0003b000010c7983 */ /* 0x000f220000300800 */
[C---:B--2---:R-:W-:Y:S08]  /*50980*/  HMMA.16816.F32 R16, R20.reuse, R6, R16 ;  /* 0x000000061410723c */ /* 0x044ff00000001810 */
[C---:B---3--:R-:W-:Y:S11]  /*50990*/  HMMA.16816.F32 R8, R20.reuse, R14, R8 ;  /* 0x0000000e1408723c */ /* 0x048ff60000001808 */
[----:B------:R-:W-:Y:S11]  /*509a0*/  @!UPT UIADD3 URZ, URZ, URZ, URZ ;  /* 0x0000003f3f3ff290 */ /* 0x000ff6000fffe03f */
[----:B------:R-:W-:Y:S01]  /*509b0*/  @!UPT UIADD3 URZ, URZ, URZ, URZ ;  /* 0x0000003f3f3ff290 */ /* 0x000fe2000fffe03f */
[----:B------:R-:W-:Y:S01]  /*509c0*/  STL.64 [R1+0x1b0], R8 ;  /* 0x0001b00801007387 */ /* 0x000fe20000100a00 */
[----:B------:R0:W-:Y:S02]  /*509d0*/  STL.64 [R1+0x1b8], R10 ;  /* 0x0001b80a01007387 */ /* 0x0001e40000100a00 */
[----:B------:R-:W4:Y:S02]  /*509e0*/  LDL.LU R13, [R1+0x3b4] ;  /* 0x0003b400010d7983 */ /* 0x000f240000300800 */
[----:B------:R-:W4:Y:S01]  /*509f0*/  LDL.LU R14, [R1+0x3b8] ;  /* 0x0003b800010e7983 */ /* 0x000f220000300800 */
[----:B------:R-:W4:Y:S04]  /*50a00*/  LDL.LU R15, [R1+0x3bc] ;  /* 0x0003bc00010f7983 */ /* 0x000f280000300800 */
[----:B0-----:R-:W4:Y:S01]  /*50a10*/  LDL.64 R10, [R1+0x28] ;  /* 0x00002800010a7983 */ /* 0x001f220000100a00 */
[----:B------:R-:W-:Y:S02]  /*50a20*/  STL.64 [R1+0x1a0], R16 ;  /* 0x0001a01001007387 */ /* 0x000fe40000100a00 */
[----:B------:R0:W-:Y:S02]  /*50a30*/  STL.64 [R1+0x1a8], R18 ;  /* 0x0001a81201007387 */ /* 0x0001e40000100a00 */
[----:B0-----:R-:W2:Y:S01]  /*50a40*/  LDL.LU.64 R18, [R1+0x2f28] ;  /* 0x002f280001127983 */ /* 0x001ea20000300a00 */
[----:B------:R0:W-:Y:S02]  /*50a50*/  STL.64 [R1+0x2eb8], R6 ;  /* 0x002eb80601007387 */ /* 0x0001e40000100a00 */
[----:B------:R1:W-:Y:S01]  /*50a60*/  STL.64 [R1+0x2eb0], R4 ;  /* 0x002eb00401007387 */ /* 0x0003e20000100a00 */
[----:B0-----:R-:W3:Y:S01]  /*50a70*/  LDL.64 R6, [R1+0x8] ;  /* 0x0000080001067983 */ /* 0x001ee20000100a00 */
[C---:B--2---:R-:W-:Y:S03]  /*50a80*/  HMMA.16816.F32 R16, R20.reuse, R18, R24 ;  /* 0x000000121410723c */ /* 0x044fe60000001818 */
[----:B---3--:R0:W-:Y:S01]  /*50a90*/  STL.64 [R1+0x2ec0], R6 ;  /* 0x002ec00601007387 */ /* 0x0081e20000100a00 */
[----:B-1----:R-:W2:Y:S02]  /*50aa0*/  LDL.LU R4, [R1+0x3c0] ;  /* 0x0003c00001047983 */ /* 0x002ea40000300800 */
[----:B------:R-:W2:Y:S01]  /*50ab0*/  LDL.LU R5, [R1+0x3c4] ;  /* 0x0003c40001057983 */ /* 0x000ea20000300800 */
[----:B0-----:R-:W2:Y:S01]  /*50ac0*/  LDL.LU R6, [R1+0x3c8] ;  /* 0x0003c80001067983 */ /* 0x001ea20000300800 */
[----:B------:R-:W2:Y:S02]  /*50ad0*/  LDL.LU R7, [R1+0x3cc] ;  /* 0x0003cc0001077983 */ /* 0x000ea40000300800 */
[----:B------:R-:W3:Y:S02]  /*50ae0*/  LDL.LU.64 R26, [R1+0x2f20] ;  /* 0x002f2000011a7983 */ /* 0x000ee40000300a00 */
[----:B------:R-:W3:Y:S11]  /*50af0*/  LDL.LU.64 R24, [R1+0x2f18] ;  /* 0x002f180001187983 */ /* 0x000ef60000300a00 */
[----:B------:R-:W-:Y:S01]  /*50b00*/  STL.64 [R1+0x190], R16 ;  /* 0x0001901001007387 */ /* 0x000fe20000100a00 */
[----:B------:R0:W-:Y:S03]  /*50b10*/  STL.64 [R1+0x198], R18 ;  /* 0x0001981201007387 */ /* 0x0001e60000100a00 */
[----:B0-----:R-:W3:Y:S02]  /*50b20*/  LDL.LU.64 R18, [R1+0x2f10] ;  /* 0x002f100001127983 */ /* 0x001ee40000300a00 */
[C---:B---3--:R-:W-:Y:S02]  /*50b30*/  HMMA.16816.F32 R16, R20.reuse, R18, R24 ;  /* 0x000000121410723c */ /* 0x048fe40000001818 */
[----:B------:R-:W3:Y:S01]  /*50b40*/  LDL.LU.64 R26, [R1+0x2f08] ;  /* 0x002f0800011a7983 */ /* 0x000ee20000300a00 */
[----:B------:R-:W3:Y:S11]  /*50b50*/  LDL.LU.64 R24, [R1+0x2f00] ;  /* 0x002f000001187983 */ /* 0x000ef60000300a00 */
[----:B------:R-:W-:Y:S09]  /*50b60*/  @!UPT UIADD3 URZ, URZ, URZ, URZ ;  /* 0x0000003f3f3ff290 */ /* 0x000ff2000fffe03f */
[----:B------:R-:W-:Y:S01]  /*50b70*/  STL.64 [R1+0x180], R16 ;  /* 0x0001801001007387 */ /* 0x000fe20000100a00 */
[----:B------:R0:W-:Y:S03]  /*50b80*/  STL.64 [R1+0x188], R18 ;  /* 0x0001881201007387 */ /* 0x0001e60000100a00 */
[----:B0-----:R-:W3:Y:S02]  /*50b90*/  LDL.LU.64 R18, [R1+0x2ef8] ;  /* 0x002ef80001127983 */ /* 0x001ee40000300a00 */
[C---:B---3--:R-:W-:Y:S02]  /*50ba0*/  HMMA.16816.F32 R16, R20.reuse, R18, R24 ;  /* 0x000000121410723c */ /* 0x048fe40000001818 */
[----:B------:R-:W3:Y:S11]  /*50bb0*/  LDL.LU.64 R26, [R1+0x2ef0] ;  /* 0x002ef000011a7983 */ /* 0x000ef60000300a00 */
[----:B------:R-:W-:Y:S10]  /*50bc0*/  @!UPT UIADD3 URZ, URZ, URZ, URZ ;  /* 0x0000003f3f3ff290 */ /* 0x000ff4000fffe03f */
[----:B------:R-:W-:Y:S01]  /*50bd0*/  STL.64 [R1+0x170], R16 ;  /* 0x0001701001007387 */ /* 0x000fe20000100a00 */
[----:B------:R0:W-:Y:S03]  /*50be0*/  STL.64 [R1+0x178], R18 ;  /* 0x0001781201007387 */ /* 0x0001e60000100a00 */
[----:B0-----:R-:W3:Y:S01]  /*50bf0*/  LDL.LU.64 R18, [R1+0x2ee8] ;  /* 0x002ee80001127983 */ /* 0x001ee20000300a00 */
[----:B------:R-:W3:Y:S02]  /*50c00*/  LDL.LU.64 R16, [R1+0x2ee0] ;  /* 0x002ee00001107983 */ /* 0x000ee40000300a00 */
[----:B---3--:R-:W-:Y:S01]  /*50c10*/  HMMA.16816.F32 R20, R20, R26, R16 ;  /* 0x0000001a1414723c */ /* 0x008fe20000001810 */
[----:B------:R-:W4:Y:S01]  /*50c20*/  LDL.LU.64 R18, [R1+0x2ed8] ;  /* 0x002ed80001127983 */ /* 0x000f220000300a00 */
[----:B------:R-:W4:Y:S02]  /*50c30*/  LDL.LU.64 R16, [R1+0x2ed0] ;  /* 0x002ed00001107983 */ /* 0x000f240000300a00 */
[----:B------:R0:W-:Y:S02]  /*50c40*/  STL.64 [R1+0x2e98], R26 ;  /* 0x002e981a01007387 */ /* 0x0001e40000100a00 */
[----:B------:R-:W3:Y:S11]  /*50c50*/  LDL.LU R24, [R1+0x400] ;  /* 0x0004000001187983 */ /* 0x000ef60000300800 */
[----:B------:R-:W-:Y:S06]  /*50c60*/  @!UPT UIADD3 URZ, URZ, URZ, URZ ;  /* 0x0000003f3f3ff290 */ /* 0x000fec000fffe03f */
[----:B------:R-:W-:Y:S01]  /*50c70*/  STL.64 [R1+0x150], R20 ;  /* 0x0001501401007387 */ /* 0x000fe20000100a00 */
[----:B------:R-:W-:Y:S02]  /*50c80*/  STL.64 [R1+0x158], R22 ;  /* 0x0001581601007387 */ /* 0x000fe40000100a00 */
[----:B------:R-:W3:Y:S02]  /*50c90*/  LDL.LU R25, [R1+0x404] ;  /* 0x0004040001197983 */ /* 0x000ee40000300800 */
[----:B0-----:R-:W2:Y:S01]  /*50ca0*/  LDL.LU R26, [R1+0x408] ;  /* 0x00040800011a7983 */ /* 0x001ea20000300800 */
[----:B------:R-:W2:Y:S04]  /*50cb0*/  LDL.LU R27, [R1+0x40c] ;  /* 0x00040c00011b7983 */ /* 0x000ea80000300800 */
[----:B--2---:R-:W-:Y:S01]  /*50cc0*/  STL.64 [R1+0x2ea8], R26 ;  /* 0x002ea81a01007387 */ /* 0x004fe20000100a00 */
[----:B---3--:R0:W-:Y:S03]  /*50cd0*/  STL.64 [R1+0x2ea0], R24 ;  /* 0x002ea01801007387 */ /* 0x0081e60000100a00 */
[----:B0-----:R-:W2:Y:S01]  /*50ce0*/  LDL.LU R24, [R1+0x3e0] ;  /* 0x0003e00001187983 */ /* 0x001ea20000300800 */
[----:B------:R-:W2:Y:S02]  /*50cf0*/  LDL.LU R25, [R1+0x3e4] ;  /* 0x0003e40001197983 */ /* 0x000ea40000300800 */
[----:B------:R-:W2:Y:S02]  /*50d00*/  LDL.LU R26, [R1+0x3e8] ;  /* 0x0003e800011a7983 */ /* 0x000ea40000300800 */
[----:B------:R-:W2:Y:S01]  /*50d10*/  LDL.LU R27, [R1+0x3ec] ;  /* 0x0003ec00011b7983 */ /* 0x000ea20000300800 */
[----:B------:R-:W3:Y:S01]  /*50d20*/  LDL.LU.64 R22, [R1+0x68] ;  /* 0x0000680001167983 */ /* 0x000ee20000300a00 */
[C---:B----4-:R-:W-:Y:S03]  /*50d30*/  HMMA.16816.F32 R12, R16.reuse, R10, R12 ;  /* 0x0000000a100c723c */ /* 0x050fe6000000180c */
[----:B---3--:R0:W-:Y:S01]  /*50d40*/  STL.64 [R1+0x2e90], R22 ;  /* 0x002e901601007387 */ /* 0x0081e20000100a00 */
[----:B------:R-:W3:Y:S02]  /*50d50*/  LDL.LU R20, [R1+0x420] ;  /* 0x0004200001147983 */ /* 0x000ee40000300800 */
[----:B------:R-:W3:Y:S01]  /*50d60*/  LDL.LU R21, [R1+0x424] ;  /* 0x0004240001157983 */ /* 0x000ee20000300800 */
[----:B0-----:R-:W3:Y:S01]  /*50d70*/  LDL.LU R22, [R1+0x428] ;  /* 0x0004280001167983 */ /* 0x001ee20000300800 */
[----:B------:R-:W3:Y:S11]  /*50d80*/  LDL.LU R23, [R1+0x42c] ;  /* 0x00042c0001177983 */ /* 0x000ef60000300800 */
[----:B------:R-:W-:Y:S04]  /*50d90*/  @!UPT UIADD3 URZ, URZ, URZ, URZ ;  /* 0x0000003f3f3ff290 */ /* 0x000fe8000fffe03f */
[----:B------:R0:W-:Y:S02]  /*50da0*/  STL.64 [R1+0x140], R12 ;  /* 0x0001400c01007387 */ /* 0x0001e40000100a00 */
[----:B------:R-:W-:Y:S01]  /*50db0*/  STL.64 [R1+0x148], R14 ;  /* 0x0001480e01007387 */ /* 0x000fe20000100a00 */
[----:B0-----:R-:W-:Y:S01]  /*50dc0*/  MOV R13, R10 ;  /* 0x0000000a000d7202 */ /* 0x001fe20000000f00 */
[----:B------:R-:W-:Y:S02]  /*50dd0*/  IMAD.MOV.U32 R12, RZ, RZ, R11 ;  /* 0x000000ffff0c7224 */ /* 0x000fe400078e000b */
[----:B------:R-:W4:Y:S02]  /*50de0*/  LDL.LU.64 R10, [R1+0x2ec8] ;  /* 0x002ec800010a7983 */ /* 0x000f240000300a00 */
[C---:B----4-:R-:W-:Y:S11]  /*50df0*/  HMMA.16816.F32 R4, R16.reuse, R10, R4 ;  /* 0x0000000a1004723c */ /* 0x050ff60000001804 */
[----:B------:R-:W-:Y:S11]  /*50e00*/  @!UPT UIADD3 URZ, URZ, URZ, URZ ;  /* 0x0000003f3f3ff290 */ /* 0x000ff6000fffe03f */
[----:B------:R-:W-:Y:S01]  /*50e10*/  @!UPT UIADD3 URZ, URZ, URZ, URZ ;  /* 0x0000003f3f3ff290 */ /* 0x000fe2000fffe03f */
[----:B------:R-:W-:Y:S01]  /*50e20*/  STL.64 [R1+0x130], R4 ;  /* 0x0001300401007387 */ /* 0x000fe20000100a00 */
[----:B------:R0:W-:Y:S03]  /*50e30*/  STL.64 [R1+0x138], R6 ;  /* 0x0001380601007387 */ /* 0x0001e60000100a00 */
[----:B0-----:R-:W4:Y:S01]  /*50e40*/  LDL.LU.64 R6, [R1+0x2ec0] ;  /* 0x002ec00001067983 */ /* 0x001f220000300a00 */
[----:B------:R0:W-:Y:S02]  /*50e50*/  STL.64 [R1+0x2e58], R10 ;  /* 0x002e580a01007387 */ /* 0x0001e40000100a00 */
[----:B------:R-:W4:Y:S02]  /*50e60*/  LDL.LU R8, [R1+0x3d0] ;  /* 0x0003d00001087983 */ /* 0x000f240000300800 */
[----:B------:R-:W4:Y:S01]  /*50e70*/  LDL.LU R9, [R1+0x3d4] ;  /* 0x0003d40001097983 */ /* 0x000f220000300800 */
[----:B0-----:R-:W4:Y:S01]  /*50e80*/  LDL.LU R10, [R1+0x3d8] ;  /* 0x0003d800010a7983 */ /* 0x001f220000300800 */
[----:B------:R-:W4:Y:S02]  /*50e90*/  LDL.LU R11, [R1+0x3dc] ;  /* 0x0003dc00010b7983 */ /* 0x000f240000300800 */
[C---:B----4-:R-:W-:Y:S01]  /*50ea0*/  HMMA.16816.F32 R8, R16.reuse, R6, R8 ;  /* 0x000000061008723c */ /* 0x050fe20000001808 */
[----:B------:R-:W-:Y:S11]  /*50eb0*/  IMAD.MOV.U32 R2, RZ, RZ, R7 ;  /* 0x000000ffff027224 */ /* 0x000ff600078e0007 */
[----:B------:R-:W-:Y:S11]  /*50ec0*/  @!UPT UIADD3 URZ, URZ, URZ, URZ ;  /* 0x0000003f3f3ff290 */ /* 0x000ff6000fffe03f */
[----:B------:R0:W-:Y:S01]  /*50ed0*/  STL.64 [R1+0x200], R8 ;  /* 0x0002000801007387 */ /* 0x0001e20000100a00 */
[----:B------:R-:W-:Y:S01]  /*50ee0*/  STL.64 [R1+0x208], R10 ;  /* 0x0002080a01007387 */ /* 0x000fe20000100a00 */
[----:B0-----:R-:W-:Y:S02]  /*50ef0*/  MOV R8, R6 ;  /* 0x0000000600087202 */ /* 0x001fe40000000f00 */
[----:B------:R-:W2:Y:S01]  /*50f00*/  LDL.LU.64 R6, [R1+0x2eb8] ;  /* 0x002eb80001067983 */ /* 0x000ea20000300a00 */
[----:B------:R-:W4:Y:S01]  /*50f10*/  LDL.LU.64 R4, [R1+0x2eb0] ;  /* 0x002eb00001047983 */ /* 0x000f220000300a00 */
[C---:B--2---:R-:W-:Y:S11]  /*50f20*/  HMMA.16816.F32 R24, R16.reuse, R6, R24 ;  /* 0x000000061018723c */ /* 0x044ff60000001818 */
[----:B------:R-:W-:Y:S11]  /*50f30*/  @!UPT UIADD3 URZ, URZ, URZ, URZ ;  /* 0x0000003f3f3ff290 */ /* 0x000ff6000fffe03f */
[----:B------:R-:W-:Y:S01]  /*50f40*/  @!UPT UIADD3 URZ, URZ, URZ, URZ ;  /* 0x0000003f3f3ff290 */ /* 0x000fe2000fffe03f */
[----:B------:R-:W-:Y:S01]  /*50f50*/  STL.64 [R1+0x210], R24 ;  /* 0x0002101801007387 */ /* 0x000fe20000100a00 */
[----:B------:R0:W-:Y:S03]  /*50f60*/  STL.64 [R1+0x218], R26 ;  /* 0x0002181a01007387 */ /* 0x0001e60000100a00 */
[----:B0-----:R-:W2:Y:S01]  /*50f70*/  LDL.LU.64 R26, [R1+0x2ea8] ;  /* 0x002ea800011a7983 */ /* 0x001ea20000300a00 */
[----:B------:R-:W2:Y:S02]  /*50f80*/  LDL.LU.64 R24, [R1+0x2ea0] ;  /* 0x002ea00001187983 */ /* 0x000ea40000300a00 */
[----:B------:R0:W-:Y:S02]  /*50f90*/  STL.64 [R1+0x2e38], R6 ;  /* 0x002e380601007387 */ /* 0x0001e40000100a00 */
[----:B----4-:R-:W-:Y:S01]  /*50fa0*/  STL.64 [R1+0x2e30], R4 ;  /* 0x002e300401007387 */ /* 0x010fe20000100a00 */
[----:B0-----:R-:W2:Y:S02]  /*50fb0*/  LDL.64 R6, [R1+0x38] ;  /* 0x0000380001067983 */ /* 0x001ea40000100a00 */
[C---:B--2---:R-:W-:Y:S11]  /*50fc0*/  HMMA.16816.F32 R24, R16.reuse, R6, R24 ;  /* 0x000000061018723c */ /* 0x044ff60000001818 */
[----:B------:R-:W-:Y:S11]  /*50fd0*/  @!UPT UIADD3 URZ, URZ, URZ, URZ ;  /* 0x0000003f3f3ff290 */ /* 0x000ff6000fffe03f */
[----:B------:R-:W-:Y:S01]  /*50fe0*/  @!UPT UIADD3 URZ, URZ, URZ, URZ ;  /* 0x0000003f3f3ff290 */ /* 0x000fe2000fffe03f */
[----:B------:R-:W-:Y:S01]  /*50ff0*/  STL.64 [R1+0x250], R24 ;  /* 0x0002501801007387 */ /* 0x000fe20000100a00 */
[----:B------:R0:W-:Y:S03]  /*51000*/  STL.64 [R1+0x258], R26 ;  /* 0x0002581a01007387 */ /* 0x0001e60000100a00 */
[----:B0-----:R-:W2:Y:S01]  /*51010*/  LDL.LU.64 R26, [R1+0x2e98] ;  /* 0x002e9800011a7983 */ /* 0x001ea20000300a00 */
[----:B------:R-:W-:Y:S01]  /*51020*/  MOV R24, R6 ;  /* 0x0000000600187202 */ /* 0x000fe20000000f00 */
[----:B------:R-:W-:Y:S01]  /*51030*/  IMAD.MOV.U32 R9, RZ, RZ, R7 ;  /* 0x000000ffff097224 */ /* 0x000fe200078e0007 */
[----:B------:R-:W-:Y:S01]  /*51040*/  MOV R6, R8 ;  /* 0x0000000800067202 */ /* 0x000fe20000000f00 */
[----:B------:R-:W-:Y:S01]  /*51050*/  IMAD.MOV.U32 R7, RZ, RZ, R2 ;  /* 0x000000ffff077224 */ /* 0x000fe200078e0002 */
[----:B--2---:R-:W-:Y:S01]  /*51060*/  STL.64 [R1+0x2e88], R26 ;  /* 0x002e881a01007387 */ /* 0x004fe20000100a00 */
[----:B------:R0:W-:Y:S03]  /*51070*/  STL [R1+0x2e80], R24 ;  /* 0x002e801801007387 */ /* 0x0001e60000100800 */
[----:B0-----:R-:W2:Y:S01]  /*51080*/  LDL.LU R24, [R1+0x490] ;  /* 0x0004900001187983 */ /* 0x001ea20000300800 */
[----:B------:R-:W2:Y:S02]  /*51090*/  LDL.LU R25, [R1+0x494] ;  /* 0x0004940001197983 */ /* 0x000ea40000300800 */
[----:B------:R-:W2:Y:S02]  /*510a0*/  LDL.LU R26, [R1+0x498] ;  /* 0x00049800011a7983 */ /* 0x000ea40000300800 */
[----:B------:R-:W2:Y:S01]  /*510b0*/  LDL.LU R27, [R1+0x49c] ;  /* 0x00049c00011b7983 */ /* 0x000ea20000300800 */
[----:B------:R0:W-:Y:S04]  /*510c0*/  STL.64 [R1+0x2e50], R6 ;  /* 0x002e500601007387 */ /* 0x0001e80000100a00 */
[----:B0-----:R-:W3:Y:S01]  /*510d0*/  LDL.LU.64 R6, [R1+0x58] ;  /* 0x0000580001067983 */ /* 0x001ee20000300a00 */
[----:B------:R-:W-:Y:S01]  /*510e0*/  IMAD.MOV.U32 R11, RZ, RZ, R12 ;  /* 0x000000ffff0b7224 */ /* 0x000fe200078e000c */
[----:B------:R-:W-:Y:S01]  /*510f0*/  MOV R10, R13 ;  /* 0x0000000d000a7202 */ /* 0x000fe20000000f00 */
[C---:B---3--:R-:W-:Y:S01]  /*51100*/  HMMA.16816.F32 R20, R16.reuse, R6, R20 ;  /* 0x000000061014723c */ /* 0x048fe20000001814 */
[----:B------:R-:W-:Y:S01]  /*51110*/  MOV R8, R6 ;  /* 0x0000000600087202 */ /* 0x000fe20000000f00 */
[----:B------:R-:W-:Y:S11]  /*51120*/  IMAD.MOV.U32 R2, RZ, RZ, R7 ;  /* 0x000000ffff027224 */ /* 0x000ff600078e0007 */
[----:B------:R-:W-:Y:S10]  /*51130*/  @!UPT UIADD3 URZ, URZ, URZ, URZ ;  /* 0x0000003f3f3ff290 */ /* 0x000ff4000fffe03f */
[----:B------:R-:W-:Y:S01]  /*51140*/  STL.64 [R1+0x260], R20 ;  /* 0x0002601401007387 */ /* 0x000fe20000100a00 */
[----:B------:R0:W-:Y:S03]  /*51150*/  STL.64 [R1+0x268], R22 ;  /* 0x0002681601007387 */ /* 0x0001e60000100a00 */
[----:B0-----:R-:W2:Y:S01]  /*51160*/  LDL.LU.64 R22, [R1+0x2e90] ;  /* 0x002e900001167983 */ /* 0x001ea20000300a00 */
[----:B------:R-:W3:Y:S02]  /*51170*/  LDL.LU R12, [R1+0x480] ;  /* 0x00048000010c7983 */ /* 0x000ee40000300800 */
[----:B------:R-:W3:Y:S02]  /*51180*/  LDL.LU R13, [R1+0x484] ;  /* 0x00048400010d7983 */ /* 0x000ee40000300800 */
[----:B------:R-:W3:Y:S01]  /*51190*/  LDL.LU R14, [R1+0x488] ;  /* 0x00048800010e7983 */ /* 0x000ee20000300800 */
[----:B------:R-:W3:Y:S01]  /*511a0*/  LDL.LU R15, [R1+0x48c] ;  /* 0x00048c00010f7983 */ /* 0x000ee20000300800 */
[----:B------:R-:W4:Y:S02]  /*511b0*/  LDL.LU R4, [R1+0x460] ;  /* 0x0004600001047983 */ /* 0x000f240000300800 */
[----:B------:R-:W4:Y:S02]  /*511c0*/  LDL.LU R5, [R1+0x464] ;  /* 0x0004640001057983 */ /* 0x000f240000300800 */
[----:B------:R-:W3:Y:S01]  /*511d0*/  LDL.LU R6, [R1+0x468] ;  /* 0x0004680001067983 */ /* 0x000ee20000300800 */
[----:B------:R-:W3:Y:S01]  /*511e0*/  LDL.LU R7, [R1+0x46c] ;  /* 0x00046c0001077983 */ /* 0x000ee20000300800 */
[----:B--2---:R-:W-:Y:S03]  /*511f0*/  HMMA.16816.F32 R24, R16, R22, R24 ;  /* 0x000000161018723c */ /* 0x004fe60000001818 */
[----:B---3--:R-:W-:Y:S01]  /*51200*/  STL.64 [R1+0x2e68], R6 ;  /* 0x002e680601007387 */ /* 0x008fe20000100a00 */
[----:B----4-:R0:W-:Y:S03]  /*51210*/  STL.64 [R1+0x2e60], R4 ;  /* 0x002e600401007387 */ /* 0x0101e60000100a00 */
[----:B0-----:R-:W2:Y:S01]  /*51220*/  LDL.LU R4, [R1+0x470] ;  /* 0x0004700001047983 */ /* 0x001ea20000300800 */
[----:B------:R-:W2:Y:S02]  /*51230*/  LDL.LU R5, [R1+0x474] ;  /* 0x0004740001057983 */ /* 0x000ea40000300800 */
[----:B------:R-:W2:Y:S02]  /*51240*/  LDL.LU R6, [R1+0x478] ;  /* 0x0004780001067983 */ /* 0x000ea40000300800 */
[----:B------:R-:W2:Y:S11]  /*51250*/  LDL.LU R7, [R1+0x47c] ;  /* 0x00047c0001077983 */ /* 0x000eb60000300800 */
[----:B------:R-:W-:Y:S01]  /*51260*/  STL.64 [R1+0x280], R24 ;  /* 0x0002801801007387 */ /* 0x000fe20000100a00 */
[----:B------:R0:W-:Y:S03]  /*51270*/  STL.64 [R1+0x288], R26 ;  /* 0x0002881a01007387 */ /* 0x0001e60000100a00 */
[----:B0-----:R-:W3:Y:S01]  /*51280*/  LDL.LU.64 R26, [R1+0x2e88] ;  /* 0x002e8800011a7983 */ /* 0x001ee20000300a00 */
[----:B------:R-:W4:Y:S02]  /*51290*/  LDL.LU R24, [R1+0x2e80] ;  /* 0x002e800001187983 */ /* 0x000f240000300800 */
[----:B------:R0:W-:Y:S02]  /*512a0*/  STL.64 [R1+0x2e08], R22 ;  /* 0x002e081601007387 */ /* 0x0001e40000100a00 */
[----:B------:R-:W2:Y:S01]  /*512b0*/  LDL.LU R20, [R1+0x410] ;  /* 0x0004100001147983 */ /* 0x000ea20000300800 */
[----:B------:R-:W2:Y:S04]  /*512c0*/  LDL.LU R21, [R1+0x414] ;  /* 0x0004140001157983 */ /* 0x000ea80000300800 */
[----:B0-----:R-:W2:Y:S01]  /*512d0*/  LDL.LU R22, [R1+0x418] ;  /* 0x0004180001167983 */ /* 0x001ea20000300800 */
[----:B------:R-:W2:Y:S03]  /*512e0*/  LDL.LU R23, [R1+0x41c] ;  /* 0x00041c0001177983 */ /* 0x000ea60000300800 */
[----:B--2---:R4:W-:Y:S01]  /*512f0*/  STL.64 [R1+0x2e18], R22 ;  /* 0x002e181601007387 */ /* 0x0049e20000100a00 */
[----:B------:R0:W-:Y:S01]  /*51300*/  STL.64 [R1+0x2e10], R20 ;  /* 0x002e101401007387 */ /* 0x0001e20000100a00 */
[----:B----4-:R-:W-:Y:S01]  /*51310*/  MOV R22, R24 ;  /* 0x0000001800167202 */ /* 0x010fe20000000f00 */
[----:B------:R-:W-:-:S05]  /*51320*/  IMAD.MOV.U32 R23, RZ, RZ, R9 ;  /* 0x000000ffff177224 */ /* 0x000fca00078e0009 */
[----:B------:R1:W-:Y:S01]  /*51330*/  STL.64 [R1+0x2e28], R22 ;  /* 0x002e281601007387 */ /* 0x0003e20000100a00 */
[----:B0-----:R-:W2:Y:S02]  /*51340*/  LDL.LU R20, [R1+0x440] ;  /* 0x0004400001147983 */ /* 0x001ea40000300800 */
[----:B------:R-:W2:Y:S01]  /*51350*/  LDL.LU R21, [R1+0x444] ;  /* 0x0004440001157983 */ /* 0x000ea20000300800 */
[----:B-1----:R-:W4:Y:S01]  /*51360*/  LDL.LU R22, [R1+0x448] ;  /* 0x0004480001167983 */ /* 0x002f220000300800 */
[----:B------:R-:W4:Y:S01]  /*51370*/  LDL.LU R23, [R1+0x44c] ;  /* 0x00044c0001177983 */ /* 0x000f220000300800 */
[----:B---3--:R-:W-:Y:S02]  /*51380*/  HMMA.16816.F32 R16, R16, R26, R12 ;  /* 0x0000001a1010723c */ /* 0x008fe4000000180c */
[----:B----4-:R-:W-:Y:S01]  /*51390*/  STL.64 [R1+0x2e48], R22 ;  /* 0x002e481601007387 */ /* 0x010fe20000100a00 */
[----:B--2---:R0:W-:Y:S03]  /*513a0*/  STL.64 [R1+0x2e40], R20 ;  /* 0x002e401401007387 */ /* 0x0041e60000100a00 */
[----:B0-----:R-:W2:Y:S01]  /*513b0*/  LDL.LU R20, [R1+0x450] ;  /* 0x0004500001147983 */ /* 0x001ea20000300800 */
[----:B------:R-:W2:Y:S02]  /*513c0*/  LDL.LU R21, [R1+0x454] ;  /* 0x0004540001157983 */ /* 0x000ea40000300800 */
[----:B------:R-:W2:Y:S02]  /*513d0*/  LDL.LU R22, [R1+0x458] ;  /* 0x0004580001167983 */ /* 0x000ea40000300800 */
[----:B------:R-:W2:Y:S01]  /*513e0*/  LDL.LU R23, [R1+0x45c] ;  /* 0x00045c0001177983 */ /* 0x000ea20000300800 */
[----:B------:R-:W3:Y:S01]  /*513f0*/  LDL.LU.64 R14, [R1+0x2e78] ;  /* 0x002e7800010e7983 */ /* 0x000ee20000300a00 */
[----:B------:R-:W3:Y:S02]  /*51400*/  LDL.LU.64 R12, [R1+0x2e70] ;  /* 0x002e7000010c7983 */ /* 0x000ee40000300a00 */
[----:B------:R0:W-:Y:S02]  /*51410*/  STL.64 [R1+0x2e20], R26 ;  /* 0x002e201a01007387 */ /* 0x0001e40000100a00 */
[----:B------:R-:W4:Y:S06]  /*51420*/  LDL.LU R24, [R1+0x430] ;  /* 0x0004300001187983 */ /* 0x000f2c0000300800 */
[----:B------:R-:W-:Y:S01]  /*51430*/  STL.64 [R1+0x270], R16 ;  /* 0x0002701001007387 */ /* 0x000fe20000100a00 */
[----:B------:R1:W-:Y:S02]  /*51440*/  STL.64 [R1+0x278], R18 ;  /* 0x0002781201007387 */ /* 0x0003e40000100a00 */
[----:B------:R-:W4:Y:S01]  /*51450*/  LDL.LU R25, [R1+0x434] ;  /* 0x0004340001197983 */ /* 0x000f220000300800 */
[----:B0-----:R-:W4:Y:S01]  /*51460*/  LDL.LU R26, [R1+0x438] ;  /* 0x00043800011a7983 */ /* 0x001f220000300800 */
[----:B------:R-:W4:Y:S01]  /*51470*/  LDL.LU R27, [R1+0x43c] ;  /* 0x00043c00011b7983 */ /* 0x000f220000300800 */
[----:B-1----:R-:W-:-:S02]  /*51480*/  MOV R18, R8 ;  /* 0x0000000800127202 */ /* 0x002fc40000000f00 */
[C---:B---3--:R-:W-:Y:S01]  /*51490*/  HMMA.16816.F32 R8, R12.reuse, R10, R4 ;  /* 0x0000000a0c08723c */ /* 0x048fe20000001804 */
[----:B------:R-:W3:Y:S01]  /*514a0*/  LDL.LU.64 R6, [R1+0x2e68] ;  /* 0x002e680001067983 */ /* 0x000ee20000300a00 */
[----:B------:R-:W3:Y:S11]  /*514b0*/  LDL.LU.64 R4, [R1+0x2e60] ;  /* 0x002e600001047983 */ /* 0x000ef60000300a00 */
[----:B------:R-:W-:Y:S10]  /*514c0*/  @!UPT UIADD3 URZ, URZ, URZ, URZ ;  /* 0x0000003f3f3ff290 */ /* 0x000ff4000fffe03f */
[----:B------:R-:W-:Y:S01]  /*514d0*/  STL.64 [R1+0x4b0], R8 ;  /* 0x0004b00801007387 */ /* 0x000fe20000100a00 */
[----:B------:R0:W-:Y:S03]  /*514e0*/  STL.64 [R1+0x4b8], R10 ;  /* 0x0004b80a01007387 */ /* 0x0001e60000100a00 */
[----:B0-----:R-:W3:Y:S02]  /*514f0*/  LDL.LU.64 R10, [R1+0x2e58] ;  /* 0x002e5800010a7983 */ /* 0x001ee40000300a00 */
[C---:B---3--:R-:W-:Y:S02]  /*51500*/  HMMA.16816.F32 R8, R12.reuse, R10, R4 ;  /* 0x0000000a0c08723c */ /* 0x048fe40000001804 */
        /* <DEDUP_REMOVED lines=8> */
[C---:B--2---:R-:W-:Y:S01]  /*51590*/  HMMA.16816.F32 R4, R12.reuse, R6, R20 ;  /* 0x000000060c04723c */ /* 0x044fe20000001814 */
[----:B------:R-:W2:Y:S01]  /*515a0*/  LDL.LU.64 R22, [R1+0x2e48] ;  /* 0x002e480001167983 */ /* 0x000ea20000300a00 */
[----:B------:R-:W2:Y:S11]  /*515b0*/  LDL.LU.64 R20, [R1+0x2e40] ;  /* 0x002e400001147983 */ /* 0x000eb60000300a00 */
[----:B------:R-:W-:Y:S10]  /*515c0*/  @!UPT UIADD3 URZ, URZ, URZ, URZ ;  /* 0x0000003f3f3ff290 */ /* 0x000ff4000fffe03f */
[----:B------:R-:W-:Y:S01]  /*515d0*/  STL.64 [R1+0x4e0], R4 ;  /* 0x0004e00401007387 */ /* 0x000fe20000100a00 */
[----:B------:R0:W-:Y:S03]  /*515e0*/  STL.64 [R1+0x4e8], R6 ;  /* 0x0004e80601007387 */ /* 0x0001e60000100a00 */
[----:B0-----:R-:W2:Y:S01]  /*515f0*/  LDL.LU.64 R6, [R1+0x2e38] ;  /* 0x002e380001067983 */ /* 0x001ea20000300a00 */
[----:B------:R-:W3:Y:S01]  /*51600*/  LDL.LU.64 R4, [R1+0x2e30] ;  /* 0x002e300001047983 */ /* 0x000ee20000300a00 */
[C---:B--2---:R-:W-:Y:S11]  /*51610*/  HMMA.16816.F32 R20, R12.reuse, R6, R20 ;  /* 0x000000060c14723c */ /* 0x044ff60000001814 */
[----:B------:R-:W-:Y:S11]  /*51620*/  @!UPT UIADD3 URZ, URZ, URZ, URZ ;  /* 0x0000003f3f3ff290 */ /* 0x000ff6000fffe03f */
[----:B------:R-:W-:Y:S01]  /*51630*/  @!UPT UIADD3 URZ, URZ, URZ, URZ ;  /* 0x0000003f3f3ff290 */ /* 0x000fe2000fffe03f */
[----:B------:R-:W-:Y:S01]  /*51640*/  STL.64 [R1+0x500], R20 ;  /* 0x0005001401007387 */ /* 0x000fe20000100a00 */
[----:B------:R0:W-:Y:S03]  /*51650*/  STL.64 [R1+0x508], R22 ;  /* 0x0005081601007387 */ /* 0x0001e60000100a00 */
[----:B0-----:R-:W4:Y:S01]  /*51660*/  LDL.LU.64 R22, [R1+0x2e28] ;  /* 0x002e280001167983 */ /* 0x001f220000300a00 */
[----:B------:R-:W-:Y:S02]  /*51670*/  STL.64 [R1+0x2dc0], R6 ;  /* 0x002dc00601007387 */ /* 0x000fe40000100a00 */
[----:B---3--:R0:W-:Y:S02]  /*51680*/  STL.64 [R1+0x2db8], R4 ;  /* 0x002db80401007387 */ /* 0x0081e40000100a00 */
[----:B0-----:R-:W2:Y:S01]  /*51690*/  LDL.LU R4, [R1+0x3f0] ;  /* 0x0003f00001047983 */ /* 0x001ea20000300800 */
[----:B------:R-:W2:Y:S02]  /*516a0*/  LDL.LU R5, [R1+0x3f4] ;  /* 0x0003f40001057983 */ /* 0x000ea40000300800 */
[----:B------:R-:W2:Y:S02]  /*516b0*/  LDL.LU R6, [R1+0x3f8] ;  /* 0x0003f80001067983 */ /* 0x000ea40000300800 */
[----:B------:R-:W2:Y:S01]  /*516c0*/  LDL.LU R7, [R1+0x3fc] ;  /* 0x0003fc0001077983 */ /* 0x000ea20000300800 */
[----:B----4-:R-:W-:Y:S01]  /*516d0*/  HMMA.16816.F32 R20, R12, R22, R24 ;  /* 0x000000160c14723c */ /* 0x010fe20000001818 */
[----:B------:R-:W3:Y:S11]  /*516e0*/  LDL.LU.64 R26, [R1+0x2e20] ;  /* 0x002e2000011a7983 */ /* 0x000ef60000300a00 */
[----:B------:R-:W-:Y:S11]  /*516f0*/  @!UPT UIADD3 URZ, URZ, URZ, URZ ;  /* 0x0000003f3f3ff290 */ /* 0x000ff6000fffe03f */
[----:B------:R-:W-:Y:S01]  /*51700*/  STL.64 [R1+0x550], R20 ;  /* 0x0005501401007387 */ /* 0x000fe20000100a00 */
[----:B------:R0:W-:Y:S03]  /*51710*/  STL.64 [R1+0x558], R22 ;  /* 0x0005581601007387 */ /* 0x0001e60000100a00 */
[----:B0-----:R-:W4:Y:S01]  /*51720*/  LDL.LU.64 R22, [R1+0x2e18] ;  /* 0x002e180001167983 */ /* 0x001f220000300a00 */
[----:B------:R-:W4:Y:S02]  /*51730*/  LDL.LU.64 R20, [R1+0x2e10] ;  /* 0x002e100001147983 */ /* 0x000f240000300a00 */
[----:B------:R-:W-:-:S07]  /*51740*/  IMAD.MOV.U32 R19, RZ, RZ, R2 ;  /* 0x000000ffff137224 */ /* 0x000fce00078e0002 */
[C---:B----4-:R-:W-:Y:S11]  /*51750*/  HMMA.16816.F32 R20, R12.reuse, R18, R20 ;  /* 0x000000120c14723c */ /* 0x050ff60000001814 */
[----:B------:R-:W-:Y:S11]  /*51760*/  @!UPT UIADD3 URZ, URZ, URZ, URZ ;  /* 0x0000003f3f3ff290 */ /* 0x000ff6000fffe03f */
[----:B------:R-:W-:Y:S01]  /*51770*/  @!UPT UIADD3 URZ, URZ, URZ, URZ ;  /* 0x0000003f3f3ff290 */ /* 0x000fe2000fffe03f */
[----:B------:R-:W-:Y:S01]  /*51780*/  STL.64 [R1+0x570], R20 ;  /* 0x0005701401007387 */ /* 0x000fe20000100a00 */
[----:B------:R0:W-:Y:S03]  /*51790*/  STL.64 [R1+0x578], R22 ;  /* 0x0005781601007387 */ /* 0x0001e60000100a00 */
[----:B0-----:R-:W2:Y:S01]  /*517a0*/  LDL.LU.64 R22, [R1+0x2e08] ;  /* 0x002e080001167983 */ /* 0x001ea20000300a00 */
[----:B------:R2:W-:Y:S02]  /*517b0*/  STL.64 [R1+0x2df0], R18 ;  /* 0x002df01201007387 */ /* 0x0005e40000100a00 */
[C---:B--2---:R-:W-:Y:S01]  /*517c0*/  HMMA.16816.F32 R16, R12.reuse, R22, R4 ;  /* 0x000000160c10723c */ /* 0x044fe20000001804 */
[----:B------:R-:W2:Y:S04]  /*517d0*/  LDL.LU.64 R6, [R1+0x8] ;  /* 0x0000080001067983 */ /* 0x000ea80000300a00 */
[----:B--2---:R0:W-:Y:S11]  /*517e0*/  STL.64 [R1+0x2dd8], R6 ;  /* 0x002dd80601007387 */ /* 0x0041f60000100a00 */
[----:B------:R-:W-:Y:S07]  /*517f0*/  @!UPT UIADD3 URZ, URZ, URZ, URZ ;  /* 0x0000003f3f3ff290 */ /* 0x000fee000fffe03f */
[----:B------:R-:W-:Y:S02]  /*51800*/  STL.64 [R1+0x5a0], R16 ;  /* 0x0005a01001007387 */ /* 0x000fe40000100a00 */
[----:B------:R-:W-:Y:S01]  /*51810*/  STL.64 [R1+0x5a8], R18 ;  /* 0x0005a81201007387 */ /* 0x000fe20000100a00 */
[----:B0-----:R-:W2:Y:S04]  /*51820*/  LDL.LU.64 R6, [R1+0x18] ;  /* 0x0000180001067983 */ /* 0x001ea80000300a00 */
[----:B--2---:R-:W-:Y:S01]  /*51830*/  STL.64 [R1+0x2de8], R6 ;  /* 0x002de80601007387 */ /* 0x004fe20000100a00 */
[----:B------:R0:W-:Y:S02]  /*51840*/  STL.64 [R1+0x2d80], R22 ;  /* 0x002d801601007387 */ /* 0x0001e40000100a00 */
[----:B------:R-:W2:Y:S02]  /*51850*/  LDL.LU R20, [R1+0x2b0] ;  /* 0x0002b00001147983 */ /* 0x000ea40000300800 */
[----:B------:R-:W2:Y:S01]  /*51860*/  LDL.LU R21, [R1+0x2b4] ;  /* 0x0002b40001157983 */ /* 0x000ea20000300800 */
[----:B0-----:R-:W4:Y:S01]  /*51870*/  LDL.LU R22, [R1+0x2b8] ;  /* 0x0002b80001167983 */ /* 0x001f220000300800 */
[----:B------:R-:W4:Y:S02]  /*51880*/  LDL.LU R23, [R1+0x2bc] ;  /* 0x0002bc0001177983 */ /* 0x000f240000300800 */
[----:B------:R-:W2:Y:S02]  /*51890*/  LDL.LU R16, [R1+0x350] ;  /* 0x0003500001107983 */ /* 0x000ea40000300800 */
[----:B------:R-:W2:Y:S01]  /*518a0*/  LDL.LU R17, [R1+0x354] ;  /* 0x0003540001117983 */ /* 0x000ea20000300800 */
[----:B------:R-:W2:Y:S01]  /*518b0*/  LDL.LU R18, [R1+0x358] ;  /* 0x0003580001127983 */ /* 0x000ea20000300800 */
[----:B------:R-:W2:Y:S02]  /*518c0*/  LDL.LU R19, [R1+0x35c] ;  /* 0x00035c0001137983 */ /* 0x000ea40000300800 */
[----:B------:R-:W2:Y:S01]  /*518d0*/  LDL.LU.64 R6, [R1+0x28] ;  /* 0x0000280001067983 */ /* 0x000ea20000300a00 */
[----:B---3--:R-:W-:Y:S01]  /*518e0*/  HMMA.16816.F32 R12, R12, R26, R8 ;  /* 0x0000001a0c0c723c */ /* 0x008fe20000001808 */
[----:B----4-:R0:W-:Y:S01]  /*518f0*/  STL.64 [R1+0x2d90], R22 ;  /* 0x002d901601007387 */ /* 0x0101e20000100a00 */
[----:B--2---:R1:W-:Y:S03]  /*51900*/  STL.64 [R1+0x2d88], R20 ;  /* 0x002d881401007387 */ /* 0x0043e60000100a00 */
[----:B0-----:R-:W2:Y:S04]  /*51910*/  LDL.LU.64 R22, [R1+0x38] ;  /* 0x0000380001167983 */ /* 0x001ea80000300a00 */
[----:B--2---:R0:W-:Y:S01]  /*51920*/  STL.64 [R1+0x2de0], R22 ;  /* 0x002de01601007387 */ /* 0x0041e20000100a00 */
[----:B-1----:R-:W2:Y:S02]  /*51930*/  LDL.LU R20, [R1+0x330] ;  /* 0x0003300001147983 */ /* 0x002ea40000300800 */
[----:B------:R-:W2:Y:S01]  /*51940*/  LDL.LU R21, [R1+0x334] ;  /* 0x0003340001157983 */ /* 0x000ea20000300800 */
[----:B0-----:R-:W2:Y:S01]  /*51950*/  LDL.LU R22, [R1+0x338] ;  /* 0x0003380001167983 */ /* 0x001ea20000300800 */
[----:B------:R-:W2:Y:S02]  /*51960*/  LDL.LU R23, [R1+0x33c] ;  /* 0x00033c0001177983 */ /* 0x000ea40000300800 */
[----:B------:R-:W3:Y:S02]  /*51970*/  LDL.LU.64 R10, [R1+0x2e00] ;  /* 0x002e0000010a7983 */ /* 0x000ee40000300a00 */
[----:B------:R-:W3:Y:S01]  /*51980*/  LDL.LU.64 R8, [R1+0x2df8] ;  /* 0x002df80001087983 */ /* 0x000ee20000300a00 */
[----:B------:R0:W-:Y:S01]  /*51990*/  STL.64 [R1+0x2d98], R26 ;  /* 0x002d981a01007387 */ /* 0x0001e20000100a00 */
[----:B------:R-:W4:Y:S03]  /*519a0*/  LDL.LU R24, [R1+0x2c0] ;  /* 0x0002c00001187983 */ /* 0x000f260000300800 */
[----:B------:R-:W-:Y:S02]  /*519b0*/  STL.64 [R1+0x590], R12 ;  /* 0x0005900c01007387 */ /* 0x000fe40000100a00 */
[----:B------:R-:W-:Y:S01]  /*519c0*/  STL.64 [R1+0x598], R14 ;  /* 0x0005980e01007387 */ /* 0x000fe20000100a00 */
[----:B------:R-:W4:Y:S04]  /*519d0*/  LDL.LU R25, [R1+0x2c4] ;  /* 0x0002c40001197983 */ /* 0x000f280000300800 */
[----:B0-----:R-:W2:Y:S01]  /*519e0*/  LDL.LU R26, [R1+0x2c8] ;  /* 0x0002c800011a7983 */ /* 0x001ea20000300800 */
[----:B------:R-:W2:Y:S03]  /*519f0*/  LDL.LU R27, [R1+0x2cc] ;  /* 0x0002cc00011b7983 */ /* 0x000ea60000300800 */
[----:B--2---:R-:W-:Y:S01]  /*51a00*/  STL.64 [R1+0x2db0], R26 ;  /* 0x002db01a01007387 */ /* 0x004fe20000100a00 */
[----:B----4-:R0:W-:Y:S03]  /*51a10*/  STL.64 [R1+0x2da8], R24 ;  /* 0x002da81801007387 */ /* 0x0101e60000100a00 */
        /* <DEDUP_REMOVED lines=13> */
[----:B------:R-:W3:Y:S09]  /*51af0*/  LDL.LU R14, [R1+0x298] ;  /* 0x00029800010e7983 */ /* 0x000ef20000300800 */
[----:B------:R0:W-:Y:S01]  /*51b00*/  STL.64 [R1+0x690], R16 ;  /* 0x0006901001007387 */ /* 0x0001e20000100a00 */
[----:B------:R1:W-:Y:S01]  /*51b10*/  STL.64 [R1+0x698], R18 ;  /* 0x0006981201007387 */ /* 0x0003e20000100a00 */
[----:B0-----:R-:W-:-:S03]  /*51b20*/  IMAD.MOV.U32 R17, RZ, RZ, R6 ;  /* 0x000000ffff117224 */ /* 0x001fc600078e0006 */
[----:B-1----:R-:W4:Y:S01]  /*51b30*/  LDL.LU.64 R18, [R1+0x2df0] ;  /* 0x002df00001127983 */ /* 0x002f220000300a00 */
[----:B------:R-:W-:Y:S02]  /*51b40*/  MOV R16, R7 ;  /* 0x0000000700107202 */ /* 0x000fe40000000f00 */
[----:B------:R-:W2:Y:S01]  /*51b50*/  LDL.LU.64 R6, [R1+0x2de8] ;  /* 0x002de80001067983 */ /* 0x000ea20000300a00 */
[----:B------:R-:W-:Y:S01]  /*51b60*/  MOV R15, R3 ;  /* 0x00000003000f7202 */ /* 0x000fe20000000f00 */
[C---:B--2---:R-:W-:Y:S01]  /*51b70*/  HMMA.16816.F32 R20, R8.reuse, R6, R20 ;  /* 0x000000060814723c */ /* 0x044fe20000001814 */
[----:B------:R-:W-:Y:S11]  /*51b80*/  MOV R3, R7 ;  /* 0x0000000700037202 */ /* 0x000ff60000000f00 */
[----:B------:R-:W-:Y:S11]  /*51b90*/  @!UPT UIADD3 URZ, URZ, URZ, URZ ;  /* 0x0000003f3f3ff290 */ /* 0x000ff6000fffe03f */
[----:B------:R0:W-:Y:S01]  /*51ba0*/  STL.64 [R1+0x680], R20 ;  /* 0x0006801401007387 */ /* 0x0001e20000100a00 */
[----:B------:R1:W-:Y:S02]  /*51bb0*/  STL.64 [R1+0x688], R22 ;  /* 0x0006881601007387 */ /* 0x0003e40000100a00 */
[----:B0-----:R-:W-:Y:S01]  /*51bc0*/  IMAD.MOV.U32 R20, RZ, RZ, R6 ;  /* 0x000000ffff147224 */ /* 0x001fe200078e0006 */
[----:B-1----:R-:W2:Y:S01]  /*51bd0*/  LDL.LU.64 R22, [R1+0x2de0] ;  /* 0x002de00001167983 */ /* 0x002ea20000300a00 */
[----:B------:R-:W2:Y:S02]  /*51be0*/  LDL.LU.64 R6, [R1+0x2dd8] ;  /* 0x002dd80001067983 */ /* 0x000ea40000300a00 */
        /* <DEDUP_REMOVED lines=9> */
[----:B------:R-:W3:Y:S01]  /*51c80*/  LDL.LU.64 R4, [R1+0x2db8] ;  /* 0x002db80001047983 */ /* 0x000ee20000300a00 */
[----:B--2---:R-:W-:Y:S11]  /*51c90*/  HMMA.16816.F32 R24, R8, R6, R24 ;  /* 0x000000060818723c */ /* 0x004ff60000001818 */
[----:B------:R-:W-:Y:S11]  /*51ca0*/  @!UPT UIADD3 URZ, URZ, URZ, URZ ;  /* 0x0000003f3f3ff290 */ /* 0x000ff6000fffe03f */
[----:B------:R-:W-:Y:S01]  /*51cb0*/  @!UPT UIADD3 URZ, URZ, URZ, URZ ;  /* 0x0000003f3f3ff290 */ /* 0x000fe2000fffe03f */
[----:B------:R-:W-:Y:S01]  /*51cc0*/  STL.64 [R1+0x660], R24 ;  /* 0x0006601801007387 */ /* 0x000fe20000100a00 */
[----:B------:R0:W-:Y:S03]  /*51cd0*/  STL.64 [R1+0x668], R26 ;  /* 0x0006681a01007387 */ /* 0x0001e60000100a00 */
[----:B0-----:R-:W2:Y:S01]  /*51ce0*/  LDL.LU.64 R26, [R1+0x2db0] ;  /* 0x002db000011a7983 */ /* 0x001ea20000300a00 */
[----:B------:R-:W2:Y:S02]  /*51cf0*/  LDL.LU.64 R24, [R1+0x2da8] ;  /* 0x002da80001187983 */ /* 0x000ea40000300a00 */
[----:B------:R0:W-:Y:S02]  /*51d00*/  STL.64 [R1+0x2d28], R6 ;  /* 0x002d280601007387 */ /* 0x0001e40000100a00 */
[----:B---3--:R1:W-:Y:S02]  /*51d10*/  STL.64 [R1+0x2d20], R4 ;  /* 0x002d200401007387 */ /* 0x0083e40000100a00 */
[----:B0-----:R-:W-:Y:S01]  /*51d20*/  IMAD.MOV.U32 R6, RZ, RZ, R2 ;  /* 0x000000ffff067224 */ /* 0x001fe200078e0002 */
[----:B------:R-:W-:Y:S01]  /*51d30*/  MOV R7, R21 ;  /* 0x0000001500077202 */ /* 0x000fe20000000f00 */
[----:B------:R-:W3:Y:S01]  /*51d40*/  LDL.LU R2, [R1+0x2da0] ;  /* 0x002da00001027983 */ /* 0x000ee20000300800 */
[----:B-1----:R-:W-:-:S03]  /*51d50*/  IMAD.MOV.U32 R4, RZ, RZ, R22 ;  /* 0x000000ffff047224 */ /* 0x002fc600078e0016 */
[----:B------:R0:W-:Y:S02]  /*51d60*/  STL.64 [R1+0x2d38], R6 ;  /* 0x002d380601007387 */ /* 0x0001e40000100a00 */
[----:B0-----:R-:W-:Y:S01]  /*51d70*/  MOV R7, R3 ;  /* 0x0000000300077202 */ /* 0x001fe20000000f00 */
[----:B------:R-:W-:Y:S02]  /*51d80*/  MOV R3, R23 ;  /* 0x0000001700037202 */ /* 0x000fe40000000f00 */
[----:B------:R-:W-:Y:S01]  /*51d90*/  IMAD.MOV.U32 R6, RZ, RZ, R20 ;  /* 0x000000ffff067224 */ /* 0x000fe200078e0014 */
[C---:B--2---:R-:W-:Y:S11]  /*51da0*/  HMMA.16816.F32 R24, R8.reuse, R22, R24 ;  /* 0x000000160818723c */ /* 0x044ff60000001818 */
[----:B------:R-:W-:Y:S11]  /*51db0*/  @!UPT UIADD3 URZ, URZ, URZ, URZ ;  /* 0x0000003f3f3ff290 */ /* 0x000ff6000fffe03f */
[----:B------:R-:W-:Y:S01]  /*51dc0*/  @!UPT UIADD3 URZ, URZ, URZ, URZ ;  /* 0x0000003f3f3ff290 */ /* 0x000fe2000fffe03f */
[----:B------:R-:W-:Y:S01]  /*51dd0*/  STL.64 [R1+0x650], R24 ;  /* 0x0006501801007387 */ /* 0x000fe20000100a00 */
[----:B------:R0:W-:Y:S03]  /*51de0*/  STL.64 [R1+0x658], R26 ;  /* 0x0006581a01007387 */ /* 0x0001e60000100a00 */
[----:B0-----:R-:W2:Y:S01]  /*51df0*/  LDL.LU.64 R26, [R1+0x2d98] ;  /* 0x002d9800011a7983 */ /* 0x001ea20000300a00 */
[----:B------:R-:W4:Y:S02]  /*51e00*/  LDL.LU.64 R22, [R1+0x2d90] ;  /* 0x002d900001167983 */ /* 0x000f240000300a00 */
[----:B------:R-:W4:Y:S02]  /*51e10*/  LDL.LU.64 R20, [R1+0x2d88] ;  /* 0x002d880001147983 */ /* 0x000f240000300a00 */
[----:B------:R-:W-:Y:S01]  /*51e20*/  STL.64 [R1+0x2d58], R6 ;  /* 0x002d580601007387 */ /* 0x000fe20000100a00 */
[----:B------:R-:W-:Y:S01]  /*51e30*/  STL [R1+0x2d50], R4 ;  /* 0x002d500401007387 */ /* 0x000fe20000100800 */
[C---:B----4-:R-:W-:Y:S11]  /*51e40*/  HMMA.16816.F32 R20, R8.reuse, R18, R20 ;  /* 0x000000120814723c */ /* 0x050ff60000001814 */
[----:B------:R-:W-:Y:S11]  /*51e50*/  @!UPT UIADD3 URZ, URZ, URZ, URZ ;  /* 0x0000003f3f3ff290 */ /* 0x000ff6000fffe03f */
[----:B------:R-:W-:Y:S01]  /*51e60*/  @!UPT UIADD3 URZ, URZ, URZ, URZ ;  /* 0x0000003f3f3ff290 */ /* 0x000fe2000fffe03f */
[----:B------:R-:W-:Y:S01]  /*51e70*/  STL.64 [R1+0x640], R20 ;  /* 0x0006401401007387 */ /* 0x000fe20000100a00 */
[----:B------:R0:W-:Y:S03]  /*51e80*/  STL.64 [R1+0x648], R22 ;  /* 0x0006481601007387 */ /* 0x0001e60000100a00 */
[----:B0-----:R-:W4:Y:S01]  /*51e90*/  LDL.LU.64 R22, [R1+0x2d80] ;  /* 0x002d800001167983 */ /* 0x001f220000300a00 */
[----:B------:R-:W-:Y:S01]  /*51ea0*/  MOV R7, R16 ;  /* 0x0000001000077202 */ /* 0x000fe20000000f00 */
[----:B------:R0:W-:Y:S02]  /*51eb0*/  STL.64 [R1+0x2d10], R18 ;  /* 0x002d101201007387 */ /* 0x0001e40000100a00 */
[----:B------:R-:W-:Y:S01]  /*51ec0*/  IMAD.MOV.U32 R6, RZ, RZ, R17 ;  /* 0x000000ffff067224 */ /* 0x000fe200078e0011 */
[----:B------:R-:W2:Y:S01]  /*51ed0*/  LDL.LU R16, [R1+0x220] ;  /* 0x0002200001107983 */ /* 0x000ea20000300800 */
[----:B------:R-:W2:Y:S03]  /*51ee0*/  LDL.LU R17, [R1+0x224] ;  /* 0x0002240001117983 */ /* 0x000ea60000300800 */
[----:B0-----:R-:W2:Y:S01]  /*51ef0*/  LDL.LU R18, [R1+0x228] ;  /* 0x0002280001127983 */ /* 0x001ea20000300800 */
[----:B------:R-:W2:Y:S01]  /*51f00*/  LDL.LU R19, [R1+0x22c] ;  /* 0x00022c0001137983 */ /* 0x000ea20000300800 */
[----:B----4-:R-:W-:Y:S11]  /*51f10*/  HMMA.16816.F32 R12, R8, R22, R12 ;  /* 0x00000016080c723c */ /* 0x010ff6000000180c */
[----:B------:R-:W-:Y:S11]  /*51f20*/  @!UPT UIADD3 URZ, URZ, URZ, URZ ;  /* 0x0000003f3f3ff290 */ /* 0x000ff6000fffe03f */
[----:B------:R-:W-:Y:S01]  /*51f30*/  @!UPT UIADD3 URZ, URZ, URZ, URZ ;  /* 0x0000003f3f3ff290 */ /* 0x000fe2000fffe03f */
[----:B------:R0:W-:Y:S01]  /*51f40*/  STL.64 [R1+0x630], R12 ;  /* 0x0006300c01007387 */ /* 0x0001e20000100a00 */
[----:B------:R-:W-:Y:S02]  /*51f50*/  STL.64 [R1+0x638], R14 ;  /* 0x0006380e01007387 */ /* 0x000fe40000100a00 */
[----:B0-----:R-:W-:Y:S01]  /*51f60*/  IMAD.MOV.U32 R13, RZ, RZ, R22 ;  /* 0x000000ffff0d7224 */ /* 0x001fe200078e0016 */
[----:B------:R-:W-:-:S05]  /*51f70*/  MOV R12, R23 ;  /* 0x00000017000c7202 */ /* 0x000fca0000000f00 */
[----:B------:R0:W-:Y:S04]  /*51f80*/  STL.64 [R1+0x2d30], R12 ;  /* 0x002d300c01007387 */ /* 0x0001e80000100a00 */
[----:B0-----:R-:W4:Y:S01]  /*51f90*/  LDL.LU R12, [R1+0xb0] ;  /* 0x0000b000010c7983 */ /* 0x001f220000300800 */
[----:B------:R-:W4:Y:S02]  /*51fa0*/  LDL.LU R13, [R1+0xb4] ;  /* 0x0000b400010d7983 */ /* 0x000f240000300800 */
[----:B------:R-:W3:Y:S02]  /*51fb0*/  LDL.LU R14, [R1+0xb8] ;  /* 0x0000b800010e7983 */ /* 0x000ee40000300800 */
[----:B------:R-:W3:Y:S01]  /*51fc0*/  LDL.LU R15, [R1+0xbc] ;  /* 0x0000bc00010f7983 */ /* 0x000ee20000300800 */
[----:B--2---:R-:W-:Y:S01]  /*51fd0*/  HMMA.16816.F32 R8, R8, R26, R16 ;  /* 0x0000001a0808723c */ /* 0x004fe20000001810 */
[----:B---3--:R-:W-:Y:S01]  /*51fe0*/  STL.64 [R1+0x2d48], R14 ;  /* 0x002d480e01007387 */ /* 0x008fe20000100a00 */
[----:B----4-:R0:W-:Y:S03]  /*51ff0*/  STL.64 [R1+0x2d40], R12 ;  /* 0x002d400c01007387 */ /* 0x0101e60000100a00 */
        /* <DEDUP_REMOVED lines=12> */
[----:B------:R0:W-:Y:S01]  /*520c0*/  STL.64 [R1+0x580], R8 ;  /* 0x0005800801007387 */ /* 0x0001e20000100a00 */
[----:B------:R1:W-:Y:S02]  /*520d0*/  STL.64 [R1+0x588], R10 ;  /* 0x0005880a01007387 */ /* 0x0003e40000100a00 */
[----:B------:R-:W2:Y:S02]  /*520e0*/  LDL.LU.64 R26, [R1+0x2d78] ;  /* 0x002d7800011a7983 */ /* 0x000ea40000300a00 */
[----:B------:R-:W2:Y:S01]  /*520f0*/  LDL.LU.64 R24, [R1+0x2d70] ;  /* 0x002d700001187983 */ /* 0x000ea20000300a00 */
        /* <DEDUP_REMOVED lines=11> */
[----:B------:R-:W4:Y:S02]  /*521b0*/  LDL.LU R4, [R1+0x2d50] ;  /* 0x002d500001047983 */ /* 0x000f240000300800 */
[----:B----4-:R-:W-:Y:S02]  /*521c0*/  IMAD.MOV.U32 R18, RZ, RZ, R4 ;  /* 0x000000ffff127224 */ /* 0x010fe400078e0004 */
[C---:B--2---:R-:W-:Y:S01]  /*521d0*/  HMMA.16816.F32 R4, R24.reuse, R6, R12 ;  /* 0x000000061804723c */ /* 0x044fe2000000180c */
[----:B------:R-:W2:Y:S01]  /*521e0*/  LDL.LU.64 R14, [R1+0x2d48] ;  /* 0x002d4800010e7983 */ /* 0x000ea20000300a00 */
[----:B------:R-:W2:Y:S11]  /*521f0*/  LDL.LU.64 R12, [R1+0x2d40] ;  /* 0x002d4000010c7983 */ /* 0x000eb60000300a00 */
[----:B------:R-:W-:Y:S10]  /*52200*/  @!UPT UIADD3 URZ, URZ, URZ, URZ ;  /* 0x0000003f3f3ff290 */ /* 0x000ff4000fffe03f */
[----:B------:R-:W-:Y:S01]  /*52210*/  STL.64 [R1+0x540], R4 ;  /* 0x0005400401007387 */ /* 0x000fe20000100a00 */
[----:B------:R0:W-:Y:S03]  /*52220*/  STL.64 [R1+0x548], R6 ;  /* 0x0005480601007387 */ /* 0x0001e60000100a00 */
[----:B0-----:R-:W2:Y:S04]  /*52230*/  LDL.LU.64 R6, [R1+0x2d38] ;  /* 0x002d380001067983 */ /* 0x001ea80000300a00 */
[----:B------:R-:W0:Y:S01]  /*52240*/  S2R R23, SR_TID.X ;  /* 0x0000000000177919 */ /* 0x000e220000002100 */
[----:B--2---:R-:W-:Y:S03]  /*52250*/  HMMA.16816.F32 R4, R24, R6, R12 ;  /* 0x000000061804723c */ /* 0x004fe6000000180c */
[----:B------:R-:W2:Y:S11]  /*52260*/  LDL.LU.64 R12, [R1+0x2d30] ;  /* 0x002d3000010c7983 */ /* 0x000eb60000300a00 */
[----:B------:R-:W-:Y:S09]  /*52270*/  @!UPT UIADD3 URZ, URZ, URZ, URZ ;  /* 0x0000003f3f3ff290 */ /* 0x000ff2000fffe03f */
[----:B------:R-:W-:Y:S01]  /*52280*/  STL.64 [R1+0x530], R4 ;  /* 0x0005300401007387 */ /* 0x000fe20000100a00 */
[----:B------:R1:W-:Y:S03]  /*52290*/  STL.64 [R1+0x538], R6 ;  /* 0x0005380601007387 */ /* 0x0003e60000100a00 */
[----:B-1----:R-:W3:Y:S01]  /*522a0*/  LDL.LU.64 R6, [R1+0x2d28] ;  /* 0x002d280001067983 */ /* 0x002ee20000300a00 */
[----:B------:R-:W4:Y:S01]  /*522b0*/  LDL.LU.64 R4, [R1+0x2d20] ;  /* 0x002d200001047983 */ /* 0x000f220000300a00 */
[C---:B0-----:R-:W-:Y:S02]  /*522c0*/  LOP3.LUT R22, R23.reuse, 0x7, RZ, 0xc0, !PT ;  /* 0x0000000717167812 */ /* 0x041fe400078ec0ff */
[----:B------:R-:W-:-:S03]  /*522d0*/  SHF.L.U32 R21, R23, 0x8, RZ ;  /* 0x0000000817157819 */ /* 0x000fc600000006ff */
[----:B------:R-:W-:Y:S01]  /*522e0*/  IMAD.SHL.U32 R22, R22, 0x10, RZ ;  /* 0x0000001016167824 */ /* 0x000fe200078e00ff */
[----:B------:R-:W-:-:S04]  /*522f0*/  MOV R19, R3 ;  /* 0x0000000300137202 */ /* 0x000fc80000000f00 */
[----:B------:R-:W-:Y:S01]  /*52300*/  LOP3.LUT R20, R22, 0xf00, R21, 0xf8, !PT ;  /* 0x00000f0016147812 */ /* 0x000fe200078ef815 */
[C---:B------:R-:W-:Y:S02]  /*52310*/  LOP3.LUT R3, R23.reuse, 0x7, RZ, 0xc0, !PT ;  /* 0x0000000717037812 */ /* 0x040fe400078ec0ff */
[C---:B------:R-:W-:Y:S01]  /*52320*/  IMAD.SHL.U32 R21, R23.reuse, 0x2, RZ ;  /* 0x0000000217157824 */ /* 0x040fe200078e00ff */
[----:B------:R-:W-:Y:S01]  /*52330*/  LOP3.LUT R20, R20, 0x10, R23, 0x78, !PT ;  /* 0x0000001014147812 */ /* 0x000fe200078e7817 */
[----:B------:R-:W-:-:S03]  /*52340*/  LOP3.LUT R23, R23, 0xe0, RZ, 0xc0, !PT ;  /* 0x000000e017177812 */ /* 0x000fc600078ec0ff */
[----:B------:R-:W-:Y:S02]  /*52350*/  LOP3.LUT R14, R22, 0x30, R21, 0x78, !PT ;  /* 0x00000030160e7812 */ /* 0x000fe400078e7815 */
[----:B------:R-:W-:Y:S02]  /*52360*/  LEA R3, R3, R23, 0x2 ;  /* 0x0000001703037211 */ /* 0x000fe400078e10ff */
[----:B------:R-:W-:-:S03]  /*52370*/  LOP3.LUT R20, R20, 0x40, RZ, 0x3c, !PT ;  /* 0x0000004014147812 */ /* 0x000fc600078e3cff */
[----:B------:R-:W-:-:S05]  /*52380*/  IMAD.U32 R3, R3, 0x40, R14 ;  /* 0x0000004003037824 */ /* 0x000fca00078e000e */
[----:B------:R-:W-:Y:S02]  /*52390*/  LOP3.LUT R3, R3, 0x40, RZ, 0x3c, !PT ;  /* 0x0000004003037812 */ /* 0x000fe400078e3cff */
[----:B--2---:R-:W-:Y:S01]  /*523a0*/  MOV R14, R13 ;  /* 0x0000000d000e7202 */ /* 0x004fe20000000f00 */
[----:B------:R-:W-:-:S05]  /*523b0*/  IMAD.MOV.U32 R15, RZ, RZ, R12 ;  /* 0x000000ffff0f7224 */ /* 0x000fca00078e000c */
[----:B------:R4:W-:Y:S01]  /*523c0*/  STL.64 [R1+0x2d18], R14 ;  /* 0x002d180e01007387 */ /* 0x0009e20000100a00 */
[----:B------:R-:W2:Y:S02]  /*523d0*/  LDL.LU R12, [R1+0xa0] ;  /* 0x0000a000010c7983 */ /* 0x000ea40000300800 */
[----:B------:R-:W2:Y:S01]  /*523e0*/  LDL.LU R13, [R1+0xa4] ;  /* 0x0000a400010d7983 */ /* 0x000ea20000300800 */
[----:B---3--:R-:W-:Y:S01]  /*523f0*/  HMMA.16816.F32 R8, R24, R6, R8 ;  /* 0x000000061808723c */ /* 0x008fe20000001808 */
[----:B----4-:R-:W-:Y:S01]  /*52400*/  MOV R14, R5 ;  /* 0x00000005000e7202 */ /* 0x010fe20000000f00 */
[----:B------:R-:W-:Y:S02]  /*52410*/  IMAD.MOV.U32 R15, RZ, RZ, R4 ;  /* 0x000000ffff0f7224 */ /* 0x000fe400078e0004 */
[----:B------:R-:W0:Y:S04]  /*52420*/  LDSM.16.M88.4 R4, [R20+0x40000] ;  /* 0x040000001404783b */ /* 0x000e280000000200 */
[----:B0-----:R-:W-:Y:S11]  /*52430*/  STL.64 [R1+0x2cf8], R6 ;  /* 0x002cf80601007387 */ /* 0x001ff60000100a00 */
[----:B------:R-:W-:Y:S04]  /*52440*/  @!UPT UIADD3 URZ, URZ, URZ, URZ ;  /* 0x0000003f3f3ff290 */ /* 0x000fe8000fffe03f */
[----:B------:R-:W-:Y:S02]  /*52450*/  STL.64 [R1+0x520], R8 ;  /* 0x0005200801007387 */ /* 0x000fe40000100a00 */
[----:B------:R-:W-:Y:S02]  /*52460*/  STL.64 [R1+0x528], R10 ;  /* 0x0005280a01007387 */ /* 0x000fe40000100a00 */
[----:B------:R-:W-:Y:S02]  /*52470*/  STL.64 [R1+0x2cf0], R4 ;  /* 0x002cf00401007387 */ /* 0x000fe40000100a00 */
[----:B------:R-:W0:Y:S04]  /*52480*/  LDSM.16.M88.4 R4, [R3+0x20000] ;  /* 0x020000000304783b */ /* 0x000e280000000200 */
[----:B------:R1:W-:Y:S04]  /*52490*/  STL [R1+0x2cd0], R20 ;  /* 0x002cd01401007387 */ /* 0x0003e80000100800 */
[----:B-1----:R-:W3:Y:S01]  /*524a0*/  LDL.LU R20, [R1+0x90] ;  /* 0x0000900001147983 */ /* 0x002ee20000300800 */
[----:B------:R-:W3:Y:S02]  /*524b0*/  LDL.LU R21, [R1+0x94] ;  /* 0x0000940001157983 */ /* 0x000ee40000300800 */
[----:B------:R-:W3:Y:S02]  /*524c0*/  LDL.LU R22, [R1+0x98] ;  /* 0x0000980001167983 */ /* 0x000ee40000300800 */
[----:B------:R-:W3:Y:S01]  /*524d0*/  LDL.LU R23, [R1+0x9c] ;  /* 0x00009c0001177983 */ /* 0x000ee20000300800 */
[----:B0-----:R0:W-:Y:S01]  /*524e0*/  STL.64 [R1+0x40], R4 ;  /* 0x0000400401007387 */ /* 0x0011e20000100a00 */
[----:B------:R1:W-:Y:S03]  /*524f0*/  STL.64 [R1+0x48], R6 ;  /* 0x0000480601007387 */ /* 0x0003e60000100a00 */
[----:B0-----:R-:W4:Y:S01]  /*52500*/  LDL.LU R4, [R1+0x80] ;  /* 0x0000800001047983 */ /* 0x001f220000300800 */
[----:B------:R-:W4:Y:S01]  /*52510*/  LDL.LU R5, [R1+0x84] ;  /* 0x0000840001057983 */ /* 0x000f220000300800 */
[----:B------:R-:W-:Y:S01]  /*52520*/  MOV R10, R17 ;  /* 0x00000011000a7202 */ /* 0x000fe20000000f00 */
[----:B------:R-:W-:Y:S01]  /*52530*/  IMAD.MOV.U32 R11, RZ, RZ, R16 ;  /* 0x000000ffff0b7224 */ /* 0x000fe200078e0010 */
[----:B-1----:R-:W-:Y:S01]  /*52540*/  MOV R6, R2 ;  /* 0x0000000200067202 */ /* 0x002fe20000000f00 */
[----:B------:R-:W-:-:S05]  /*52550*/  IMAD.MOV.U32 R7, RZ, RZ, R0 ;  /* 0x000000ffff077224 */ /* 0x000fca00078e0000 */
[----:B------:R-:W-:Y:S01]  /*52560*/  STL.64 [R1+0x2d08], R6 ;  /* 0x002d080601007387 */ /* 0x000fe20000100a00 */
[C---:B--2---:R-:W-:Y:S03]  /*52570*/  HMMA.16816.F32 R16, R24.reuse, R18, R12 ;  /* 0x000000121810723c */ /* 0x044fe6000000180c */
[----:B----4-:R0:W-:Y:S04]  /*52580*/  STL.64 [R1+0x2d00], R4 ;  /* 0x002d000401007387 */ /* 0x0101e80000100a00 */
[----:B0-----:R-:W2:Y:S01]  /*52590*/  LDL.LU R4, [R1+0xd0] ;  /* 0x0000d00001047983 */ /* 0x001ea20000300800 */
[----:B------:R-:W2:Y:S02]  /*525a0*/  LDL.LU R5, [R1+0xd4] ;  /* 0x0000d40001057983 */ /* 0x000ea40000300800 */
[----:B------:R-:W2:Y:S02]  /*525b0*/  LDL.LU R6, [R1+0xd8] ;  /* 0x0000d80001067983 */ /* 0x000ea40000300800 */
[----:B------:R-:W2:Y:S01]  /*525c0*/  LDL.LU R7, [R1+0xdc] ;  /* 0x0000dc0001077983 */ /* 0x000ea20000300800 */
[----:B------:R-:W2:Y:S10]  /*525d0*/  LDL.LU.64 R14, [R1+0x2d18] ;  /* 0x002d1800010e7983 */ /* 0x000eb40000300a00 */
[----:B------:R-:W-:Y:S02]  /*525e0*/  STL.64 [R1+0x510], R16 ;  /* 0x0005101001007387 */ /* 0x000fe40000100a00 */
[----:B------:R-:W-:Y:S02]  /*525f0*/  STL.64 [R1+0x518], R18 ;  /* 0x0005181201007387 */ /* 0x000fe40000100a00 */
[----:B------:R-:W0:Y:S04]  /*52600*/  LDSM.16.M88.4 R16, [R3+0x24000] ;  /* 0x024000000310783b */ /* 0x000e280000000200 */
[----:B0-----:R-:W-:Y:S01]  /*52610*/  STL.64 [R1+0x20], R16 ;  /* 0x0000201001007387 */ /* 0x001fe20000100a00 */
[----:B------:R0:W-:Y:S03]  /*52620*/  STL.64 [R1+0x28], R18 ;  /* 0x0000281201007387 */ /* 0x0001e60000100a00 */
[----:B0-----:R-:W3:Y:S01]  /*52630*/  LDL.LU.64 R18, [R1+0x2d10] ;  /* 0x002d100001127983 */ /* 0x001ee20000300a00 */
[C---:B--2---:R-:W-:Y:S03]  /*52640*/  HMMA.16816.F32 R12, R24.reuse, R14, R4 ;  /* 0x0000000e180c723c */ /* 0x044fe60000001804 */
[----:B------:R-:W0:Y:S05]  /*52650*/  LDSM.16.M88.4 R4, [R3+0x30000] ;  /* 0x030000000304783b */ /* 0x000e2a0000000200 */
[----:B---3--:R-:W-:Y:S01]  /*52660*/  HMMA.16816.F32 R20, R24, R18, R20 ;  /* 0x000000121814723c */ /* 0x008fe20000001814 */
[----:B0-----:R-:W-:Y:S01]  /*52670*/  MOV R2, R6 ;  /* 0x0000000600027202 */ /* 0x001fe20000000f00 */
[----:B------:R-:W-:Y:S11]  /*52680*/  IMAD.MOV.U32 R0, RZ, RZ, R7 ;  /* 0x000000ffff007224 */ /* 0x000ff600078e0007 */
[----:B------:R-:W-:Y:S10]  /*52690*/  @!UPT UIADD3 URZ, URZ, URZ, URZ ;  /* 0x0000003f3f3ff290 */ /* 0x000ff4000fffe03f */
[----:B------:R-:W-:Y:S01]  /*526a0*/  STL.64 [R1+0x4f0], R20 ;  /* 0x0004f01401007387 */ /* 0x000fe20000100a00 */
[----:B------:R-:W-:Y:S02]  /*526b0*/  STL.64 [R1+0x4f8], R22 ;  /* 0x0004f81601007387 */ /* 0x000fe40000100a00 */
[----:B------:R-:W-:Y:S02]  /*526c0*/  STL.64 [R1+0x4d0], R12 ;  /* 0x0004d00c01007387 */ /* 0x000fe40000100a00 */
[----:B------:R0:W-:Y:S01]  /*526d0*/  STL.64 [R1+0x4d8], R14 ;  /* 0x0004d80e01007387 */ /* 0x0001e20000100a00 */
[----:B------:R-:W-:Y:S01]  /*526e0*/  STL.64 [R1+0x30], R4 ;  /* 0x0000300401007387 */ /* 0x000fe20000100a00 */
[----:B------:R1:W-:Y:S01]  /*526f0*/  STL.64 [R1+0x38], R6 ;  /* 0x0000380601007387 */ /* 0x0003e20000100a00 */
[----:B------:R-:W-:Y:S01]  /*52700*/  MOV R9, R16 ;  /* 0x0000001000097202 */ /* 0x000fe20000000f00 */
[----:B------:R-:W-:Y:S01]  /*52710*/  IMAD.MOV.U32 R8, RZ, RZ, R17 ;  /* 0x000000ffff087224 */ /* 0x000fe200078e0011 */
[----:B------:R-:W-:Y:S04]  /*52720*/  LDSM.16.M88.4 R20, [R3+0x2c000] ;  /* 0x02c000000314783b */ /* 0x000fe80000000200 */
[----:B------:R-:W2:Y:S01]  /*52730*/  LDSM.16.M88.4 R16, [R3+0x28000] ;  /* 0x028000000310783b */ /* 0x000ea20000000200 */
[----:B0-----:R-:W-:Y:S01]  /*52740*/  MOV R15, R4 ;  /* 0x00000004000f7202 */ /* 0x001fe20000000f00 */
[----:B------:R-:W-:-:S02]  /*52750*/  IMAD.MOV.U32 R14, RZ, RZ, R5 ;  /* 0x000000ffff0e7224 */ /* 0x000fc400078e0005 */
[----:B-1----:R-:W3:Y:S01]  /*52760*/  LDL.LU.64 R6, [R1+0x2d08] ;  /* 0x002d080001067983 */ /* 0x002ee20000300a00 */
[----:B------:R-:W3:Y:S03]  /*52770*/  LDL.LU.64 R4, [R1+0x2d00] ;  /* 0x002d000001047983 */ /* 0x000ee60000300a00 */
[----:B------:R0:W-:Y:S01]  /*52780*/  STL.64 [R1+0x2ce8], R14 ;  /* 0x002ce80e01007387 */ /* 0x0001e20000100a00 */
[----:B------:R-:W4:Y:S02]  /*52790*/  LDL.LU R12, [R1+0xc0] ;  /* 0x0000c000010c7983 */ /* 0x000f240000300800 */
[----:B------:R-:W4:Y:S01]  /*527a0*/  LDL.LU R13, [R1+0xc4] ;  /* 0x0000c400010d7983 */ /* 0x000f220000300800 */
[----:B0-----:R-:W4:Y:S01]  /*527b0*/  LDL.LU R14, [R1+0xc8] ;  /* 0x0000c800010e7983 */ /* 0x001f220000300800 */
[----:B------:R-:W4:Y:S03]  /*527c0*/  LDL.LU R15, [R1+0xcc] ;  /* 0x0000cc00010f7983 */ /* 0x000f260000300800 */
[----:B--2---:R-:W-:Y:S01]  /*527d0*/  STL.64 [R1+0x10], R16 ;  /* 0x0000101001007387 */ /* 0x004fe20000100a00 */
[----:B------:R-:W-:Y:S02]  /*527e0*/  STL.64 [R1+0x18], R18 ;  /* 0x0000181201007387 */ /* 0x000fe40000100a00 */
[----:B------:R0:W-:Y:S02]  /*527f0*/  STL.64 [R1+0x2ce0], R16 ;  /* 0x002ce01001007387 */ /* 0x0001e40000100a00 */
[----:B0-----:R-:W-:Y:S01]  /*52800*/  MOV R16, R9 ;  /* 0x0000000900107202 */ /* 0x001fe20000000f00 */
[----:B------:R-:W-:Y:S01]  /*52810*/  IMAD.MOV.U32 R17, RZ, RZ, R8 ;  /* 0x000000ffff117224 */ /* 0x000fe200078e0008 */
[----:B------:R-:W-:Y:S01]  /*52820*/  STL.64 [R1], R20 ;  /* 0x0000001401007387 */ /* 0x000fe20000100a00 */
[----:B------:R-:W-:Y:S02]  /*52830*/  STL.64 [R1+0x8], R22 ;  /* 0x0000081601007387 */ /* 0x000fe40000100a00 */
[----:B------:R0:W-:Y:S02]  /*52840*/  STL.64 [R1+0x2cd8], R20 ;  /* 0x002cd81401007387 */ /* 0x0001e40000100a00 */
[----:B0-----:R-:W2:Y:S01]  /*52850*/  LDL.LU R20, [R1+0x120] ;  /* 0x0001200001147983 */ /* 0x001ea20000300800 */
[----:B------:R-:W2:Y:S02]  /*52860*/  LDL.LU R21, [R1+0x124] ;  /* 0x0001240001157983 */ /* 0x000ea40000300800 */
[----:B------:R-:W2:Y:S02]  /*52870*/  LDL.LU R22, [R1+0x128] ;  /* 0x0001280001167983 */ /* 0x000ea40000300800 */
[----:B------:R-:W2:Y:S01]  /*52880*/  LDL.LU R23, [R1+0x12c] ;  /* 0x00012c0001177983 */ /* 0x000ea20000300800 */
[----:B------:R-:W-:Y:S01]  /*52890*/  STL [R1+0x292c], R0 ;  /* 0x00292c0001007387 */ /* 0x000fe20000100800 */
[----:B------:R-:W-:Y:S01]  /*528a0*/  STL [R1+0x2928], R2 ;  /* 0x0029280201007387 */ /* 0x000fe20000100800 */
[----:B---3--:R-:W-:Y:S02]  /*528b0*/  HMMA.16816.F32 R8, R24, R10, R4 ;  /* 0x0000000a1808723c */ /* 0x008fe40000001804 */
[----:B------:R-:W4:Y:S01]  /*528c0*/  LDL.LU.64 R6, [R1+0x2cf8] ;  /* 0x002cf80001067983 */ /* 0x000f220000300a00 */
[----:B------:R-:W4:Y:S02]  /*528d0*/  LDL.LU.64 R4, [R1+0x2cf0] ;  /* 0x002cf00001047983 */ /* 0x000f240000300a00 */
[----:B------:R-:W4:Y:S11]  /*528e0*/  LDL.64 R24, [R1+0x40] ;  /* 0x0000400001187983 */ /* 0x000f360000100a00 */
[----:B------:R-:W-:Y:S07]  /*528f0*/  @!UPT UIADD3 URZ, URZ, URZ, URZ ;  /* 0x0000003f3f3ff290 */ /* 0x000fee000fffe03f */
[----:B------:R-:W-:Y:S01]  /*52900*/  STL.64 [R1+0x4a0], R8 ;  /* 0x0004a00801007387 */ /* 0x000fe20000100a00 */
[----:B------:R-:W-:Y:S02]  /*52910*/  STL.64 [R1+0x4a8], R10 ;  /* 0x0004a80a01007387 */ /* 0x000fe40000100a00 */
[----:B------:R-:W0:Y:S02]  /*52920*/  LDSM.16.M88.4 R8, [R3+0x34000] ;  /* 0x034000000308783b */ /* 0x000e240000000200 */
[----:B0-----:R-:W-:Y:S02]  /*52930*/  STL.64 [R1+0x2cb8], R10 ;  /* 0x002cb80a01007387 */ /* 0x001fe40000100a00 */
[----:B------:R0:W-:Y:S02]  /*52940*/  STL.64 [R1+0x2cb0], R8 ;  /* 0x002cb00801007387 */ /* 0x0001e40000100a00 */
[----:B0-----:R-:W3:Y:S01]  /*52950*/  LDL.LU R8, [R1+0xf0] ;  /* 0x0000f00001087983 */ /* 0x001ee20000300800 */
[----:B------:R-:W3:Y:S02]  /*52960*/  LDL.LU R9, [R1+0xf4] ;  /* 0x0000f40001097983 */ /* 0x000ee40000300800 */
[----:B------:R-:W3:Y:S02]  /*52970*/  LDL.LU R10, [R1+0xf8] ;  /* 0x0000f800010a7983 */ /* 0x000ee40000300800 */
[----:B------:R-:W3:Y:S01]  /*52980*/  LDL.LU R11, [R1+0xfc] ;  /* 0x0000fc00010b7983 */ /* 0x000ee20000300800 */
[C---:B----4-:R-:W-:Y:S11]  /*52990*/  HMMA.16816.F32 R12, R4.reuse, R24, R12 ;  /* 0x00000018040c723c */ /* 0x050ff6000000180c */
[----:B------:R-:W-:Y:S11]  /*529a0*/  @!UPT UIADD3 URZ, URZ, URZ, URZ ;  /* 0x0000003f3f3ff290 */ /* 0x000ff6000fffe03f */
[----:B------:R-:W-:Y:S01]  /*529b0*/  @!UPT UIADD3 URZ, URZ, URZ, URZ ;  /* 0x0000003f3f3ff290 */ /* 0x000fe2000fffe03f */
[----:B------:R0:W-:Y:S02]  /*529c0*/  STL.64 [R1+0x490], R12 ;  /* 0x0004900c01007387 */ /* 0x0001e40000100a00 */
[----:B0-----:R-:W-:Y:S01]  /*529d0*/  MOV R13, R24 ;  /* 0x00000018000d7202 */ /* 0x001fe20000000f00 */
[----:B------:R-:W-:Y:S02]  /*529e0*/  IMAD.MOV.U32 R12, RZ, RZ, R25 ;  /* 0x000000ffff0c7224 */ /* 0x000fe400078e0019 */
[----:B------:R-:W0:Y:S04]  /*529f0*/  LDSM.16.M88.4 R24, [R3+0x38000] ;  /* 0x038000000318783b */ /* 0x000e280000000200 */
[----:B------:R1:W-:Y:S04]  /*52a00*/  STL.64 [R1+0x498], R14 ;  /* 0x0004980e01007387 */ /* 0x0003e80000100a00 */
[----:B-1----:R-:W4:Y:S01]  /*52a10*/  LDL.LU.64 R14, [R1+0x2ce8] ;  /* 0x002ce800010e7983 */ /* 0x002f220000300a00 */
[----:B---3--:R-:W-:Y:S03]  /*52a20*/  HMMA.16816.F32 R8, R4, R16, R8 ;  /* 0x000000100408723c */ /* 0x008fe60000001808 */
[----:B------:R-:W1:Y:S04]  /*52a30*/  LDSM.16.M88.4 R16, [R3+0x3c000] ;  /* 0x03c000000310783b */ /* 0x000e680000000200 */
[----:B0-----:R0:W-:Y:S01]  /*52a40*/  STL.64 [R1+0x60], R24 ;  /* 0x0000601801007387 */ /* 0x0011e20000100a00 */
[----:B------:R3:W-:Y:S03]  /*52a50*/  STL.64 [R1+0x68], R26 ;  /* 0x0000681a01007387 */ /* 0x0007e60000100a00 */
[----:B0-----:R-:W2:Y:S01]  /*52a60*/  LDL.LU R24, [R1+0x110] ;  /* 0x0001100001187983 */ /* 0x001ea20000300800 */
[----:B---3--:R-:W-:Y:S01]  /*52a70*/  MOV R26, R29 ;  /* 0x0000001d001a7202 */ /* 0x008fe20000000f00 */
[----:B------:R-:W3:Y:S11]  /*52a80*/  LDL.LU R25, [R1+0x114] ;  /* 0x0001140001197983 */ /* 0x000ef60000300800 */
[----:B------:R-:W-:Y:S01]  /*52a90*/  MOV R0, R9 ;  /* 0x0000000900007202 */ /* 0x000fe20000000f00 */
[----:B------:R-:W-:Y:S01]  /*52aa0*/  IMAD.MOV.U32 R2, RZ, RZ, R10 ;  /* 0x000000ffff027224 */ /* 0x000fe200078e000a */
[----:B------:R-:W-:Y:S01]  /*52ab0*/  MOV R29, R11 ;  /* 0x0000000b001d7202 */ /* 0x000fe20000000f00 */
[----:B------:R-:W-:Y:S02]  /*52ac0*/  STL [R1+0x480], R8 ;  /* 0x0004800801007387 */ /* 0x000fe40000100800 */
[----:B------:R-:W-:Y:S02]  /*52ad0*/  STL [R1+0x2938], R0 ;  /* 0x0029380001007387 */ /* 0x000fe40000100800 */
[----:B------:R-:W-:Y:S01]  /*52ae0*/  STL [R1+0x2934], R2 ;  /* 0x0029340201007387 */ /* 0x000fe20000100800 */
[----:B------:R-:W-:Y:S04]  /*52af0*/  STL [R1+0x2930], R29 ;  /* 0x0029301d01007387 */ /* 0x000fe80000100800 */
[----:B-1----:R0:W-:Y:S01]  /*52b00*/  STL.64 [R1+0x70], R16 ;  /* 0x0000701001007387 */ /* 0x0021e20000100a00 */
[----:B------:R2:W-:Y:S03]  /*52b10*/  STL.64 [R1+0x78], R18 ;  /* 0x0000781201007387 */ /* 0x0005e60000100a00 */
[----:B0-----:R-:W2:Y:S01]  /*52b20*/  LDL.LU.64 R16, [R1+0x2ce0] ;  /* 0x002ce00001107983 */ /* 0x001ea20000300a00 */
[----:B------:R-:W-:-:S02]  /*52b30*/  IMAD.MOV.U32 R27, RZ, RZ, R28 ;  /* 0x000000ffff1b7224 */ /* 0x000fc400078e001c */
[----:B------:R-:W-:Y:S01]  /*52b40*/  IMAD.MOV.U32 R28, RZ, RZ, R18 ;  /* 0x000000ffff1c7224 */ /* 0x000fe200078e0012 */
[----:B------:R-:W-:-:S05]  /*52b50*/  MOV R3, R19 ;  /* 0x0000001300037202 */ /* 0x000fca0000000f00 */
[----:B------:R-:W-:Y:S01]  /*52b60*/  STL [R1+0x2940], R3 ;  /* 0x0029400301007387 */ /* 0x000fe20000100800 */
[----:B------:R-:W-:Y:S01]  /*52b70*/  STL [R1+0x293c], R28 ;  /* 0x00293c1c01007387 */ /* 0x000fe20000100800 */
[C---:B--2---:R-:W-:Y:S02]  /*52b80*/  HMMA.16816.F32 R16, R4.reuse, R16, R20 ;  /* 0x000000100410723c */ /* 0x044fe40000001814 */
[----:B------:R-:W3:Y:S11]  /*52b90*/  LDL.LU.64 R20, [R1+0x2cd8] ;  /* 0x002cd80001147983 */ /* 0x000ef60000300a00 */
[----:B------:R-:W-:Y:S10]  /*52ba0*/  @!UPT UIADD3 URZ, URZ, URZ, URZ ;  /* 0x0000003f3f3ff290 */ /* 0x000ff4000fffe03f */
[----:B------:R0:W-:Y:S01]  /*52bb0*/  STL [R1+0x47c], R19 ;  /* 0x00047c1301007387 */ /* 0x0001e20000100800 */
[----:B------:R-:W-:Y:S01]  /*52bc0*/  IMAD.MOV.U32 R0, RZ, RZ, R16 ;  /* 0x000000ffff007224 */ /* 0x000fe200078e0010 */
[----:B------:R-:W-:Y:S01]  /*52bd0*/  MOV R2, R17 ;  /* 0x0000001100027202 */ /* 0x000fe20000000f00 */
[----:B------:R-:W2:Y:S02]  /*52be0*/  LDL.LU R16, [R1+0x1f0] ;  /* 0x0001f00001107983 */ /* 0x000ea40000300800 */
[----:B------:R-:W-:Y:S01]  /*52bf0*/  IMAD.MOV.U32 R29, RZ, RZ, R18 ;  /* 0x000000ffff1d7224 */ /* 0x000fe200078e0012 */
[----:B------:R-:W2:Y:S01]  /*52c00*/  LDL.LU R17, [R1+0x1f4] ;  /* 0x0001f40001117983 */ /* 0x000ea20000300800 */
[----:B------:R-:W2:Y:S03]  /*52c10*/  LDL.LU R18, [R1+0x1f8] ;  /* 0x0001f80001127983 */ /* 0x000ea60000300800 */
[----:B0-----:R-:W2:Y:S01]  /*52c20*/  LDL.LU R19, [R1+0x1fc] ;  /* 0x0001fc0001137983 */ /* 0x001ea20000300800 */
[----:B----4-:R-:W-:Y:S01]  /*52c30*/  IMAD.MOV.U32 R8, RZ, RZ, R15 ;  /* 0x000000ffff087224 */ /* 0x010fe200078e000f */
[----:B---3--:R-:W-:Y:S01]  /*52c40*/  HMMA.16816.F32 R24, R4, R20, R24 ;  /* 0x000000140418723c */ /* 0x008fe20000001818 */
[----:B------:R-:W-:Y:S01]  /*52c50*/  MOV R15, R20 ;  /* 0x00000014000f7202 */ /* 0x000fe20000000f00 */
[----:B--2---:R-:W-:Y:S01]  /*52c60*/  STL.64 [R1+0x2cc8], R18 ;  /* 0x002cc81201007387 */ /* 0x004fe20000100a00 */
[----:B------:R0:W-:Y:S03]  /*52c70*/  STL.64 [R1+0x2cc0], R16 ;  /* 0x002cc01001007387 */ /* 0x0001e60000100a00 */
[----:B0-----:R-:W2:Y:S01]  /*52c80*/  LDL.LU R16, [R1+0x160] ;  /* 0x0001600001107983 */ /* 0x001ea20000300800 */
[----:B------:R-:W2:Y:S02]  /*52c90*/  LDL.LU R17, [R1+0x164] ;  /* 0x0001640001117983 */ /* 0x000ea40000300800 */
[----:B------:R-:W2:Y:S02]  /*52ca0*/  LDL.LU R18, [R1+0x168] ;  /* 0x0001680001127983 */ /* 0x000ea40000300800 */
[----:B------:R-:W2:Y:S01]  /*52cb0*/  LDL.LU R19, [R1+0x16c] ;  /* 0x00016c0001137983 */ /* 0x000ea20000300800 */
[----:B------:R-:W-:Y:S01]  /*52cc0*/  STL [R1+0x294c], R29 ;  /* 0x00294c1d01007387 */ /* 0x000fe20000100800 */
[----:B------:R0:W-:Y:S02]  /*52cd0*/  STL [R1+0x2948], R2 ;  /* 0x0029480201007387 */ /* 0x0001e40000100800 */
[----:B------:R1:W-:Y:S02]  /*52ce0*/  STL [R1+0x2944], R0 ;  /* 0x0029440001007387 */ /* 0x0003e40000100800 */
[----:B------:R-:W3:Y:S07]  /*52cf0*/  LDL.LU R20, [R1+0x2cd0] ;  /* 0x002cd00001147983 */ /* 0x000eee0000300800 */
[----:B------:R-:W-:Y:S01]  /*52d00*/  MOV R3, R26 ;  /* 0x0000001a00037202 */ /* 0x000fe20000000f00 */
[----:B------:R-:W-:Y:S01]  /*52d10*/  STL.64 [R1+0x460], R24 ;  /* 0x0004601801007387 */ /* 0x000fe20000100a00 */
[----:B------:R-:W-:Y:S01]  /*52d20*/  IMAD.MOV.U32 R28, RZ, RZ, R27 ;  /* 0x000000ffff1c7224 */ /* 0x000fe200078e001b */
[----:B------:R-:W-:-:S04]  /*52d30*/  MOV R9, R14 ;  /* 0x0000000e00097202 */ /* 0x000fc80000000f00 */
[----:B------:R-:W-:Y:S01]  /*52d40*/  STL [R1+0x2954], R28 ;  /* 0x0029541c01007387 */ /* 0x000fe20000100800 */
[----:B------:R-:W-:Y:S03]  /*52d50*/  STL [R1+0x2950], R3 ;  /* 0x0029500301007387 */ /* 0x000fe60000100800 */
[----:B------:R-:W4:Y:S04]  /*52d60*/  S2R R22, SR_TID.X ;  /* 0x0000000000167919 */ /* 0x000f280000002100 */
[----:B---3--:R-:W3:Y:S01]  /*52d70*/  LDSM.16.M88.4 R24, [R20+0x41000] ;  /* 0x041000001418783b */ /* 0x008ee20000000200 */
[----:B--2---:R-:W-:Y:S11]  /*52d80*/  HMMA.16816.F32 R8, R4, R8, R16 ;  /* 0x000000080408723c */ /* 0x004ff60000001810 */
[----:B------:R-:W-:Y:S11]  /*52d90*/  @!UPT UIADD3 URZ, URZ, URZ, URZ ;  /* 0x0000003f3f3ff290 */ /* 0x000ff6000fffe03f */
[----:B------:R-:W-:Y:S02]  /*52da0*/  @!UPT UIADD3 URZ, URZ, URZ, URZ ;  /* 0x0000003f3f3ff290 */ /* 0x000fe4000fffe03f */
[----:B0-----:R-:W-:Y:S01]  /*52db0*/  IMAD.MOV.U32 R2, RZ, RZ, R10 ;  /* 0x000000ffff027224 */ /* 0x001fe200078e000a */
[----:B-1----:R-:W-:Y:S02]  /*52dc0*/  MOV R0, R11 ;  /* 0x0000000b00007202 */ /* 0x002fe40000000f00 */
[----:B------:R-:W-:Y:S01]  /*52dd0*/  MOV R29, R9 ;  /* 0x00000009001d7202 */ /* 0x000fe20000000f00 */
[----:B---3--:R-:W-:Y:S01]  /*52de0*/  STL.64 [R1+0x2ca8], R26 ;  /* 0x002ca81a01007387 */ /* 0x008fe20000100a00 */
[----:B------:R0:W-:Y:S03]  /*52df0*/  STL.64 [R1+0x2ca0], R24 ;  /* 0x002ca01801007387 */ /* 0x0001e60000100a00 */
[----:B0-----:R-:W2:Y:S01]  /*52e00*/  LDL.LU R24, [R1+0x620] ;  /* 0x0006200001187983 */ /* 0x001ea20000300800 */
[----:B------:R-:W2:Y:S02]  /*52e10*/  LDL.LU R25, [R1+0x624] ;  /* 0x0006240001197983 */ /* 0x000ea40000300800 */
[----:B------:R-:W2:Y:S02]  /*52e20*/  LDL.LU R26, [R1+0x628] ;  /* 0x00062800011a7983 */ /* 0x000ea40000300800 */
[----:B------:R-:W2:Y:S01]  /*52e30*/  LDL.LU R27, [R1+0x62c] ;  /* 0x00062c00011b7983 */ /* 0x000ea20000300800 */
[----:B------:R-:W3:Y:S01]  /*52e40*/  LDL.LU.64 R18, [R1+0x2cc8] ;  /* 0x002cc80001127983 */ /* 0x000ee20000300a00 */
[----:B------:R-:W3:Y:S02]  /*52e50*/  LDL.LU.64 R16, [R1+0x2cc0] ;  /* 0x002cc00001107983 */ /* 0x000ee40000300a00 */
[----:B------:R0:W-:Y:S02]  /*52e60*/  STL [R1+0x450], R8 ;  /* 0x0004500801007387 */ /* 0x0001e40000100800 */
[----:B------:R-:W2:Y:S01]  /*52e70*/  LDL.LU.64 R10, [R1+0x2cb8] ;  /* 0x002cb800010a7983 */ /* 0x000ea20000300a00 */
[----:B0-----:R-:W3:Y:S04]  /*52e80*/  LDL.LU.64 R8, [R1+0x2cb0] ;  /* 0x002cb00001087983 */ /* 0x001ee80000300a00 */
[----:B------:R-:W0:Y:S01]  /*52e90*/  S2R R23, SR_TID.X ;  /* 0x0000000000177919 */ /* 0x000e220000002100 */
[----:B----4-:R-:W-:Y:S01]  /*52ea0*/  LOP3.LUT R22, R22, 0x7, RZ, 0xc0, !PT ;  /* 0x0000000716167812 */ /* 0x010fe200078ec0ff */
[----:B------:R-:W-:-:S02]  /*52eb0*/  IMAD.MOV.U32 R14, RZ, RZ, R21 ;  /* 0x000000ffff0e7224 */ /* 0x000fc400078e0015 */
[----:B------:R-:W-:Y:S02]  /*52ec0*/  STL [R1+0x2a20], R0 ;  /* 0x002a200001007387 */ /* 0x000fe40000100800 */
[----:B------:R-:W-:Y:S01]  /*52ed0*/  IMAD.SHL.U32 R22, R22, 0x10, RZ ;  /* 0x0000001016167824 */ /* 0x000fe200078e00ff */
[----:B------:R-:W-:Y:S01]  /*52ee0*/  STL [R1+0x2a1c], R2 ;  /* 0x002a1c0201007387 */ /* 0x000fe20000100800 */
[----:B------:R1:W-:Y:S01]  /*52ef0*/  STL [R1+0x2a18], R29 ;  /* 0x002a181d01007387 */ /* 0x0003e20000100800 */
[----:B0-----:R-:W-:-:S04]  /*52f00*/  SHF.L.U32 R21, R23, 0x8, RZ ;  /* 0x0000000817157819 */ /* 0x001fc800000006ff */
[----:B-1----:R-:W-:-:S04]  /*52f10*/  LOP3.LUT R29, R22, 0xf00, R21, 0xf8, !PT ;  /* 0x00000f00161d7812 */ /* 0x002fc800078ef815 */
[----:B------:R-:W-:-:S04]  /*52f20*/  LOP3.LUT R29, R29, 0x10, R23, 0x78, !PT ;  /* 0x000000101d1d7812 */ /* 0x000fc800078e7817 */
[----:B------:R-:W-:-:S05]  /*52f30*/  LOP3.LUT R29, R29, 0x40, RZ, 0x3c, !PT ;  /* 0x000000401d1d7812 */ /* 0x000fca00078e3cff */
[----:B------:R-:W0:Y:S04]  /*52f40*/  LDSM.16.M88.4 R20, [R29+0x42000] ;  /* 0x042000001d14783b */ /* 0x000e280000000200 */
[----:B0-----:R-:W-:Y:S01]  /*52f50*/  STL.64 [R1+0x2c30], R22 ;  /* 0x002c301601007387 */ /* 0x001fe20000100a00 */
[----:B------:R-:W-:Y:S01]  /*52f60*/  STL.64 [R1+0x2c28], R20 ;  /* 0x002c281401007387 */ /* 0x000fe20000100a00 */
[C---:B---3--:R-:W-:Y:S11]  /*52f70*/  HMMA.16816.F32 R16, R4.reuse, R8, R16 ;  /* 0x000000080410723c */ /* 0x048ff60000001810 */
[----:B------:R-:W-:Y:S11]  /*52f80*/  @!UPT UIADD3 URZ, URZ, URZ, URZ ;  /* 0x0000003f3f3ff290 */ /* 0x000ff6000fffe03f */
[----:B------:R-:W-:Y:S01]  /*52f90*/  @!UPT UIADD3 URZ, URZ, URZ, URZ ;  /* 0x0000003f3f3ff290 */ /* 0x000fe2000fffe03f */
[----:B------:R-:W-:Y:S01]  /*52fa0*/  STL.64 [R1+0x430], R16 ;  /* 0x0004301001007387 */ /* 0x000fe20000100a00 */
[----:B------:R-:W-:Y:S01]  /*52fb0*/  IMAD.MOV.U32 R28, RZ, RZ, R18 ;  /* 0x000000ffff1c7224 */ /* 0x000fe200078e0012 */
[----:B------:R-:W-:Y:S02]  /*52fc0*/  MOV R3, R19 ;  /* 0x0000001300037202 */ /* 0x000fe40000000f00 */
[----:B------:R-:W0:Y:S01]  /*52fd0*/  LDSM.16.M88.4 R16, [R29+0x43000] ;  /* 0x043000001d10783b */ /* 0x000e220000000200 */
[----:B--2---:R-:W-:Y:S02]  /*52fe0*/  STL.64 [R1+0x2c50], R10 ;  /* 0x002c500a01007387 */ /* 0x004fe40000100a00 */
[----:B------:R-:W-:Y:S02]  /*52ff0*/  STL.64 [R1+0x2c48], R8 ;  /* 0x002c480801007387 */ /* 0x000fe40000100a00 */
[----:B------:R-:W-:Y:S01]  /*53000*/  STL [R1+0x2a28], R3 ;  /* 0x002a280301007387 */ /* 0x000fe20000100800 */
[----:B------:R-:W-:Y:S04]  /*53010*/  STL [R1+0x2a24], R28 ;  /* 0x002a241c01007387 */ /* 0x000fe80000100800 */
[----:B0-----:R-:W-:Y:S01]  /*53020*/  STL.64 [R1+0x2b98], R18 ;  /* 0x002b981201007387 */ /* 0x001fe20000100a00 */
[----:B------:R0:W-:Y:S03]  /*53030*/  STL.64 [R1+0x2b90], R16 ;  /* 0x002b901001007387 */ /* 0x0001e60000100a00 */
[----:B0-----:R-:W2:Y:S01]  /*53040*/  LDL.64 R16, [R1+0x60] ;  /* 0x0000600001107983 */ /* 0x001ea20000100a00 */
[----:B------:R-:W3:Y:S01]  /*53050*/  LDL.LU R20, [R1+0x6c0] ;  /* 0x0006c00001147983 */ /* 0x000ee20000300800 */
[----:B--2---:R-:W-:Y:S11]  /*53060*/  HMMA.16816.F32 R8, R4, R16, R24 ;  /* 0x000000100408723c */ /* 0x004ff60000001818 */
[----:B------:R-:W-:Y:S11]  /*53070*/  @!UPT UIADD3 URZ, URZ, URZ, URZ ;  /* 0x0000003f3f3ff290 */ /* 0x000ff6000fffe03f */
[----:B------:R-:W-:Y:S01]  /*53080*/  @!UPT UIADD3 URZ, URZ, URZ, URZ ;  /* 0x0000003f3f3ff290 */ /* 0x000fe2000fffe03f */
[----:B------:R0:W-:Y:S01]  /*53090*/  STL.64 [R1+0x420], R8 ;  /* 0x0004200801007387 */ /* 0x0001e20000100a00 */
[----:B------:R-:W-:Y:S02]  /*530a0*/  STL.64 [R1+0x428], R10 ;  /* 0x0004280a01007387 */ /* 0x000fe40000100a00 */
[----:B------:R-:W3:Y:S02]  /*530b0*/  LDL.LU R21, [R1+0x6c4] ;  /* 0x0006c40001157983 */ /* 0x000ee40000300800 */
[----:B------:R-:W2:Y:S01]  /*530c0*/  LDL.LU R22, [R1+0x6c8] ;  /* 0x0006c80001167983 */ /* 0x000ea20000300800 */
[----:B------:R-:W2:Y:S01]  /*530d0*/  LDL.LU R23, [R1+0x6cc] ;  /* 0x0006cc0001177983 */ /* 0x000ea20000300800 */
[----:B0-----:R-:W-:Y:S01]  /*530e0*/  IMAD.MOV.U32 R8, RZ, RZ, R15 ;  /* 0x000000ffff087224 */ /* 0x001fe200078e000f */
[----:B------:R-:W-:Y:S02]  /*530f0*/  MOV R9, R14 ;  /* 0x0000000e00097202 */ /* 0x000fe40000000f00 */
[----:B--2---:R-:W-:Y:S01]  /*53100*/  STL.64 [R1+0x2c60], R22 ;  /* 0x002c601601007387 */ /* 0x004fe20000100a00 */
[----:B---3--:R0:W-:Y:S02]  /*53110*/  STL.64 [R1+0x2c58], R20 ;  /* 0x002c581401007387 */ /* 0x0081e40000100a00 */
[----:B------:R-:W-:Y:S01]  /*53120*/  STL.64 [R1+0x2c68], R8 ;  /* 0x002c680801007387 */ /* 0x000fe20000100a00 */
        /* <DEDUP_REMOVED lines=10> */
[----:B0-----:R-:W2:Y:S04]  /*531d0*/  LDL.64 R20, [R1+0x20] ;  /* 0x0000200001147983 */ /* 0x001ea80000100a00 */
[----:B--2---:R0:W-:Y:S01]  /*531e0*/  STL.64 [R1+0x2c88], R20 ;  /* 0x002c881401007387 */ /* 0x0041e20000100a00 */
[----:B------:R-:W2:Y:S02]  /*531f0*/  LDL.64 R8, [R1+0x10] ;  /* 0x0000100001087983 */ /* 0x000ea40000100a00 */
[----:B0-----:R-:W-:Y:S01]  /*53200*/  IMAD.MOV.U32 R20, RZ, RZ, R13 ;  /* 0x000000ffff147224 */ /* 0x001fe200078e000d */
[----:B------:R-:W-:-:S02]  /*53210*/  MOV R21, R12 ;  /* 0x0000000c00157202 */ /* 0x000fc40000000f00 */
[----:B------:R-:W0:Y:S04]  /*53220*/  LDSM.16.M88.4 R12, [R29+0x44000] ;  /* 0x044000001d0c783b */ /* 0x000e280000000200 */
[----:B--2---:R1:W-:Y:S04]  /*53230*/  STL.64 [R1+0x2c80], R8 ;  /* 0x002c800801007387 */ /* 0x0043e80000100a00 */
        /* <DEDUP_REMOVED lines=10> */
[----:B------:R1:W-:Y:S04]  /*532e0*/  STL.64 [R1+0x2c40], R16 ;  /* 0x002c401001007387 */ /* 0x0003e80000100a00 */
[----:B-1----:R-:W4:Y:S01]  /*532f0*/  LDL.64 R16, [R1+0x70] ;  /* 0x0000700001107983 */ /* 0x002f220000100a00 */
[----:B0-----:R-:W-:Y:S02]  /*53300*/  STL.64 [R1+0x2b08], R14 ;  /* 0x002b080e01007387 */ /* 0x001fe40000100a00 */
        /* <DEDUP_REMOVED lines=10> */
[----:B------:R-:W3:Y:S01]  /*533b0*/  LDL.LU R15, [R1+0x24c] ;  /* 0x00024c00010f7983 */ /* 0x000ee20000300800 */
[----:B----4-:R-:W-:Y:S01]  /*533c0*/  HMMA.16816.F32 R4, R4, R16, R24 ;  /* 0x000000100404723c */ /* 0x010fe20000001818 */
[----:B---3--:R-:W-:Y:S01]  /*533d0*/  STL.64 [R1+0x2bb8], R14 ;  /* 0x002bb80e01007387 */ /* 0x008fe20000100a00 */
[----:B--2---:R0:W-:Y:S03]  /*533e0*/  STL.64 [R1+0x2bb0], R12 ;  /* 0x002bb00c01007387 */ /* 0x0041e60000100a00 */
[----:B0-----:R-:W2:Y:S04]  /*533f0*/  LDL R12, [R1+0x30] ;  /* 0x00003000010c7983 */ /* 0x001ea80000100800 */
[----:B------:R-:W2:Y:S01]  /*53400*/  LDL R13, [R1+0x34] ;  /* 0x00003400010d7983 */ /* 0x000ea20000100800 */
[----:B------:R-:W3:Y:S02]  /*53410*/  LDL.LU.64 R26, [R1+0x2ca8] ;  /* 0x002ca800011a7983 */ /* 0x000ee40000300a00 */
[----:B------:R-:W3:Y:S11]  /*53420*/  LDL.LU.64 R24, [R1+0x2ca0] ;  /* 0x002ca00001187983 */ /* 0x000ef60000300a00 */
[----:B------:R-:W-:Y:S01]  /*53430*/  STL.64 [R1+0x3e0], R4 ;  /* 0x0003e00401007387 */ /* 0x000fe20000100a00 */
[----:B------:R-:W-:Y:S02]  /*53440*/  STL.64 [R1+0x3e8], R6 ;  /* 0x0003e80601007387 */ /* 0x000fe40000100a00 */
[----:B------:R-:W0:Y:S04]  /*53450*/  LDSM.16.M88.4 R4, [R29+0x45000] ;  /* 0x045000001d04783b */ /* 0x000e280000000200 */
[----:B------:R-:W-:Y:S01]  /*53460*/  IMAD.MOV.U32 R2, RZ, RZ, R16 ;  /* 0x000000ffff027224 */ /* 0x000fe200078e0010 */
[----:B------:R-:W-:Y:S01]  /*53470*/  MOV R0, R17 ;  /* 0x0000001100007202 */ /* 0x000fe20000000f00 */
[----:B------:R-:W4:Y:S01]  /*53480*/  LDL.LU R16, [R1+0x6b0] ;  /* 0x0006b00001107983 */ /* 0x000f220000300800 */
[----:B------:R-:W4:Y:S02]  /*53490*/  LDL.LU R17, [R1+0x6b4] ;  /* 0x0006b40001117983 */ /* 0x000f240000300800 */
[----:B------:R-:W4:Y:S02]  /*534a0*/  LDL.LU R18, [R1+0x6b8] ;  /* 0x0006b80001127983 */ /* 0x000f240000300800 */
[----:B------:R-:W4:Y:S01]  /*534b0*/  LDL.LU R19, [R1+0x6bc] ;  /* 0x0006bc0001137983 */ /* 0x000f220000300800 */
[----:B0-----:R-:W-:Y:S01]  /*534c0*/  STL.64 [R1+0x2a98], R6 ;  /* 0x002a980601007387 */ /* 0x001fe20000100a00 */
[----:B------:R0:W-:Y:S02]  /*534d0*/  STL.64 [R1+0x2a90], R4 ;  /* 0x002a900401007387 */ /* 0x0001e40000100a00 */
[----:B0-----:R-:W-:Y:S01]  /*534e0*/  IMAD.MOV.U32 R4, RZ, RZ, R2 ;  /* 0x000000ffff047224 */ /* 0x001fe200078e0002 */
[----:B------:R-:W-:-:S05]  /*534f0*/  MOV R5, R0 ;  /* 0x0000000000057202 */ /* 0x000fca0000000f00 */
[----:B------:R0:W-:Y:S04]  /*53500*/  STL.64 [R1+0x2c38], R4 ;  /* 0x002c380401007387 */ /* 0x0001e80000100a00 */
[----:B0-----:R-:W2:Y:S01]  /*53510*/  LDL.LU R4, [R1+0x6e0] ;  /* 0x0006e00001047983 */ /* 0x001ea20000300800 */
[----:B------:R-:W2:Y:S02]  /*53520*/  LDL.LU R5, [R1+0x6e4] ;  /* 0x0006e40001057983 */ /* 0x000ea40000300800 */
[----:B------:R-:W2:Y:S02]  /*53530*/  LDL.LU R6, [R1+0x6e8] ;  /* 0x0006e80001067983 */ /* 0x000ea40000300800 */
[----:B------:R-:W2:Y:S01]  /*53540*/  LDL.LU R7, [R1+0x6ec] ;  /* 0x0006ec0001077983 */ /* 0x000ea20000300800 */
[C---:B---3--:R-:W-:Y:S01]  /*53550*/  HMMA.16816.F32 R20, R24.reuse, R20, R8 ;  /* 0x000000141814723c */ /* 0x048fe20000001808 */
[----:B------:R-:W3:Y:S01]  /*53560*/  LDL.LU.64 R10, [R1+0x2c98] ;  /* 0x002c9800010a7983 */ /* 0x000ee20000300a00 */
[----:B------:R-:W3:Y:S11]  /*53570*/  LDL.LU.64 R8, [R1+0x2c90] ;  /* 0x002c900001087983 */ /* 0x000ef60000300a00 */
[----:B------:R-:W-:Y:S10]  /*53580*/  @!UPT UIADD3 URZ, URZ, URZ, URZ ;  /* 0x0000003f3f3ff290 */ /* 0x000ff4000fffe03f */
[----:B------:R0:W-:Y:S01]  /*53590*/  STL.64 [R1+0x3d0], R20 ;  /* 0x0003d01401007387 */ /* 0x0001e20000100a00 */
[----:B------:R-:W-:Y:S03]  /*535a0*/  STL.64 [R1+0x3d8], R22 ;  /* 0x0003d81601007387 */ /* 0x000fe60000100a00 */
[----:B0-----:R-:W3:Y:S02]  /*535b0*/  LDL.LU.64 R20, [R1+0x2c88] ;  /* 0x002c880001147983 */ /* 0x001ee40000300a00 */
[C---:B---3--:R-:W-:Y:S11]  /*535c0*/  HMMA.16816.F32 R8, R24.reuse, R20, R8 ;  /* 0x000000141808723c */ /* 0x048ff60000001808 */
[----:B------:R-:W-:Y:S11]  /*535d0*/  @!UPT UIADD3 URZ, URZ, URZ, URZ ;  /* 0x0000003f3f3ff290 */ /* 0x000ff6000fffe03f */
[----:B------:R-:W-:Y:S01]  /*535e0*/  @!UPT UIADD3 URZ, URZ, URZ, URZ ;  /* 0x0000003f3f3ff290 */ /* 0x000fe2000fffe03f */
[----:B------:R0:W-:Y:S01]  /*535f0*/  STL.64 [R1+0x3c0], R8 ;  /* 0x0003c00801007387 */ /* 0x0001e20000100a00 */
[----:B------:R-:W-:Y:S03]  /*53600*/  STL.64 [R1+0x3c8], R10 ;  /* 0x0003c80a01007387 */ /* 0x000fe60000100a00 */
[----:B0-----:R-:W2:Y:S01]  /*53610*/  LDL.LU.64 R8, [R1+0x2c80] ;  /* 0x002c800001087983 */ /* 0x001ea20000300a00 */
[----:B------:R-:W-:Y:S01]  /*53620*/  IMAD.MOV.U32 R2, RZ, RZ, R20 ;  /* 0x000000ffff027224 */ /* 0x000fe200078e0014 */
[----:B------:R-:W-:Y:S01]  /*53630*/  MOV R0, R21 ;  /* 0x0000001500007202 */ /* 0x000fe20000000f00 */
[----:B------:R-:W3:Y:S01]  /*53640*/  LDL.LU.64 R22, [R1+0x2c78] ;  /* 0x002c780001167983 */ /* 0x000ee20000300a00 */
[----:B------:R-:W3:Y:S01]  /*53650*/  LDL.LU.64 R20, [R1+0x2c70] ;  /* 0x002c700001147983 */ /* 0x000ee20000300a00 */
[C---:B--2---:R-:W-:Y:S01]  /*53660*/  HMMA.16816.F32 R4, R24.reuse, R8, R4 ;  /* 0x000000081804723c */ /* 0x044fe20000001804 */
[----:B------:R-:W-:Y:S11]  /*53670*/  MOV R3, R9 ;  /* 0x0000000900037202 */ /* 0x000ff60000000f00 */
[----:B------:R-:W-:Y:S11]  /*53680*/  @!UPT UIADD3 URZ, URZ, URZ, URZ ;  /* 0x0000003f3f3ff290 */ /* 0x000ff6000fffe03f */
[----:B------:R0:W-:Y:S01]  /*53690*/  STL.64 [R1+0x3b0], R4 ;  /* 0x0003b00401007387 */ /* 0x0001e20000100a00 */
[----:B------:R-:W-:Y:S02]  /*536a0*/  STL.64 [R1+0x3b8], R6 ;  /* 0x0003b80601007387 */ /* 0x000fe40000100a00 */
[----:B0-----:R-:W-:Y:S02]  /*536b0*/  IMAD.MOV.U32 R4, RZ, RZ, R8 ;  /* 0x000000ffff047224 */ /* 0x001fe400078e0008 */
[----:B------:R-:W3:Y:S02]  /*536c0*/  LDL.LU.64 R8, [R1+0x2c68] ;  /* 0x002c680001087983 */ /* 0x000ee40000300a00 */
[C---:B---3--:R-:W-:Y:S02]  /*536d0*/  HMMA.16816.F32 R8, R24.reuse, R8, R20 ;  /* 0x000000081808723c */ /* 0x048fe40000001814 */
[----:B------:R-:W2:Y:S01]  /*536e0*/  LDL.LU.64 R22, [R1+0x2c60] ;  /* 0x002c600001167983 */ /* 0x000ea20000300a00 */
[----:B------:R-:W2:Y:S11]  /*536f0*/  LDL.LU.64 R20, [R1+0x2c58] ;  /* 0x002c580001147983 */ /* 0x000eb60000300a00 */
[----:B------:R-:W-:Y:S09]  /*53700*/  @!UPT UIADD3 URZ, URZ, URZ, URZ ;  /* 0x0000003f3f3ff290 */ /* 0x000ff2000fffe03f */
[----:B------:R-:W-:Y:S01]  /*53710*/  STL.64 [R1+0x3a0], R8 ;  /* 0x0003a00801007387 */ /* 0x000fe20000100a00 */
[----:B------:R0:W-:Y:S03]  /*53720*/  STL.64 [R1+0x3a8], R10 ;  /* 0x0003a80a01007387 */ /* 0x0001e60000100a00 */
[----:B0-----:R-:W3:Y:S01]  /*53730*/  LDL.LU.64 R10, [R1+0x2c50] ;  /* 0x002c5000010a7983 */ /* 0x001ee20000300a00 */
[----:B------:R-:W4:Y:S02]  /*53740*/  LDL.LU.64 R8, [R1+0x2c48] ;  /* 0x002c480001087983 */ /* 0x000f240000300a00 */
[----:B------:R0:W-:Y:S01]  /*53750*/  STL.64 [R1+0x2bd0], R12 ;  /* 0x002bd00c01007387 */ /* 0x0001e20000100a00 */
[C---:B--2---:R-:W-:Y:S01]  /*53760*/  HMMA.16816.F32 R20, R24.reuse, R12, R20 ;  /* 0x0000000c1814723c */ /* 0x044fe20000001814 */
[----:B0-----:R-:W2:Y:S11]  /*53770*/  LDL.LU R12, [R1+0x5c0] ;  /* 0x0005c000010c7983 */ /* 0x001eb60000300800 */
[----:B------:R-:W-:Y:S11]  /*53780*/  @!UPT UIADD3 URZ, URZ, URZ, URZ ;  /* 0x0000003f3f3ff290 */ /* 0x000ff6000fffe03f */
[----:B------:R0:W-:Y:S01]  /*53790*/  STL.64 [R1+0x390], R20 ;  /* 0x0003901401007387 */ /* 0x0001e20000100a00 */
[----:B------:R1:W-:Y:S02]  /*537a0*/  STL.64 [R1+0x398], R22 ;  /* 0x0003981601007387 */ /* 0x0003e40000100a00 */
[----:B------:R-:W2:Y:S02]  /*537b0*/  LDL.LU R13, [R1+0x5c4] ;  /* 0x0005c400010d7983 */ /* 0x000ea40000300800 */
[----:B------:R-:W2:Y:S01]  /*537c0*/  LDL.LU R14, [R1+0x5c8] ;  /* 0x0005c800010e7983 */ /* 0x000ea20000300800 */
[----:B------:R-:W2:Y:S01]  /*537d0*/  LDL.LU R15, [R1+0x5cc] ;  /* 0x0005cc00010f7983 */ /* 0x000ea20000300800 */
[----:B----4-:R-:W-:Y:S03]  /*537e0*/  HMMA.16816.F32 R16, R24, R8, R16 ;  /* 0x000000081810723c */ /* 0x010fe60000001810 */
[----:B--2---:R-:W-:Y:S01]  /*537f0*/  STL.64 [R1+0x2be0], R14 ;  /* 0x002be00e01007387 */ /* 0x004fe20000100a00 */
[----:B------:R2:W-:Y:S02]  /*53800*/  STL.64 [R1+0x2bd8], R12 ;  /* 0x002bd80c01007387 */ /* 0x0005e40000100a00 */
[----:B0-----:R-:W4:Y:S02]  /*53810*/  LDL.LU R20, [R1+0x600] ;  /* 0x0006000001147983 */ /* 0x001f240000300800 */
[----:B------:R-:W4:Y:S01]  /*53820*/  LDL.LU R21, [R1+0x604] ;  /* 0x0006040001157983 */ /* 0x000f220000300800 */
[----:B-1----:R-:W4:Y:S01]  /*53830*/  LDL.LU R22, [R1+0x608] ;  /* 0x0006080001167983 */ /* 0x002f220000300800 */
[----:B------:R-:W4:Y:S02]  /*53840*/  LDL.LU R23, [R1+0x60c] ;  /* 0x00060c0001177983 */ /* 0x000f240000300800 */
[----:B--2---:R-:W-:Y:S01]  /*53850*/  IMAD.MOV.U32 R12, RZ, RZ, R4 ;  /* 0x000000ffff0c7224 */ /* 0x004fe200078e0004 */
[----:B------:R-:W-:Y:S01]  /*53860*/  MOV R13, R3 ;  /* 0x00000003000d7202 */ /* 0x000fe20000000f00 */
[----:B------:R-:W2:Y:S01]  /*53870*/  LDL.LU R4, [R1+0x6a0] ;  /* 0x0006a00001047983 */ /* 0x000ea20000300800 */
[----:B------:R-:W2:Y:S02]  /*53880*/  LDL.LU R5, [R1+0x6a4] ;  /* 0x0006a40001057983 */ /* 0x000ea40000300800 */
[----:B------:R-:W2:Y:S02]  /*53890*/  LDL.LU R6, [R1+0x6a8] ;  /* 0x0006a80001067983 */ /* 0x000ea40000300800 */
[----:B------:R-:W2:Y:S01]  /*538a0*/  LDL.LU R7, [R1+0x6ac] ;  /* 0x0006ac0001077983 */ /* 0x000ea20000300800 */
[----:B------:R0:W-:Y:S02]  /*538b0*/  STL.64 [R1+0x2bf8], R12 ;  /* 0x002bf80c01007387 */ /* 0x0001e40000100a00 */
[----:B0-----:R-:W-:Y:S01]  /*538c0*/  IMAD.MOV.U32 R12, RZ, RZ, R2 ;  /* 0x000000ffff0c7224 */ /* 0x001fe200078e0002 */
[----:B------:R-:W-:-:S05]  /*538d0*/  MOV R13, R0 ;  /* 0x00000000000d7202 */ /* 0x000fca0000000f00 */
[----:B------:R0:W-:Y:S04]  /*538e0*/  STL.64 [R1+0x2c10], R12 ;  /* 0x002c100c01007387 */ /* 0x0001e80000100a00 */
[----:B0-----:R-:W2:Y:S01]  /*538f0*/  LDL.64 R12, [R1+0x40] ;  /* 0x00004000010c7983 */ /* 0x001ea20000100a00 */
[----:B------:R0:W-:Y:S02]  /*53900*/  STL.64 [R1+0x380], R16 ;  /* 0x0003801001007387 */ /* 0x0001e40000100a00 */
[----:B------:R-:W-:Y:S01]  /*53910*/  STL.64 [R1+0x388], R18 ;  /* 0x0003881201007387 */ /* 0x000fe20000100a00 */
[----:B0-----:R-:W2:Y:S01]  /*53920*/  LDL.LU.64 R16, [R1+0x2c40] ;  /* 0x002c400001107983 */ /* 0x001ea20000300a00 */
        /* <DEDUP_REMOVED lines=12> */
[C---:B------:R-:W-:Y:S01]  /*539f0*/  HMMA.16816.F32 R4, R24.reuse, R16, R4 ;  /* 0x000000101804723c */ /* 0x040fe20000001804 */
        /* <DEDUP_REMOVED lines=13> */
[----:B------:R-:W-:Y:S03]  /*53ad0*/  STL.64 [R1+0x378], R6 ;  /* 0x0003780601007387 */ /* 0x000fe60000100a00 */
[----:B0-----:R-:W4:Y:S02]  /*53ae0*/  LDL.LU.64 R4, [R1+0x2c38] ;  /* 0x002c380001047983 */ /* 0x001f240000300a00 */
[----:B----4-:R-:W-:Y:S02]  /*53af0*/  HMMA.16816.F32 R24, R24, R4, R20 ;  /* 0x000000041818723c */ /* 0x010fe40000001814 */
[----:B------:R-:W2:Y:S01]  /*53b00*/  LDL.LU.64 R22, [R1+0x2c30] ;  /* 0x002c300001167983 */ /* 0x000ea20000300a00 */
[----:B------:R-:W2:Y:S01]  /*53b10*/  LDL.LU.64 R20, [R1+0x2c28] ;  /* 0x002c280001147983 */ /* 0x000ea20000300a00 */
[----:B------:R-:W-:Y:S11]  /*53b20*/  MOV R3, R13 ;  /* 0x0000000d00037202 */ /* 0x000ff60000000f00 */
[----:B------:R-:W-:Y:S08]  /*53b30*/  @!UPT UIADD3 URZ, URZ, URZ, URZ ;  /* 0x0000003f3f3ff290 */ /* 0x000ff0000fffe03f */
[----:B------:R0:W-:Y:S01]  /*53b40*/  STL.64 [R1+0x340], R24 ;  /* 0x0003401801007387 */ /* 0x0001e20000100a00 */
[----:B------:R1:W-:Y:S03]  /*53b50*/  STL.64 [R1+0x348], R26 ;  /* 0x0003481a01007387 */ /* 0x0003e60000100a00 */
[----:B0-----:R-:W3:Y:S01]  /*53b60*/  LDL.64 R24, [R1] ;  /* 0x0000000001187983 */ /* 0x001ee20000100a00 */
[----:B-1----:R-:W-:Y:S01]  /*53b70*/  IMAD.MOV.U32 R26, RZ, RZ, R12 ;  /* 0x000000ffff1a7224 */ /* 0x002fe200078e000c */
[C---:B--2---:R-:W-:Y:S11]  /*53b80*/  HMMA.16816.F32 R8, R20.reuse, R12, R8 ;  /* 0x0000000c1408723c */ /* 0x044ff60000001808 */
[----:B------:R-:W-:Y:S11]  /*53b90*/  @!UPT UIADD3 URZ, URZ, URZ, URZ ;  /* 0x0000003f3f3ff290 */ /* 0x000ff6000fffe03f */
[----:B------:R-:W-:Y:S01]  /*53ba0*/  @!UPT UIADD3 URZ, URZ, URZ, URZ ;  /* 0x0000003f3f3ff290 */ /* 0x000fe2000fffe03f */
        /* <DEDUP_REMOVED lines=9> */
[----:B------:R0:W-:Y:S01]  /*53c40*/  STL.64 [R1+0x310], R12 ;  /* 0x0003100c01007387 */ /* 0x0001e20000100a00 */
[----:B------:R2:W-:Y:S03]  /*53c50*/  STL.64 [R1+0x318], R14 ;  /* 0x0003180e01007387 */ /* 0x0005e60000100a00 */
[----:B0-----:R-:W2:Y:S02]  /*53c60*/  LDL.LU.64 R12, [R1+0x2bf8] ;  /* 0x002bf800010c7983 */ /* 0x001ea40000300a00 */
[C---:B--2---:R-:W-:Y:S02]  /*53c70*/  HMMA.16816.F32 R12, R20.reuse, R12, R8 ;  /* 0x0000000c140c723c */ /* 0x044fe40000001808 */
[----:B------:R-:W2:Y:S01]  /*53c80*/  LDL.LU.64 R10, [R1+0x2bf0] ;  /* 0x002bf000010a7983 */ /* 0x000ea20000300a00 */
[----:B------:R-:W2:Y:S11]  /*53c90*/  LDL.LU.64 R8, [R1+0x2be8] ;  /* 0x002be80001087983 */ /* 0x000eb60000300a00 */
[----:B------:R-:W-:Y:S09]  /*53ca0*/  @!UPT UIADD3 URZ, URZ, URZ, URZ ;  /* 0x0000003f3f3ff290 */ /* 0x000ff2000fffe03f */
        /* <DEDUP_REMOVED lines=9> */
[----:B0-----:R-:W2:Y:S01]  /*53d40*/  LDL.LU.64 R12, [R1+0x2bd0] ;  /* 0x002bd000010c7983 */ /* 0x001ea20000300a00 */
[----:B------:R-:W-:Y:S01]  /*53d50*/  STL.64 [R1+0x2b58], R24 ;  /* 0x002b581801007387 */ /* 0x000fe20000100a00 */
[C---:B--2---:R-:W-:Y:S02]  /*53d60*/  HMMA.16816.F32 R12, R20.reuse, R12, R8 ;  /* 0x0000000c140c723c */ /* 0x044fe40000001808 */
[----:B------:R-:W2:Y:S01]  /*53d70*/  LDL.LU.64 R10, [R1+0x2bc8] ;  /* 0x002bc800010a7983 */ /* 0x000ea20000300a00 */
[----:B------:R-:W3:Y:S11]  /*53d80*/  LDL.LU.64 R8, [R1+0x2bc0] ;  /* 0x002bc00001087983 */ /* 0x000ef60000300a00 */
        /* <DEDUP_REMOVED lines=12> */
[----:B--2---:R-:W-:Y:S02]  /*53e50*/  STL.64 [R1+0x2b38], R10 ;  /* 0x002b380a01007387 */ /* 0x004fe40000100a00 */
[----:B------:R0:W-:Y:S02]  /*53e60*/  STL.64 [R1+0x2b30], R8 ;  /* 0x002b300801007387 */ /* 0x0001e40000100a00 */
[----:B0-----:R-:W2:Y:S01]  /*53e70*/  LDL.LU R8, [R1+0x230] ;  /* 0x0002300001087983 */ /* 0x001ea20000300800 */
[----:B------:R-:W2:Y:S02]  /*53e80*/  LDL.LU R9, [R1+0x234] ;  /* 0x0002340001097983 */ /* 0x000ea40000300800 */
[----:B------:R-:W2:Y:S02]  /*53e90*/  LDL.LU R10, [R1+0x238] ;  /* 0x00023800010a7983 */ /* 0x000ea40000300800 */
[----:B------:R-:W2:Y:S02]  /*53ea0*/  LDL.LU R11, [R1+0x23c] ;  /* 0x00023c00010b7983 */ /* 0x000ea40000300800 */
[----:B------:R-:W-:Y:S01]  /*53eb0*/  IMAD.MOV.U32 R2, RZ, RZ, R16 ;  /* 0x000000ffff027224 */ /* 0x000fe200078e0010 */
[----:B------:R-:W-:Y:S01]  /*53ec0*/  MOV R0, R17 ;  /* 0x0000001100007202 */ /* 0x000fe20000000f00 */
[C---:B--2---:R-:W-:Y:S11]  /*53ed0*/  HMMA.16816.F32 R8, R20.reuse, R16, R8 ;  /* 0x000000101408723c */ /* 0x044ff60000001808 */
[----:B------:R-:W-:Y:S11]  /*53ee0*/  @!UPT UIADD3 URZ, URZ, URZ, URZ ;  /* 0x0000003f3f3ff290 */ /* 0x000ff6000fffe03f */
[----:B------:R-:W-:Y:S01]  /*53ef0*/  @!UPT UIADD3 URZ, URZ, URZ, URZ ;  /* 0x0000003f3f3ff290 */ /* 0x000fe2000fffe03f */
[----:B------:R-:W-:Y:S01]  /*53f00*/  STL.64 [R1+0x440], R8 ;  /* 0x0004400801007387 */ /* 0x000fe20000100a00 */
[----:B------:R3:W-:Y:S02]  /*53f10*/  STL.64 [R1+0x448], R10 ;  /* 0x0004480a01007387 */ /* 0x0007e40000100a00 */
[----:B------:R-:W2:Y:S02]  /*53f20*/  LDL.LU.64 R18, [R1+0x2b98] ;  /* 0x002b980001127983 */ /* 0x000ea40000300a00 */
[----:B------:R-:W2:Y:S01]  /*53f30*/  LDL.LU.64 R16, [R1+0x2b90] ;  /* 0x002b900001107983 */ /* 0x000ea20000300a00 */
[----:B---3--:R-:W-:Y:S01]  /*53f40*/  HMMA.16816.F32 R8, R20, R4, R12 ;  /* 0x000000041408723c */ /* 0x008fe2000000180c */
[----:B------:R0:W-:Y:S01]  /*53f50*/  STL.64 [R1+0x2b60], R4 ;  /* 0x002b600401007387 */ /* 0x0001e20000100a00 */
[----:B------:R-:W3:Y:S11]  /*53f60*/  LDL.LU R12, [R1+0x150] ;  /* 0x00015000010c7983 */ /* 0x000ef60000300800 */
[----:B------:R-:W-:Y:S10]  /*53f70*/  @!UPT UIADD3 URZ, URZ, URZ, URZ ;  /* 0x0000003f3f3ff290 */ /* 0x000ff4000fffe03f */
[----:B------:R-:W-:Y:S01]  /*53f80*/  STL.64 [R1+0x400], R8 ;  /* 0x0004000801007387 */ /* 0x000fe20000100a00 */
[----:B------:R-:W-:Y:S02]  /*53f90*/  STL.64 [R1+0x408], R10 ;  /* 0x0004080a01007387 */ /* 0x000fe40000100a00 */
[----:B------:R-:W3:Y:S02]  /*53fa0*/  LDL.LU R13, [R1+0x154] ;  /* 0x00015400010d7983 */ /* 0x000ee40000300800 */
[----:B------:R-:W4:Y:S01]  /*53fb0*/  LDL.LU R14, [R1+0x158] ;  /* 0x00015800010e7983 */ /* 0x000f220000300800 */
[----:B------:R-:W4:Y:S01]  /*53fc0*/  LDL.LU R15, [R1+0x15c] ;  /* 0x00015c00010f7983 */ /* 0x000f220000300800 */
[----:B0-----:R-:W2:Y:S02]  /*53fd0*/  LDL.LU R4, [R1+0x1b0] ;  /* 0x0001b00001047983 */ /* 0x001ea40000300800 */
[----:B------:R-:W2:Y:S02]  /*53fe0*/  LDL.LU R5, [R1+0x1b4] ;  /* 0x0001b40001057983 */ /* 0x000ea40000300800 */
[----:B------:R-:W2:Y:S01]  /*53ff0*/  LDL.LU R6, [R1+0x1b8] ;  /* 0x0001b80001067983 */ /* 0x000ea20000300800 */
[----:B------:R-:W2:Y:S04]  /*54000*/  LDL.LU R7, [R1+0x1bc] ;  /* 0x0001bc0001077983 */ /* 0x000ea80000300800 */
[----:B--2---:R-:W-:Y:S01]  /*54010*/  STL.64 [R1+0x2b70], R6 ;  /* 0x002b700601007387 */ /* 0x004fe20000100a00 */
[----:B------:R0:W-:Y:S03]  /*54020*/  STL.64 [R1+0x2b68], R4 ;  /* 0x002b680401007387 */ /* 0x0001e60000100a00 */
[----:B0-----:R-:W2:Y:S01]  /*54030*/  LDL.LU R4, [R1+0x1c0] ;  /* 0x0001c00001047983 */ /* 0x001ea20000300800 */
[----:B------:R-:W2:Y:S02]  /*54040*/  LDL.LU R5, [R1+0x1c4] ;  /* 0x0001c40001057983 */ /* 0x000ea40000300800 */
[----:B------:R-:W2:Y:S02]  /*54050*/  LDL.LU R6, [R1+0x1c8] ;  /* 0x0001c80001067983 */ /* 0x000ea40000300800 */
[----:B------:R-:W2:Y:S02]  /*54060*/  LDL.LU R7, [R1+0x1cc] ;  /* 0x0001cc0001077983 */ /* 0x000ea40000300800 */
[----:B--2---:R-:W-:Y:S01]  /*54070*/  STL.64 [R1+0x2b80], R6 ;  /* 0x002b800601007387 */ /* 0x004fe20000100a00 */
[----:B------:R0:W-:Y:S02]  /*54080*/  STL.64 [R1+0x2b78], R4 ;  /* 0x002b780401007387 */ /* 0x0001e40000100a00 */
[----:B------:R-:W2:Y:S02]  /*54090*/  LDL.64 R24, [R1+0x10] ;  /* 0x0000100001187983 */ /* 0x000ea40000100a00 */
[----:B0-----:R-:W-:Y:S01]  /*540a0*/  IMAD.MOV.U32 R4, RZ, RZ, R26 ;  /* 0x000000ffff047224 */ /* 0x001fe200078e001a */
[----:B--2---:R0:W-:Y:S04]  /*540b0*/  STL.64 [R1+0x2b88], R24 ;  /* 0x002b881801007387 */ /* 0x0041e80000100a00 */
[----:B0-----:R-:W2:Y:S01]  /*540c0*/  LDL.LU R24, [R1+0x1d0] ;  /* 0x0001d00001187983 */ /* 0x001ea20000300800 */
[----:B------:R-:W2:Y:S02]  /*540d0*/  LDL.LU R25, [R1+0x1d4] ;  /* 0x0001d40001197983 */ /* 0x000ea40000300800 */
[----:B------:R-:W2:Y:S02]  /*540e0*/  LDL.LU R26, [R1+0x1d8] ;  /* 0x0001d800011a7983 */ /* 0x000ea40000300800 */
[----:B------:R-:W2:Y:S01]  /*540f0*/  LDL.LU R27, [R1+0x1dc] ;  /* 0x0001dc00011b7983 */ /* 0x000ea20000300800 */
[----:B----4-:R-:W-:Y:S01]  /*54100*/  STL.64 [R1+0x2b18], R14 ;  /* 0x002b180e01007387 */ /* 0x010fe20000100a00 */
[----:B---3--:R0:W-:Y:S02]  /*54110*/  STL.64 [R1+0x2b10], R12 ;  /* 0x002b100c01007387 */ /* 0x0081e40000100a00 */
[----:B------:R-:W3:Y:S02]  /*54120*/  LDL.64 R8, [R1+0x30] ;  /* 0x0000300001087983 */ /* 0x000ee40000100a00 */
[----:B0-----:R-:W-:Y:S01]  /*54130*/  IMAD.MOV.U32 R12, RZ, RZ, R2 ;  /* 0x000000ffff0c7224 */ /* 0x001fe200078e0002 */
[----:B------:R-:W-:-:S02]  /*54140*/  MOV R13, R0 ;  /* 0x00000000000d7202 */ /* 0x000fc40000000f00 */
[----:B------:R-:W-:Y:S01]  /*54150*/  MOV R5, R3 ;  /* 0x0000000300057202 */ /* 0x000fe20000000f00 */
[----:B---3--:R0:W-:Y:S04]  /*54160*/  STL.64 [R1+0x2b50], R8 ;  /* 0x002b500801007387 */ /* 0x0081e80000100a00 */
[----:B0-----:R-:W3:Y:S01]  /*54170*/  LDL.LU R8, [R1+0x1a0] ;  /* 0x0001a00001087983 */ /* 0x001ee20000300800 */
[----:B------:R-:W3:Y:S02]  /*54180*/  LDL.LU R9, [R1+0x1a4] ;  /* 0x0001a40001097983 */ /* 0x000ee40000300800 */
[----:B------:R-:W3:Y:S02]  /*54190*/  LDL.LU R10, [R1+0x1a8] ;  /* 0x0001a800010a7983 */ /* 0x000ee40000300800 */
[----:B------:R-:W3:Y:S01]  /*541a0*/  LDL.LU R11, [R1+0x1ac] ;  /* 0x0001ac00010b7983 */ /* 0x000ee20000300800 */
[----:B------:R0:W-:Y:S04]  /*541b0*/  STL.64 [R1+0x2b28], R12 ;  /* 0x002b280c01007387 */ /* 0x0001e80000100a00 */
        /* <DEDUP_REMOVED lines=10> */
[----:B------:R-:W2:Y:S01]  /*54260*/  LDL.LU R15, [R1+0x19c] ;  /* 0x00019c00010f7983 */ /* 0x000ea20000300800 */
[----:B------:R-:W3:Y:S01]  /*54270*/  LDL.64 R20, [R1+0x20] ;  /* 0x0000200001147983 */ /* 0x000ee20000100a00 */
[----:B------:R-:W4:Y:S11]  /*54280*/  LDL.LU.64 R24, [R1+0x2b88] ;  /* 0x002b880001187983 */ /* 0x000f360000300a00 */
[----:B------:R-:W-:Y:S02]  /*54290*/  STL.64 [R1+0x3f0], R4 ;  /* 0x0003f00401007387 */ /* 0x000fe40000100a00 */
[----:B------:R0:W-:Y:S02]  /*542a0*/  STL.64 [R1+0x3f8], R6 ;  /* 0x0003f80601007387 */ /* 0x0001e40000100a00 */
        /* <DEDUP_REMOVED lines=9> */
[----:B------:R0:W-:Y:S02]  /*54340*/  STL.64 [R1+0x2ae8], R20 ;  /* 0x002ae81401007387 */ /* 0x0001e40000100a00 */
[----:B0-----:R-:W2:Y:S01]  /*54350*/  LDL.64 R20, [R1+0x40] ;  /* 0x0000400001147983 */ /* 0x001ea20000100a00 */
[----:B----4-:R-:W-:Y:S01]  /*54360*/  MOV R3, R25 ;  /* 0x0000001900037202 */ /* 0x010fe20000000f00 */
[C---:B---3--:R-:W-:Y:S02]  /*54370*/  HMMA.16816.F32 R4, R16.reuse, R24, R4 ;  /* 0x000000181004723c */ /* 0x048fe40000001804 */
[----:B--2---:R0:W-:Y:S04]  /*54380*/  STL.64 [R1+0x2b20], R20 ;  /* 0x002b201401007387 */ /* 0x0041e80000100a00 */
[----:B0-----:R-:W2:Y:S01]  /*54390*/  LDL.LU R20, [R1+0x170] ;  /* 0x0001700001147983 */ /* 0x001ea20000300800 */
[----:B------:R-:W2:Y:S02]  /*543a0*/  LDL.LU R21, [R1+0x174] ;  /* 0x0001740001157983 */ /* 0x000ea40000300800 */
[----:B------:R-:W2:Y:S02]  /*543b0*/  LDL.LU R22, [R1+0x178] ;  /* 0x0001780001167983 */ /* 0x000ea40000300800 */
[----:B------:R-:W2:Y:S11]  /*543c0*/  LDL.LU R23, [R1+0x17c] ;  /* 0x00017c0001177983 */ /* 0x000eb60000300800 */
[----:B------:R-:W-:Y:S01]  /*543d0*/  @!UPT UIADD3 URZ, URZ, URZ, URZ ;  /* 0x0000003f3f3ff290 */ /* 0x000fe2000fffe03f */
[----:B------:R0:W-:Y:S01]  /*543e0*/  STL.64 [R1+0x2e0], R4 ;  /* 0x0002e00401007387 */ /* 0x0001e20000100a00 */
[----:B------:R1:W-:Y:S03]  /*543f0*/  STL.64 [R1+0x2e8], R6 ;  /* 0x0002e80601007387 */ /* 0x0003e60000100a00 */
[----:B0-----:R-:W3:Y:S01]  /*54400*/  LDL.LU.64 R4, [R1+0x2b60] ;  /* 0x002b600001047983 */ /* 0x001ee20000300a00 */
[----:B-1----:R-:W-:Y:S02]  /*54410*/  IMAD.MOV.U32 R6, RZ, RZ, R24 ;  /* 0x000000ffff067224 */ /* 0x002fe400078e0018 */
[----:B------:R-:W4:Y:S02]  /*54420*/  LDL.LU.64 R24, [R1+0x2b58] ;  /* 0x002b580001187983 */ /* 0x000f240000300a00 */
[C---:B----4-:R-:W-:Y:S11]  /*54430*/  HMMA.16816.F32 R8, R16.reuse, R24, R8 ;  /* 0x000000181008723c */ /* 0x050ff60000001808 */
[----:B------:R-:W-:Y:S11]  /*54440*/  @!UPT UIADD3 URZ, URZ, URZ, URZ ;  /* 0x0000003f3f3ff290 */ /* 0x000ff6000fffe03f */
[----:B------:R-:W-:Y:S01]  /*54450*/  @!UPT UIADD3 URZ, URZ, URZ, URZ ;  /* 0x0000003f3f3ff290 */ /* 0x000fe2000fffe03f */
[----:B------:R0:W-:Y:S01]  /*54460*/  STL.64 [R1+0x2d0], R8 ;  /* 0x0002d00801007387 */ /* 0x0001e20000100a00 */
[----:B------:R-:W-:Y:S03]  /*54470*/  STL.64 [R1+0x2d8], R10 ;  /* 0x0002d80a01007387 */ /* 0x000fe60000100a00 */
[----:B0-----:R-:W4:Y:S01]  /*54480*/  LDL.LU.64 R8, [R1+0x2b50] ;  /* 0x002b500001087983 */ /* 0x001f220000300a00 */
[----:B------:R0:W-:Y:S03]  /*54490*/  STL.64 [R1+0x2ae0], R24 ;  /* 0x002ae01801007387 */ /* 0x0001e60000100a00 */
[----:B0-----:R-:W2:Y:S01]  /*544a0*/  LDL.LU R24, [R1+0x130] ;  /* 0x0001300001187983 */ /* 0x001ea20000300800 */
[----:B------:R-:W2:Y:S02]  /*544b0*/  LDL.LU R25, [R1+0x134] ;  /* 0x0001340001197983 */ /* 0x000ea40000300800 */
[----:B------:R-:W2:Y:S02]  /*544c0*/  LDL.LU R26, [R1+0x138] ;  /* 0x00013800011a7983 */ /* 0x000ea40000300800 */
[----:B------:R-:W2:Y:S01]  /*544d0*/  LDL.LU R27, [R1+0x13c] ;  /* 0x00013c00011b7983 */ /* 0x000ea20000300800 */
[C---:B----4-:R-:W-:Y:S01]  /*544e0*/  HMMA.16816.F32 R12, R16.reuse, R8, R12 ;  /* 0x00000008100c723c */ /* 0x050fe2000000180c */
[----:B------:R-:W-:Y:S01]  /*544f0*/  IMAD.MOV.U32 R2, RZ, RZ, R8 ;  /* 0x000000ffff027224 */ /* 0x000fe200078e0008 */
[----:B------:R-:W-:Y:S01]  /*54500*/  MOV R0, R9 ;  /* 0x0000000900007202 */ /* 0x000fe20000000f00 */
[----:B--2---:R-:W-:Y:S01]  /*54510*/  STL.64 [R1+0x2af8], R26 ;  /* 0x002af81a01007387 */ /* 0x004fe20000100a00 */
[----:B------:R0:W-:Y:S03]  /*54520*/  STL.64 [R1+0x2af0], R24 ;  /* 0x002af01801007387 */ /* 0x0001e60000100a00 */
[----:B0-----:R-:W2:Y:S01]  /*54530*/  LDL.LU R24, [R1+0x140] ;  /* 0x0001400001187983 */ /* 0x001ea20000300800 */
[----:B------:R-:W2:Y:S02]  /*54540*/  LDL.LU R25, [R1+0x144] ;  /* 0x0001440001197983 */ /* 0x000ea40000300800 */
[----:B------:R-:W2:Y:S02]  /*54550*/  LDL.LU R26, [R1+0x148] ;  /* 0x00014800011a7983 */ /* 0x000ea40000300800 */
[----:B------:R-:W2:Y:S11]  /*54560*/  LDL.LU R27, [R1+0x14c] ;  /* 0x00014c00011b7983 */ /* 0x000eb60000300800 */
[----:B------:R-:W-:Y:S01]  /*54570*/  STL.64 [R1+0x2c0], R12 ;  /* 0x0002c00c01007387 */ /* 0x000fe20000100a00 */
[----:B------:R0:W-:Y:S03]  /*54580*/  STL.64 [R1+0x2c8], R14 ;  /* 0x0002c80e01007387 */ /* 0x0001e60000100a00 */
[----:B0-----:R-:W4:Y:S01]  /*54590*/  LDL.LU.64 R14, [R1+0x2b48] ;  /* 0x002b4800010e7983 */ /* 0x001f220000300a00 */
[----:B------:R-:W4:Y:S02]  /*545a0*/  LDL.LU.64 R12, [R1+0x2b40] ;  /* 0x002b4000010c7983 */ /* 0x000f240000300a00 */
[----:B------:R-:W2:Y:S02]  /*545b0*/  LDL.LU.64 R10, [R1+0x2b38] ;  /* 0x002b3800010a7983 */ /* 0x000ea40000300a00 */
[----:B------:R-:W4:Y:S02]  /*545c0*/  LDL.LU.64 R8, [R1+0x2b30] ;  /* 0x002b300001087983 */ /* 0x000f240000300a00 */
[C---:B----4-:R-:W-:Y:S11]  /*545d0*/  HMMA.16816.F32 R12, R16.reuse, R8, R12 ;  /* 0x00000008100c723c */ /* 0x050ff6000000180c */
[----:B------:R-:W-:Y:S11]  /*545e0*/  @!UPT UIADD3 URZ, URZ, URZ, URZ ;  /* 0x0000003f3f3ff290 */ /* 0x000ff6000fffe03f */
[----:B------:R-:W-:Y:S01]  /*545f0*/  @!UPT UIADD3 URZ, URZ, URZ, URZ ;  /* 0x0000003f3f3ff290 */ /* 0x000fe2000fffe03f */
[----:B------:R0:W-:Y:S01]  /*54600*/  STL.64 [R1+0x2b0], R12 ;  /* 0x0002b00c01007387 */ /* 0x0001e20000100a00 */
[----:B------:R-:W-:Y:S03]  /*54610*/  STL.64 [R1+0x2b8], R14 ;  /* 0x0002b80e01007387 */ /* 0x000fe60000100a00 */
[----:B0-----:R-:W4:Y:S01]  /*54620*/  LDL.LU.64 R12, [R1+0x2b28] ;  /* 0x002b2800010c7983 */ /* 0x001f220000300a00 */
[----:B--2---:R-:W-:Y:S02]  /*54630*/  STL.64 [R1+0x2ad8], R10 ;  /* 0x002ad80a01007387 */ /* 0x004fe40000100a00 */
[----:B------:R0:W-:Y:S02]  /*54640*/  STL.64 [R1+0x2ad0], R8 ;  /* 0x002ad00801007387 */ /* 0x0001e40000100a00 */
[----:B0-----:R-:W2:Y:S01]  /*54650*/  LDL.LU R8, [R1+0x210] ;  /* 0x0002100001087983 */ /* 0x001ea20000300800 */
[----:B------:R-:W2:Y:S02]  /*54660*/  LDL.LU R9, [R1+0x214] ;  /* 0x0002140001097983 */ /* 0x000ea40000300800 */
[----:B------:R-:W2:Y:S02]  /*54670*/  LDL.LU R10, [R1+0x218] ;  /* 0x00021800010a7983 */ /* 0x000ea40000300800 */
[----:B------:R-:W2:Y:S01]  /*54680*/  LDL.LU R11, [R1+0x21c] ;  /* 0x00021c00010b7983 */ /* 0x000ea20000300800 */
[C---:B----4-:R-:W-:Y:S01]  /*54690*/  HMMA.16816.F32 R12, R16.reuse, R12, R20 ;  /* 0x0000000c100c723c */ /* 0x050fe20000001814 */
[----:B------:R-:W4:Y:S11]  /*546a0*/  LDL.LU.64 R20, [R1+0x2b20] ;  /* 0x002b200001147983 */ /* 0x000f360000300a00 */
[----:B------:R-:W-:Y:S11]  /*546b0*/  @!UPT UIADD3 URZ, URZ, URZ, URZ ;  /* 0x0000003f3f3ff290 */ /* 0x000ff6000fffe03f */
[----:B------:R-:W-:Y:S01]  /*546c0*/  STL.64 [R1+0x2a0], R12 ;  /* 0x0002a00c01007387 */ /* 0x000fe20000100a00 */
[----:B------:R0:W-:Y:S03]  /*546d0*/  STL.64 [R1+0x2a8], R14 ;  /* 0x0002a80e01007387 */ /* 0x0001e60000100a00 */
[----:B0-----:R-:W3:Y:S01]  /*546e0*/  LDL.LU.64 R14, [R1+0x2b18] ;  /* 0x002b1800010e7983 */ /* 0x001ee20000300a00 */
[----:B------:R-:W3:Y:S02]  /*546f0*/  LDL.LU.64 R12, [R1+0x2b10] ;  /* 0x002b1000010c7983 */ /* 0x000ee40000300a00 */
[----:B---3--:R-:W-:Y:S01]  /*54700*/  HMMA.16816.F32 R16, R16, R4, R12 ;  /* 0x000000041010723c */ /* 0x008fe2000000180c */
[----:B------:R-:W4:Y:S01]  /*54710*/  LDL.LU.64 R14, [R1+0x2b08] ;  /* 0x002b0800010e7983 */ /* 0x000f220000300a00 */
[----:B------:R-:W4:Y:S02]  /*54720*/  LDL.LU.64 R12, [R1+0x2b00] ;  /* 0x002b0000010c7983 */ /* 0x000f240000300a00 */
[----:B------:R-:W-:Y:S11]  /*54730*/  STL.64 [R1+0x2aa8], R4 ;  /* 0x002aa80401007387 */ /* 0x000ff60000100a00 */
[----:B------:R-:W-:Y:S08]  /*54740*/  @!UPT UIADD3 URZ, URZ, URZ, URZ ;  /* 0x0000003f3f3ff290 */ /* 0x000ff0000fffe03f */
[----:B------:R0:W-:Y:S01]  /*54750*/  STL.64 [R1+0x290], R16 ;  /* 0x0002901001007387 */ /* 0x0001e20000100a00 */
[----:B------:R1:W-:Y:S03]  /*54760*/  STL.64 [R1+0x298], R18 ;  /* 0x0002981201007387 */ /* 0x0003e60000100a00 */
[----:B0-----:R-:W3:Y:S01]  /*54770*/  LDL.LU R16, [R1+0x570] ;  /* 0x0005700001107983 */ /* 0x001ee20000300800 */
[----:B------:R-:W3:Y:S02]  /*54780*/  LDL.LU R17, [R1+0x574] ;  /* 0x0005740001117983 */ /* 0x000ee40000300800 */
[----:B-1----:R-:W2:Y:S02]  /*54790*/  LDL.LU R18, [R1+0x578] ;  /* 0x0005780001127983 */ /* 0x002ea40000300800 */
[----:B------:R-:W2:Y:S01]  /*547a0*/  LDL.LU R19, [R1+0x57c] ;  /* 0x00057c0001137983 */ /* 0x000ea20000300800 */
[----:B----4-:R-:W-:Y:S01]  /*547b0*/  HMMA.16816.F32 R24, R12, R20, R24 ;  /* 0x000000140c18723c */ /* 0x010fe20000001818 */
[----:B--2---:R-:W-:Y:S01]  /*547c0*/  STL.64 [R1+0x2a38], R18 ;  /* 0x002a381201007387 */ /* 0x004fe20000100a00 */
[----:B---3--:R0:W-:Y:S11]  /*547d0*/  STL.64 [R1+0x2a30], R16 ;  /* 0x002a301001007387 */ /* 0x0081f60000100a00 */
[----:B------:R-:W-:Y:S10]  /*547e0*/  @!UPT UIADD3 URZ, URZ, URZ, URZ ;  /* 0x0000003f3f3ff290 */ /* 0x000ff4000fffe03f */
[----:B------:R-:W-:Y:S02]  /*547f0*/  STL.64 [R1+0x240], R24 ;  /* 0x0002401801007387 */ /* 0x000fe40000100a00 */
[----:B------:R1:W-:Y:S02]  /*54800*/  STL.64 [R1+0x248], R26 ;  /* 0x0002481a01007387 */ /* 0x0003e40000100a00 */
[----:B0-----:R-:W-:Y:S01]  /*54810*/  IMAD.MOV.U32 R16, RZ, RZ, R2 ;  /* 0x000000ffff107224 */ /* 0x001fe200078e0002 */
[----:B------:R-:W-:Y:S01]  /*54820*/  MOV R17, R0 ;  /* 0x0000000000117202 */ /* 0x000fe20000000f00 */
[----:B-1----:R-:W2:Y:S01]  /*54830*/  LDL.LU.64 R26, [R1+0x2af8] ;  /* 0x002af800011a7983 */ /* 0x002ea20000300a00 */
[----:B------:R-:W2:Y:S02]  /*54840*/  LDL.LU.64 R24, [R1+0x2af0] ;  /* 0x002af00001187983 */ /* 0x000ea40000300a00 */
[----:B------:R-:W-:Y:S01]  /*54850*/  IMAD.MOV.U32 R2, RZ, RZ, R20 ;  /* 0x000000ffff027224 */ /* 0x000fe200078e0014 */
[----:B------:R-:W-:-:S02]  /*54860*/  MOV R0, R21 ;  /* 0x0000001500007202 */ /* 0x000fc40000000f00 */
[----:B------:R-:W2:Y:S02]  /*54870*/  LDL.LU.64 R20, [R1+0x2ae8] ;  /* 0x002ae80001147983 */ /* 0x000ea40000300a00 */
[----:B--2---:R-:W-:Y:S11]  /*54880*/  HMMA.16816.F32 R24, R12, R20, R24 ;  /* 0x000000140c18723c */ /* 0x004ff60000001818 */
[----:B------:R-:W-:Y:S11]  /*54890*/  @!UPT UIADD3 URZ, URZ, URZ, URZ ;  /* 0x0000003f3f3ff290 */ /* 0x000ff6000fffe03f */
[----:B------:R-:W-:Y:S01]  /*548a0*/  @!UPT UIADD3 URZ, URZ, URZ, URZ ;  /* 0x0000003f3f3ff290 */ /* 0x000fe2000fffe03f */
[----:B------:R0:W-:Y:S01]  /*548b0*/  STL.64 [R1+0x230], R24 ;  /* 0x0002301801007387 */ /* 0x0001e20000100a00 */
[----:B------:R-:W-:Y:S03]  /*548c0*/  STL.64 [R1+0x238], R26 ;  /* 0x0002381a01007387 */ /* 0x000fe60000100a00 */
[----:B0-----:R-:W2:Y:S01]  /*548d0*/  LDL.LU.64 R24, [R1+0x2ae0] ;  /* 0x002ae00001187983 */ /* 0x001ea20000300a00 */
[----:B------:R0:W-:Y:S03]  /*548e0*/  STL.64 [R1+0x2a78], R20 ;  /* 0x002a781401007387 */ /* 0x0001e60000100a00 */
[----:B0-----:R-:W3:Y:S01]  /*548f0*/  LDL.LU R20, [R1+0x200] ;  /* 0x0002000001147983 */ /* 0x001ee20000300800 */
[----:B------:R-:W3:Y:S02]  /*54900*/  LDL.LU R21, [R1+0x204] ;  /* 0x0002040001157983 */ /* 0x000ee40000300800 */
[----:B------:R-:W3:Y:S02]  /*54910*/  LDL.LU R22, [R1+0x208] ;  /* 0x0002080001167983 */ /* 0x000ee40000300800 */
[----:B------:R-:W3:Y:S02]  /*54920*/  LDL.LU R23, [R1+0x20c] ;  /* 0x00020c0001177983 */ /* 0x000ee40000300800 */
[----:B------:R-:W-:Y:S01]  /*54930*/  IMAD.MOV.U32 R4, RZ, RZ, R6 ;  /* 0x000000ffff047224 */ /* 0x000fe200078e0006 */
[----:B------:R-:W-:-:S07]  /*54940*/  MOV R5, R3 ;  /* 0x0000000300057202 */ /* 0x000fce0000000f00 */
[C---:B---3--:R-:W-:Y:S08]  /*54950*/  HMMA.16816.F32 R20, R12.reuse, R4, R20 ;  /* 0x000000040c14723c */ /* 0x048ff00000001814 */
[----:B--2---:R-:W-:Y:S11]  /*54960*/  HMMA.16816.F32 R4, R12, R24, R8 ;  /* 0x000000180c04723c */ /* 0x004ff60000001808 */
[----:B------:R-:W-:Y:S04]  /*54970*/  @!UPT UIADD3 URZ, URZ, URZ, URZ ;  /* 0x0000003f3f3ff290 */ /* 0x000fe8000fffe03f */
[----:B------:R0:W-:Y:S01]  /*54980*/  STL.64 [R1+0x220], R20 ;  /* 0x0002201401007387 */ /* 0x0001e20000100a00 */
[----:B------:R-:W-:Y:S07]  /*54990*/  STL.64 [R1+0x228], R22 ;  /* 0x0002281601007387 */ /* 0x000fee0000100a00 */
[----:B------:R-:W-:Y:S02]  /*549a0*/  STL.64 [R1+0x210], R4 ;  /* 0x0002100401007387 */ /* 0x000fe40000100a00 */
[----:B------:R-:W-:Y:S01]  /*549b0*/  STL.64 [R1+0x218], R6 ;  /* 0x0002180601007387 */ /* 0x000fe20000100a00 */
[----:B------:R-:W2:Y:S01]  /*549c0*/  LDL.LU R8, [R1+0x250] ;  /* 0x0002500001087983 */ /* 0x000ea20000300800 */
[----:B------:R-:W2:Y:S02]  /*549d0*/  LDL.LU R9, [R1+0x254] ;  /* 0x0002540001097983 */ /* 0x000ea40000300800 */
[----:B------:R-:W2:Y:S02]  /*549e0*/  LDL.LU R10, [R1+0x258] ;  /* 0x00025800010a7983 */ /* 0x000ea40000300800 */
[----:B------:R-:W2:Y:S02]  /*549f0*/  LDL.LU R11, [R1+0x25c] ;  /* 0x00025c00010b7983 */ /* 0x000ea40000300800 */
[----:B0-----:R-:W-:Y:S01]  /*54a00*/  IMAD.MOV.U32 R20, RZ, RZ, R2 ;  /* 0x000000ffff147224 */ /* 0x001fe200078e0002 */
[----:B------:R-:W-:-:S05]  /*54a10*/  MOV R21, R0 ;  /* 0x0000000000157202 */ /* 0x000fca0000000f00 */
[----:B------:R0:W-:Y:S04]  /*54a20*/  STL.64 [R1+0x2aa0], R20 ;  /* 0x002aa01401007387 */ /* 0x0001e80000100a00 */
        /* <DEDUP_REMOVED lines=16> */
[----:B------:R-:W4:Y:S01]  /*54b30*/  LDL.64 R4, [R1+0x60] ;  /* 0x0000600001047983 */ /* 0x000f220000100a00 */
[----:B------:R0:W-:Y:S03]  /*54b40*/  STL.64 [R1+0x2a58], R24 ;  /* 0x002a581801007387 */ /* 0x0001e60000100a00 */
[----:B0-----:R-:W3:Y:S01]  /*54b50*/  LDL.LU.64 R24, [R1+0x10] ;  /* 0x0000100001187983 */ /* 0x001ee20000300a00 */
[C---:B--2---:R-:W-:Y:S03]  /*54b60*/  HMMA.16816.F32 R8, R12.reuse, R16, R8 ;  /* 0x000000100c08723c */ /* 0x044fe60000001808 */
[----:B---3--:R0:W-:Y:S04]  /*54b70*/  STL.64 [R1+0x2a70], R24 ;  /* 0x002a701801007387 */ /* 0x0081e80000100a00 */
        /* <DEDUP_REMOVED lines=13> */
[----:B------:R-:W2:Y:S02]  /*54c50*/  LDL.LU.64 R8, [R1+0x2ad0] ;  /* 0x002ad00001087983 */ /* 0x000ea40000300a00 */
[----:B------:R0:W-:Y:S02]  /*54c60*/  STL.64 [R1+0x2a50], R16 ;  /* 0x002a501001007387 */ /* 0x0001e40000100a00 */
[----:B0-----:R-:W3:Y:S01]  /*54c70*/  LDL.LU R16, [R1+0x500] ;  /* 0x0005000001107983 */ /* 0x001ee20000300800 */
[----:B------:R-:W3:Y:S02]  /*54c80*/  LDL.LU R17, [R1+0x504] ;  /* 0x0005040001117983 */ /* 0x000ee40000300800 */
[----:B------:R-:W3:Y:S02]  /*54c90*/  LDL.LU R18, [R1+0x508] ;  /* 0x0005080001127983 */ /* 0x000ee40000300800 */
[----:B------:R-:W3:Y:S01]  /*54ca0*/  LDL.LU R19, [R1+0x50c] ;  /* 0x00050c0001137983 */ /* 0x000ee20000300800 */
[C---:B--2---:R-:W-:Y:S01]  /*54cb0*/  HMMA.16816.F32 R20, R12.reuse, R8, R20 ;  /* 0x000000080c14723c */ /* 0x044fe20000001814 */
[----:B---3--:R-:W-:Y:S01]  /*54cc0*/  STL.64 [R1+0x2a68], R18 ;  /* 0x002a681201007387 */ /* 0x008fe20000100a00 */
[----:B------:R0:W-:Y:S03]  /*54cd0*/  STL.64 [R1+0x2a60], R16 ;  /* 0x002a601001007387 */ /* 0x0001e60000100a00 */
[----:B0-----:R-:W2:Y:S01]  /*54ce0*/  LDL.LU R16, [R1+0x4e0] ;  /* 0x0004e00001107983 */ /* 0x001ea20000300800 */
[----:B------:R-:W2:Y:S02]  /*54cf0*/  LDL.LU R17, [R1+0x4e4] ;  /* 0x0004e40001117983 */ /* 0x000ea40000300800 */
[----:B------:R-:W2:Y:S02]  /*54d00*/  LDL.LU R18, [R1+0x4e8] ;  /* 0x0004e80001127983 */ /* 0x000ea40000300800 */
[----:B------:R-:W2:Y:S11]  /*54d10*/  LDL.LU R19, [R1+0x4ec] ;  /* 0x0004ec0001137983 */ /* 0x000eb60000300800 */
[----:B------:R-:W-:Y:S02]  /*54d20*/  @!UPT UIADD3 URZ, URZ, URZ, URZ ;  /* 0x0000003f3f3ff290 */ /* 0x000fe4000fffe03f */
[----:B------:R-:W-:Y:S01]  /*54d30*/  STL.64 [R1+0x1f0], R20 ;  /* 0x0001f01401007387 */ /* 0x000fe20000100a00 */
[----:B------:R0:W-:Y:S03]  /*54d40*/  STL.64 [R1+0x1f8], R22 ;  /* 0x0001f81601007387 */ /* 0x0001e60000100a00 */
[----:B0-----:R-:W3:Y:S01]  /*54d50*/  LDL.LU.64 R22, [R1+0x2ac8] ;  /* 0x002ac80001167983 */ /* 0x001ee20000300a00 */
[----:B------:R-:W3:Y:S02]  /*54d60*/  LDL.LU.64 R20, [R1+0x2ac0] ;  /* 0x002ac00001147983 */ /* 0x000ee40000300a00 */
[----:B------:R-:W-:Y:S02]  /*54d70*/  STL.64 [R1+0x2a48], R10 ;  /* 0x002a480a01007387 */ /* 0x000fe40000100a00 */
[----:B------:R0:W-:Y:S02]  /*54d80*/  STL.64 [R1+0x2a40], R8 ;  /* 0x002a400801007387 */ /* 0x0001e40000100a00 */
[----:B----4-:R-:W-:Y:S01]  /*54d90*/  IMAD.MOV.U32 R0, RZ, RZ, R4 ;  /* 0x000000ffff007224 */ /* 0x010fe200078e0004 */
[----:B------:R-:W-:Y:S01]  /*54da0*/  MOV R2, R5 ;  /* 0x0000000500027202 */ /* 0x000fe20000000f00 */
[----:B0-----:R-:W4:Y:S01]  /*54db0*/  LDL.LU R8, [R1+0x550] ;  /* 0x0005500001087983 */ /* 0x001f220000300800 */
[----:B------:R-:W4:Y:S02]  /*54dc0*/  LDL.LU R9, [R1+0x554] ;  /* 0x0005540001097983 */ /* 0x000f240000300800 */
[----:B------:R-:W4:Y:S02]  /*54dd0*/  LDL.LU R10, [R1+0x558] ;  /* 0x00055800010a7983 */ /* 0x000f240000300800 */
[----:B------:R-:W4:Y:S01]  /*54de0*/  LDL.LU R11, [R1+0x55c] ;  /* 0x00055c00010b7983 */ /* 0x000f220000300800 */
        /* <DEDUP_REMOVED lines=8> */
[----:B---3--:R-:W-:Y:S01]  /*54e70*/  HMMA.16816.F32 R12, R12, R4, R20 ;  /* 0x000000040c0c723c */ /* 0x008fe20000001814 */
[----:B------:R-:W3:Y:S01]  /*54e80*/  LDL.LU.64 R20, [R1+0x2aa0] ;  /* 0x002aa00001147983 */ /* 0x000ee20000300a00 */
[----:B------:R-:W3:Y:S02]  /*54e90*/  LDL.LU.64 R6, [R1+0x2a98] ;  /* 0x002a980001067983 */ /* 0x000ee40000300a00 */
[----:B------:R-:W3:Y:S11]  /*54ea0*/  LDL.LU.64 R4, [R1+0x2a90] ;  /* 0x002a900001047983 */ /* 0x000ef60000300a00 */
[----:B------:R-:W-:Y:S08]  /*54eb0*/  @!UPT UIADD3 URZ, URZ, URZ, URZ ;  /* 0x0000003f3f3ff290 */ /* 0x000ff0000fffe03f */
[----:B------:R-:W-:Y:S01]  /*54ec0*/  STL.64 [R1+0x1c0], R12 ;  /* 0x0001c00c01007387 */ /* 0x000fe20000100a00 */
[----:B------:R-:W-:Y:S01]  /*54ed0*/  STL.64 [R1+0x1c8], R14 ;  /* 0x0001c80e01007387 */ /* 0x000fe20000100a00 */
[C---:B---3--:R-:W-:Y:S02]  /*54ee0*/  HMMA.16816.F32 R20, R4.reuse, R20, R24 ;  /* 0x000000140414723c */ /* 0x048fe40000001818 */
[----:B------:R-:W3:Y:S01]  /*54ef0*/  LDL.LU.64 R26, [R1+0x2a88] ;  /* 0x002a8800011a7983 */ /* 0x000ee20000300a00 */
[----:B------:R-:W3:Y:S11]  /*54f00*/  LDL.LU.64 R24, [R1+0x2a80] ;  /* 0x002a800001187983 */ /* 0x000ef60000300a00 */
[----:B------:R-:W-:Y:S09]  /*54f10*/  @!UPT UIADD3 URZ, URZ, URZ, URZ ;  /* 0x0000003f3f3ff290 */ /* 0x000ff2000fffe03f */
        /* <DEDUP_REMOVED lines=9> */
[----:B------:R-:W-:Y:S02]  /*54fb0*/  MOV R13, R2 ;  /* 0x00000002000d7202 */ /* 0x000fe40000000f00 */
[----:B------:R-:W0:Y:S02]  /*54fc0*/  S2R R2, SR_TID.X ;  /* 0x0000000000027919 */ /* 0x000e240000002100 */
[----:B0-----:R-:W-:Y:S01]  /*54fd0*/  IMAD.SHL.U32 R28, R2, 0x100, RZ ;  /* 0x00000100021c7824 */ /* 0x001fe200078e00ff */
[C---:B--2---:R-:W-:Y:S01]  /*54fe0*/  HMMA.16816.F32 R16, R4.reuse, R24, R16 ;  /* 0x000000180410723c */ /* 0x044fe20000001810 */
[----:B------:R-:W-:Y:S01]  /*54ff0*/  MOV R2, R24 ;  /* 0x0000001800027202 */ /* 0x000fe20000000f00 */
[----:B------:R-:W-:Y:S11]  /*55000*/  IMAD.MOV.U32 R29, RZ, RZ, R25 ;  /* 0x000000ffff1d7224 */ /* 0x000ff600078e0019 */
[----:B------:R-:W-:Y:S10]  /*55010*/  @!UPT UIADD3 URZ, URZ, URZ, URZ ;  /* 0x0000003f3f3ff290 */ /* 0x000ff4000fffe03f */
[----:B------:R-:W-:Y:S01]  /*55020*/  STL.64 [R1+0x190], R16 ;  /* 0x0001901001007387 */ /* 0x000fe20000100a00 */
[----:B------:R0:W-:Y:S03]  /*55030*/  STL.64 [R1+0x198], R18 ;  /* 0x0001981201007387 */ /* 0x0001e60000100a00 */
[----:B0-----:R-:W2:Y:S01]  /*55040*/  LDL.LU.64 R18, [R1+0x2a68] ;  /* 0x002a680001127983 */ /* 0x001ea20000300a00 */
[----:B------:R-:W2:Y:S02]  /*55050*/  LDL.LU.64 R16, [R1+0x2a60] ;  /* 0x002a600001107983 */ /* 0x000ea40000300a00 */
[----:B------:R-:W2:Y:S02]  /*55060*/  LDL.LU.64 R24, [R1+0x2a58] ;  /* 0x002a580001187983 */ /* 0x000ea40000300a00 */
[C---:B--2---:R-:W-:Y:S11]  /*55070*/  HMMA.16816.F32 R16, R4.reuse, R24, R16 ;  /* 0x000000180410723c */ /* 0x044ff60000001810 */
[----:B------:R-:W-:Y:S11]  /*55080*/  @!UPT UIADD3 URZ, URZ, URZ, URZ ;  /* 0x0000003f3f3ff290 */ /* 0x000ff6000fffe03f */
[----:B------:R-:W-:Y:S01]  /*55090*/  @!UPT UIADD3 URZ, URZ, URZ, URZ ;  /* 0x0000003f3f3ff290 */ /* 0x000fe2000fffe03f */
[----:B------:R0:W-:Y:S01]  /*550a0*/  STL.64 [R1+0x180], R16 ;  /* 0x0001801001007387 */ /* 0x0001e20000100a00 */
[----:B------:R4:W-:Y:S03]  /*550b0*/  STL.64 [R1+0x188], R18 ;  /* 0x0001881201007387 */ /* 0x0009e60000100a00 */
[----:B0-----:R-:W4:Y:S01]  /*550c0*/  LDL.LU.64 R16, [R1+0x2a50] ;  /* 0x002a500001107983 */ /* 0x001f220000300a00 */
[----:B------:R-:W-:Y:S02]  /*550d0*/  IMAD.MOV.U32 R12, RZ, RZ, R0 ;  /* 0x000000ffff0c7224 */ /* 0x000fe400078e0000 */
[----:B------:R-:W0:Y:S01]  /*550e0*/  S2R R0, SR_TID.X ;  /* 0x0000000000007919 */ /* 0x000e220000002100 */
[----:B------:R-:W1:Y:S01]  /*550f0*/  S2R R22, SR_TID.X ;  /* 0x0000000000167919 */ /* 0x000e620000002100 */
[----:B------:R-:W-:Y:S01]  /*55100*/  IMAD.MOV.U32 R3, RZ, RZ, R21 ;  /* 0x000000ffff037224 */ /* 0x000fe200078e0015 */
[----:B0-----:R-:W-:Y:S01]  /*55110*/  LOP3.LUT R0, R0, 0x7, RZ, 0xc0, !PT ;  /* 0x0000000700007812 */ /* 0x001fe200078ec0ff */
[----:B----4-:R-:W-:Y:S01]  /*55120*/  HMMA.16816.F32 R16, R4, R16, R8 ;  /* 0x000000100410723c */ /* 0x010fe20000001808 */
[----:B------:R-:W2:Y:S01]  /*55130*/  LDL.LU.64 R10, [R1+0x2a48] ;  /* 0x002a4800010a7983 */ /* 0x000ea20000300a00 */
[----:B------:R-:W3:Y:S11]  /*55140*/  LDL.LU.64 R8, [R1+0x2a40] ;  /* 0x002a400001087983 */ /* 0x000ef60000300a00 */
[----:B------:R-:W-:Y:S10]  /*55150*/  @!UPT UIADD3 URZ, URZ, URZ, URZ ;  /* 0x0000003f3f3ff290 */ /* 0x000ff4000fffe03f */
[----:B------:R-:W-:Y:S01]  /*55160*/  STL.64 [R1+0x170], R16 ;  /* 0x0001701001007387 */ /* 0x000fe20000100a00 */
[----:B------:R0:W-:Y:S03]  /*55170*/  STL.64 [R1+0x178], R18 ;  /* 0x0001781201007387 */ /* 0x0001e60000100a00 */
[----:B0-----:R-:W4:Y:S01]  /*55180*/  LDL.LU.64 R18, [R1+0x2a38] ;  /* 0x002a380001127983 */ /* 0x001f220000300a00 */
[----:B------:R-:W4:Y:S01]  /*55190*/  LDL.LU.64 R16, [R1+0x2a30] ;  /* 0x002a300001107983 */ /* 0x000f220000300a00 */
[----:B------:R-:W-:-:S04]  /*551a0*/  SHF.L.U32 R0, R0, 0x4, RZ ;  /* 0x0000000400007819 */ /* 0x000fc800000006ff */
[----:B------:R-:W-:-:S04]  /*551b0*/  LOP3.LUT R23, R0, 0xf00, R28, 0xf8, !PT ;  /* 0x00000f0000177812 */ /* 0x000fc800078ef81c */
[----:B-1----:R-:W-:-:S04]  /*551c0*/  LOP3.LUT R23, R23, 0x10, R22, 0x78, !PT ;  /* 0x0000001017177812 */ /* 0x002fc800078e7816 */
[----:B------:R-:W-:Y:S01]  /*551d0*/  LOP3.LUT R23, R23, 0x40, RZ, 0x3c, !PT ;  /* 0x0000004017177812 */ /* 0x000fe200078e3cff */
[----:B------:R-:W-:Y:S02]  /*551e0*/  MOV R28, R24 ;  /* 0x00000018001c7202 */ /* 0x000fe40000000f00 */
[----:B------:R-:W-:Y:S01]  /*551f0*/  IMAD.MOV.U32 R0, RZ, RZ, R25 ;  /* 0x000000ffff007224 */ /* 0x000fe200078e0019 */
[----:B------:R-:W-:Y:S01]  /*55200*/  LOP3.LUT R14, R22, 0x7, RZ, 0xc0, !PT ;  /* 0x00000007160e7812 */ /* 0x000fe200078ec0ff */
[----:B------:R-:W-:Y:S02]  /*55210*/  LDSM.16.M88.4 R24, [R23+0x46000] ;  /* 0x046000001718783b */ /* 0x000fe40000000200 */
[----:B------:R-:W0:Y:S02]  /*55220*/  LDSM.16.M88.4 R20, [R23+0x47000] ;  /* 0x047000001714783b */ /* 0x000e240000000200 */
[----:B------:R-:W1:Y:S01]  /*55230*/  S2R R15, SR_TID.X ;  /* 0x00000000000f7919 */ /* 0x000e620000002100 */
[----:B------:R-:W-:-:S03]  /*55240*/  SHF.L.U32 R14, R14, 0x4, RZ ;  /* 0x000000040e0e7819 */ /* 0x000fc600000006ff */
[----:B0-----:R1:W-:Y:S02]  /*55250*/  STL.64 [R1+0x29a0], R22 ;  /* 0x0029a01601007387 */ /* 0x0013e40000100a00 */
[----:B-1----:R-:W-:-:S05]  /*55260*/  IMAD.SHL.U32 R23, R15, 0x100, RZ ;  /* 0x000001000f177824 */ /* 0x002fca00078e00ff */
[----:B------:R-:W-:Y:S01]  /*55270*/  LOP3.LUT R23, R14, 0xf00, R23, 0xf8, !PT ;  /* 0x00000f000e177812 */ /* 0x000fe200078ef817 */
[----:B------:R0:W-:Y:S03]  /*55280*/  STL.64 [R1+0x2998], R20 ;  /* 0x0029981401007387 */ /* 0x0001e60000100a00 */
[----:B------:R-:W-:-:S04]  /*55290*/  LOP3.LUT R23, R23, 0x10, R15, 0x78, !PT ;  /* 0x0000001017177812 */ /* 0x000fc800078e780f */
[----:B------:R-:W-:Y:S01]  /*552a0*/  LOP3.LUT R23, R23, 0x60, RZ, 0x3c, !PT ;  /* 0x0000006017177812 */ /* 0x000fe200078e3cff */
[----:B0-----:R-:W4:Y:S04]  /*552b0*/  LDL.LU.64 R20, [R1+0x70] ;  /* 0x0000700001147983 */ /* 0x001f280000300a00 */
[----:B--2---:R-:W-:Y:S01]  /*552c0*/  STL.64 [R1+0x29c8], R10 ;  /* 0x0029c80a01007387 */ /* 0x004fe20000100a00 */
[----:B---3--:R0:W-:Y:S01]  /*552d0*/  STL.64 [R1+0x29c0], R8 ;  /* 0x0029c00801007387 */ /* 0x0081e20000100a00 */
[C---:B----4-:R-:W-:Y:S11]  /*552e0*/  HMMA.16816.F32 R16, R4.reuse, R8, R16 ;  /* 0x000000080410723c */ /* 0x050ff60000001810 */
[----:B------:R-:W-:Y:S11]  /*552f0*/  @!UPT UIADD3 URZ, URZ, URZ, URZ ;  /* 0x0000003f3f3ff290 */ /* 0x000ff6000fffe03f */
[----:B------:R-:W-:Y:S01]  /*55300*/  @!UPT UIADD3 URZ, URZ, URZ, URZ ;  /* 0x0000003f3f3ff290 */ /* 0x000fe2000fffe03f */
[----:B------:R-:W-:Y:S01]  /*55310*/  STL.64 [R1+0x160], R16 ;  /* 0x0001601001007387 */ /* 0x000fe20000100a00 */
[----:B------:R-:W-:Y:S02]  /*55320*/  STL.64 [R1+0x168], R18 ;  /* 0x0001681201007387 */ /* 0x000fe40000100a00 */
[----:B------:R-:W1:Y:S04]  /*55330*/  LDSM.16.M88.4 R16, [R23+0x40000] ;  /* 0x040000001710783b */ /* 0x000e680000000200 */
[----:B0-----:R-:W2:Y:S01]  /*55340*/  LDL.LU R8, [R1+0x590] ;  /* 0x0005900001087983 */ /* 0x001ea20000300800 */
[----:B------:R-:W2:Y:S01]  /*55350*/  LDL.LU R9, [R1+0x594] ;  /* 0x0005940001097983 */ /* 0x000ea20000300800 */
[----:B------:R-:W2:Y:S02]  /*55360*/  LDL.LU R10, [R1+0x598] ;  /* 0x00059800010a7983 */ /* 0x000ea40000300800 */
[----:B------:R-:W2:Y:S01]  /*55370*/  LDL.LU R11, [R1+0x59c] ;  /* 0x00059c00010b7983 */ /* 0x000ea20000300800 */
[----:B-1----:R-:W-:Y:S01]  /*55380*/  STL.64 [R1+0x28e0], R18 ;  /* 0x0028e01201007387 */ /* 0x002fe20000100a00 */
[----:B------:R0:W-:Y:S03]  /*55390*/  STL.64 [R1+0x28d8], R16 ;  /* 0x0028d81001007387 */ /* 0x0001e60000100a00 */
[----:B0-----:R-:W3:Y:S01]  /*553a0*/  LDL.LU R16, [R1+0x5a0] ;  /* 0x0005a00001107983 */ /* 0x001ee20000300800 */
[----:B------:R-:W3:Y:S02]  /*553b0*/  LDL.LU R17, [R1+0x5a4] ;  /* 0x0005a40001117983 */ /* 0x000ee40000300800 */
[----:B------:R-:W3:Y:S02]  /*553c0*/  LDL.LU R18, [R1+0x5a8] ;  /* 0x0005a80001127983 */ /* 0x000ee40000300800 */
[----:B------:R-:W3:Y:S02]  /*553d0*/  LDL.LU R19, [R1+0x5ac] ;  /* 0x0005ac0001137983 */ /* 0x000ee40000300800 */
[C---:B---3--:R-:W-:Y:S01]  /*553e0*/  HMMA.16816.F32 R16, R4.reuse, R12, R16 ;  /* 0x0000000c0410723c */ /* 0x048fe20000001810 */
[----:B------:R-:W0:Y:S04]  /*553f0*/  LDSM.16.M88.4 R12, [R23+0x41000] ;  /* 0x04100000170c783b */ /* 0x000e280000000200 */
[----:B0-----:R-:W-:Y:S11]  /*55400*/  STL.64 [R1+0x2860], R14 ;  /* 0x0028600e01007387 */ /* 0x001ff60000100a00 */
[----:B------:R-:W-:Y:S07]  /*55410*/  @!UPT UIADD3 URZ, URZ, URZ, URZ ;  /* 0x0000003f3f3ff290 */ /* 0x000fee000fffe03f */
[----:B------:R-:W-:Y:S02]  /*55420*/  STL.64 [R1+0x150], R16 ;  /* 0x0001501001007387 */ /* 0x000fe40000100a00 */
[----:B------:R-:W-:Y:S02]  /*55430*/  STL.64 [R1+0x158], R18 ;  /* 0x0001581201007387 */ /* 0x000fe40000100a00 */
[----:B------:R0:W-:Y:S02]  /*55440*/  STL.64 [R1+0x2858], R12 ;  /* 0x0028580c01007387 */ /* 0x0001e40000100a00 */
        /* <DEDUP_REMOVED lines=10> */
[----:B--2---:R-:W-:Y:S01]  /*554f0*/  HMMA.16816.F32 R8, R4, R20, R8 ;  /* 0x000000140408723c */ /* 0x004fe20000001808 */
[----:B------:R-:W0:Y:S04]  /*55500*/  LDSM.16.M88.4 R4, [R23+0x42000] ;  /* 0x042000001704783b */ /* 0x000e280000000200 */
[----:B----4-:R-:W-:Y:S01]  /*55510*/  STL.64 [R1+0x2970], R14 ;  /* 0x0029700e01007387 */ /* 0x010fe20000100a00 */
[----:B---3--:R1:W-:Y:S03]  /*55520*/  STL.64 [R1+0x2968], R12 ;  /* 0x0029680c01007387 */ /* 0x0083e60000100a00 */
[----:B-1----:R-:W2:Y:S01]  /*55530*/  LDL.LU R12, [R1+0x20] ;  /* 0x00002000010c7983 */ /* 0x002ea20000300800 */
[----:B------:R-:W-:-:S02]  /*55540*/  MOV R13, R3 ;  /* 0x00000003000d7202 */ /* 0x000fc40000000f00 */
[----:B------:R-:W3:Y:S03]  /*55550*/  LDL.LU R3, [R1+0x2a28] ;  /* 0x002a280001037983 */ /* 0x000ee60000300800 */
[----:B--2---:R1:W-:Y:S01]  /*55560*/  STL.64 [R1+0x2a00], R12 ;  /* 0x002a000c01007387 */ /* 0x0043e20000100a00 */
[----:B------:R-:W-:Y:S07]  /*55570*/  STL.64 [R1+0x29b0], R20 ;  /* 0x0029b01401007387 */ /* 0x000fee0000100a00 */
[----:B------:R-:W-:Y:S02]  /*55580*/  STL.64 [R1+0x130], R8 ;  /* 0x0001300801007387 */ /* 0x000fe40000100a00 */
[----:B------:R-:W-:Y:S01]  /*55590*/  STL.64 [R1+0x138], R10 ;  /* 0x0001380a01007387 */ /* 0x000fe20000100a00 */
[----:B------:R-:W2:Y:S01]  /*555a0*/  LDL.LU R16, [R1+0x650] ;  /* 0x0006500001107983 */ /* 0x000ea20000300800 */
[----:B------:R-:W2:Y:S02]  /*555b0*/  LDL.LU R17, [R1+0x654] ;  /* 0x0006540001117983 */ /* 0x000ea40000300800 */
[----:B------:R-:W4:Y:S02]  /*555c0*/  LDL.LU R18, [R1+0x658] ;  /* 0x0006580001127983 */ /* 0x000f240000300800 */
[----:B------:R-:W4:Y:S01]  /*555d0*/  LDL.LU R19, [R1+0x65c] ;  /* 0x00065c0001137983 */ /* 0x000f220000300800 */
[----:B-1----:R-:W3:Y:S04]  /*555e0*/  LDL.LU.64 R12, [R1+0x40] ;  /* 0x00004000010c7983 */ /* 0x002ee80000300a00 */
[----:B----4-:R-:W-:Y:S01]  /*555f0*/  STL.64 [R1+0x29d8], R18 ;  /* 0x0029d81201007387 */ /* 0x010fe20000100a00 */
[----:B--2---:R1:W-:Y:S02]  /*55600*/  STL.64 [R1+0x29d0], R16 ;  /* 0x0029d01001007387 */ /* 0x0043e40000100a00 */
[----:B-1----:R-:W-:Y:S01]  /*55610*/  IMAD.MOV.U32 R16, RZ, RZ, R28 ;  /* 0x000000ffff107224 */ /* 0x002fe200078e001c */
[----:B------:R-:W-:Y:S01]  /*55620*/  MOV R17, R0 ;  /* 0x0000000000117202 */ /* 0x000fe20000000f00 */
[----:B------:R-:W2:Y:S01]  /*55630*/  LDL.LU R28, [R1+0x2a24] ;  /* 0x002a2400011c7983 */ /* 0x000ea20000300800 */
[----:B------:R-:W4:Y:S03]  /*55640*/  LDL.LU R0, [R1+0x2a20] ;  /* 0x002a200001007983 */ /* 0x000f260000300800 */
        /* <DEDUP_REMOVED lines=11> */
[----:B--2---:R-:W-:Y:S01]  /*55700*/  STL.64 [R1+0x2a10], R18 ;  /* 0x002a101201007387 */ /* 0x004fe20000100a00 */
[----:B------:R1:W-:Y:S03]  /*55710*/  STL.64 [R1+0x2a08], R16 ;  /* 0x002a081001007387 */ /* 0x0003e60000100a00 */
[----:B-1----:R-:W3:Y:S01]  /*55720*/  LDL.LU R16, [R1+0x690] ;  /* 0x0006900001107983 */ /* 0x002ee20000300800 */
[----:B------:R-:W3:Y:S02]  /*55730*/  LDL.LU R17, [R1+0x694] ;  /* 0x0006940001117983 */ /* 0x000ee40000300800 */
[----:B------:R-:W3:Y:S02]  /*55740*/  LDL.LU R18, [R1+0x698] ;  /* 0x0006980001127983 */ /* 0x000ee40000300800 */
[----:B------:R-:W3:Y:S01]  /*55750*/  LDL.LU R19, [R1+0x69c] ;  /* 0x00069c0001137983 */ /* 0x000ee20000300800 */
[----:B------:R-:W2:Y:S04]  /*55760*/  LDL.LU.64 R8, [R1+0x30] ;  /* 0x0000300001087983 */ /* 0x000ea80000300a00 */
[----:B--2---:R1:W-:Y:S04]  /*55770*/  STL.64 [R1+0x29e0], R8 ;  /* 0x0029e00801007387 */ /* 0x0043e80000100a00 */
[----:B-1----:R-:W2:Y:S01]  /*55780*/  LDL.LU R8, [R1+0x660] ;  /* 0x0006600001087983 */ /* 0x002ea20000300800 */
[----:B------:R-:W2:Y:S02]  /*55790*/  LDL.LU R9, [R1+0x664] ;  /* 0x0006640001097983 */ /* 0x000ea40000300800 */
[----:B------:R-:W2:Y:S02]  /*557a0*/  LDL.LU R10, [R1+0x668] ;  /* 0x00066800010a7983 */ /* 0x000ea40000300800 */
[----:B------:R-:W2:Y:S01]  /*557b0*/  LDL.LU R11, [R1+0x66c] ;  /* 0x00066c00010b7983 */ /* 0x000ea20000300800 */
[----:B------:R-:W2:Y:S01]  /*557c0*/  LDL.LU.64 R20, [R1+0x60] ;  /* 0x0000600001147983 */ /* 0x000ea20000300a00 */
[C---:B---3--:R-:W-:Y:S03]  /*557d0*/  HMMA.16816.F32 R16, R24.reuse, R12, R16 ;  /* 0x0000000c1810723c */ /* 0x048fe60000001810 */
[----:B--2---:R1:W-:Y:S04]  /*557e0*/  STL.64 [R1+0x29b8], R20 ;  /* 0x0029b81401007387 */ /* 0x0043e80000100a00 */
[----:B-1----:R-:W2:Y:S01]  /*557f0*/  LDL.LU R20, [R1+0x640] ;  /* 0x0006400001147983 */ /* 0x002ea20000300800 */
[----:B------:R-:W2:Y:S02]  /*55800*/  LDL.LU R21, [R1+0x644] ;  /* 0x0006440001157983 */ /* 0x000ea40000300800 */
[----:B------:R-:W2:Y:S02]  /*55810*/  LDL.LU R22, [R1+0x648] ;  /* 0x0006480001167983 */ /* 0x000ea40000300800 */
[----:B------:R-:W2:Y:S01]  /*55820*/  LDL.LU R23, [R1+0x64c] ;  /* 0x00064c0001177983 */ /* 0x000ea20000300800 */
[----:B0-----:R-:W-:Y:S01]  /*55830*/  STL.64 [R1+0x27f0], R6 ;  /* 0x0027f00601007387 */ /* 0x001fe20000100a00 */
[----:B------:R0:W-:Y:S02]  /*55840*/  STL.64 [R1+0x27e8], R4 ;  /* 0x0027e80401007387 */ /* 0x0001e40000100a00 */
[----:B0-----:R-:W-:Y:S01]  /*55850*/  IMAD.MOV.U32 R4, RZ, RZ, R2 ;  /* 0x000000ffff047224 */ /* 0x001fe200078e0002 */
[----:B------:R-:W-:Y:S01]  /*55860*/  MOV R5, R29 ;  /* 0x0000001d00057202 */ /* 0x000fe20000000f00 */
[----:B------:R-:W3:Y:S01]  /*55870*/  LDL.LU R2, [R1+0x2a1c] ;  /* 0x002a1c0001027983 */ /* 0x000ee20000300800 */
[----:B------:R-:W2:Y:S04]  /*55880*/  LDL.LU R29, [R1+0x2a18] ;  /* 0x002a1800011d7983 */ /* 0x000ea80000300800 */
[----:B------:R-:W-:Y:S02]  /*55890*/  STL.64 [R1+0x120], R16 ;  /* 0x0001201001007387 */ /* 0x000fe40000100a00 */
[----:B------:R0:W-:Y:S02]  /*558a0*/  STL.64 [R1+0x128], R18 ;  /* 0x0001281201007387 */ /* 0x0001e40000100a00 */
[----:B------:R-:W-:Y:S01]  /*558b0*/  IMAD.MOV.U32 R7, RZ, RZ, R12 ;  /* 0x000000ffff077224 */ /* 0x000fe200078e000c */
[----:B------:R-:W-:Y:S01]  /*558c0*/  MOV R6, R13 ;  /* 0x0000000d00067202 */ /* 0x000fe20000000f00 */
[----:B0-----:R-:W2:Y:S01]  /*558d0*/  LDL.LU.64 R18, [R1+0x2a10] ;  /* 0x002a100001127983 */ /* 0x001ea20000300a00 */
[----:B------:R-:W2:Y:S02]  /*558e0*/  LDL.LU.64 R16, [R1+0x2a08] ;  /* 0x002a080001107983 */ /* 0x000ea40000300a00 */
[----:B------:R-:W2:Y:S02]  /*558f0*/  LDL.LU.64 R12, [R1+0x2a00] ;  /* 0x002a0000010c7983 */ /* 0x000ea40000300a00 */
        /* <DEDUP_REMOVED lines=8> */
[----:B0-----:R-:W-:Y:S01]  /*55980*/  IMAD.MOV.U32 R12, RZ, RZ, R7 ;  /* 0x000000ffff0c7224 */ /* 0x001fe200078e0007 */
[----:B------:R-:W-:-:S05]  /*55990*/  MOV R13, R6 ;  /* 0x00000006000d7202 */ /* 0x000fca0000000f00 */
        /* <DEDUP_REMOVED lines=29> */
[C---:B---3--:R-:W-:Y:S11]  /*55b70*/  HMMA.16816.F32 R16, R24.reuse, R8, R16 ;  /* 0x000000081810723c */ /* 0x048ff60000001810 */
[----:B------:R-:W-:Y:S11]  /*55b80*/  @!UPT UIADD3 URZ, URZ, URZ, URZ ;  /* 0x0000003f3f3ff290 */ /* 0x000ff6000fffe03f */
[----:B------:R-:W-:Y:S01]  /*55b90*/  @!UPT UIADD3 URZ, URZ, URZ, URZ ;  /* 0x0000003f3f3ff290 */ /* 0x000fe2000fffe03f */
[----:B------:R0:W-:Y:S01]  /*55ba0*/  STL.64 [R1+0xe0], R16 ;  /* 0x0000e01001007387 */ /* 0x0001e20000100a00 */
[----:B------:R-:W-:Y:S02]  /*55bb0*/  STL.64 [R1+0xe8], R18 ;  /* 0x0000e81201007387 */ /* 0x000fe40000100a00 */
[----:B------:R-:W3:Y:S02]  /*55bc0*/  LDL.LU.64 R10, [R1+0x29c8] ;  /* 0x0029c800010a7983 */ /* 0x000ee40000300a00 */
[----:B0-----:R-:W-:Y:S01]  /*55bd0*/  IMAD.MOV.U32 R17, RZ, RZ, R8 ;  /* 0x000000ffff117224 */ /* 0x001fe200078e0008 */
[----:B------:R-:W-:Y:S02]  /*55be0*/  MOV R16, R9 ;  /* 0x0000000900107202 */ /* 0x000fe40000000f00 */
[----:B------:R-:W2:Y:S02]  /*55bf0*/  LDL.LU.64 R8, [R1+0x29c0] ;  /* 0x0029c00001087983 */ /* 0x000ea40000300a00 */
[C---:B--2---:R-:W-:Y:S11]  /*55c00*/  HMMA.16816.F32 R20, R24.reuse, R8, R20 ;  /* 0x000000081814723c */ /* 0x044ff60000001814 */
[----:B------:R-:W-:Y:S11]  /*55c10*/  @!UPT UIADD3 URZ, URZ, URZ, URZ ;  /* 0x0000003f3f3ff290 */ /* 0x000ff6000fffe03f */
[----:B------:R-:W-:Y:S01]  /*55c20*/  @!UPT UIADD3 URZ, URZ, URZ, URZ ;  /* 0x0000003f3f3ff290 */ /* 0x000fe2000fffe03f */
[----:B------:R0:W-:Y:S01]  /*55c30*/  STL.64 [R1+0xd0], R20 ;  /* 0x0000d01401007387 */ /* 0x0001e20000100a00 */
[----:B------:R-:W-:Y:S03]  /*55c40*/  STL.64 [R1+0xd8], R22 ;  /* 0x0000d81601007387 */ /* 0x000fe60000100a00 */
[----:B0-----:R-:W2:Y:S01]  /*55c50*/  LDL.LU.64 R20, [R1+0x29b8] ;  /* 0x0029b80001147983 */ /* 0x001ea20000300a00 */
[----:B---3--:R-:W-:Y:S02]  /*55c60*/  STL.64 [R1+0x2910], R10 ;  /* 0x0029100a01007387 */ /* 0x008fe40000100a00 */
[----:B------:R0:W-:Y:S02]  /*55c70*/  STL.64 [R1+0x2908], R8 ;  /* 0x0029080801007387 */ /* 0x0001e40000100a00 */
[----:B0-----:R-:W2:Y:S01]  /*55c80*/  LDL.LU R8, [R1+0x630] ;  /* 0x0006300001087983 */ /* 0x001ea20000300800 */
[----:B------:R-:W2:Y:S02]  /*55c90*/  LDL.LU R9, [R1+0x634] ;  /* 0x0006340001097983 */ /* 0x000ea40000300800 */
[----:B------:R-:W2:Y:S02]  /*55ca0*/  LDL.LU R10, [R1+0x638] ;  /* 0x00063800010a7983 */ /* 0x000ea40000300800 */
[----:B------:R-:W2:Y:S02]  /*55cb0*/  LDL.LU R11, [R1+0x63c] ;  /* 0x00063c00010b7983 */ /* 0x000ea40000300800 */
[C---:B--2---:R-:W-:Y:S11]  /*55cc0*/  HMMA.16816.F32 R8, R24.reuse, R20, R8 ;  /* 0x000000141808723c */ /* 0x044ff60000001808 */
[----:B------:R-:W-:Y:S11]  /*55cd0*/  @!UPT UIADD3 URZ, URZ, URZ, URZ ;  /* 0x0000003f3f3ff290 */ /* 0x000ff6000fffe03f */
[----:B------:R-:W-:Y:S01]  /*55ce0*/  @!UPT UIADD3 URZ, URZ, URZ, URZ ;  /* 0x0000003f3f3ff290 */ /* 0x000fe2000fffe03f */
[----:B------:R0:W-:Y:S01]  /*55cf0*/  STL.64 [R1+0xc0], R8 ;  /* 0x0000c00801007387 */ /* 0x0001e20000100a00 */
[----:B------:R1:W-:Y:S02]  /*55d00*/  STL.64 [R1+0xc8], R10 ;  /* 0x0000c80a01007387 */ /* 0x0003e40000100a00 */
[----:B0-----:R-:W-:Y:S01]  /*55d10*/  IMAD.MOV.U32 R9, RZ, RZ, R20 ;  /* 0x000000ffff097224 */ /* 0x001fe200078e0014 */
[----:B------:R-:W-:Y:S02]  /*55d20*/  MOV R8, R21 ;  /* 0x0000001500087202 */ /* 0x000fe40000000f00 */
[----:B------:R-:W2:Y:S02]  /*55d30*/  LDL.LU.64 R20, [R1+0x29b0] ;  /* 0x0029b00001147983 */ /* 0x000ea40000300a00 */
[----:B--2---:R-:W-:Y:S02]  /*55d40*/  HMMA.16816.F32 R24, R24, R20, R12 ;  /* 0x000000141818723c */ /* 0x004fe4000000180c */
[----:B------:R-:W2:Y:S01]  /*55d50*/  LDL.LU.64 R12, [R1+0x29a8] ;  /* 0x0029a800010c7983 */ /* 0x000ea20000300a00 */
[----:B-1----:R-:W-:Y:S01]  /*55d60*/  IMAD.MOV.U32 R11, RZ, RZ, R20 ;  /* 0x000000ffff0b7224 */ /* 0x002fe200078e0014 */
[----:B------:R-:W-:Y:S11]  /*55d70*/  MOV R10, R21 ;  /* 0x00000015000a7202 */ /* 0x000ff60000000f00 */
[----:B------:R-:W-:Y:S08]  /*55d80*/  @!UPT UIADD3 URZ, URZ, URZ, URZ ;  /* 0x0000003f3f3ff290 */ /* 0x000ff0000fffe03f */
[----:B------:R0:W-:Y:S01]  /*55d90*/  STL.64 [R1+0xb0], R24 ;  /* 0x0000b01801007387 */ /* 0x0001e20000100a00 */
[----:B------:R1:W-:Y:S02]  /*55da0*/  STL.64 [R1+0xb8], R26 ;  /* 0x0000b81a01007387 */ /* 0x0003e40000100a00 */
[----:B------:R-:W2:Y:S02]  /*55db0*/  LDL.LU.64 R22, [R1+0x29a0] ;  /* 0x0029a00001167983 */ /* 0x000ea40000300a00 */
[----:B------:R-:W2:Y:S01]  /*55dc0*/  LDL.LU.64 R20, [R1+0x2998] ;  /* 0x0029980001147983 */ /* 0x000ea20000300a00 */
[----:B0-----:R-:W3:Y:S01]  /*55dd0*/  LDL.LU.64 R24, [R1] ;  /* 0x0000000001187983 */ /* 0x001ee20000300a00 */
[----:B-1----:R-:W3:Y:S01]  /*55de0*/  LDL.64 R26, [R1+0x8] ;  /* 0x00000800011a7983 */ /* 0x002ee20000100a00 */
        /* <DEDUP_REMOVED lines=8> */
[----:B------:R-:W2:Y:S11]  /*55e70*/  LDL.LU.64 R4, [R1+0x2978] ;  /* 0x0029780001047983 */ /* 0x000eb60000300a00 */
[----:B------:R-:W-:Y:S10]  /*55e80*/  @!UPT UIADD3 URZ, URZ, URZ, URZ ;  /* 0x0000003f3f3ff290 */ /* 0x000ff4000fffe03f */
[----:B------:R-:W-:Y:S01]  /*55e90*/  STL.64 [R1+0x90], R12 ;  /* 0x0000900c01007387 */ /* 0x000fe20000100a00 */
[----:B------:R0:W-:Y:S03]  /*55ea0*/  STL.64 [R1+0x98], R14 ;  /* 0x0000980e01007387 */ /* 0x0001e60000100a00 */
[----:B0-----:R-:W2:Y:S01]  /*55eb0*/  LDL.LU.64 R14, [R1+0x2970] ;  /* 0x00297000010e7983 */ /* 0x001ea20000300a00 */
[----:B------:R-:W2:Y:S02]  /*55ec0*/  LDL.LU.64 R12, [R1+0x2968] ;  /* 0x00296800010c7983 */ /* 0x000ea40000300a00 */
[C---:B--2---:R-:W-:Y:S01]  /*55ed0*/  HMMA.16816.F32 R4, R20.reuse, R4, R12 ;  /* 0x000000041404723c */ /* 0x044fe2000000180c */
[----:B------:R-:W2:Y:S01]  /*55ee0*/  LDL.LU.64 R14, [R1+0x2960] ;  /* 0x00296000010e7983 */ /* 0x000ea20000300a00 */
[----:B------:R-:W2:Y:S11]  /*55ef0*/  LDL.LU.64 R12, [R1+0x2958] ;  /* 0x00295800010c7983 */ /* 0x000eb60000300a00 */
[----:B------:R-:W-:Y:S10]  /*55f00*/  @!UPT UIADD3 URZ, URZ, URZ, URZ ;  /* 0x0000003f3f3ff290 */ /* 0x000ff4000fffe03f */
[----:B------:R-:W-:Y:S01]  /*55f10*/  STL.64 [R1+0x80], R4 ;  /* 0x0000800401007387 */ /* 0x000fe20000100a00 */
[----:B------:R2:W-:Y:S02]  /*55f20*/  STL.64 [R1+0x88], R6 ;  /* 0x0000880601007387 */ /* 0x0005e40000100a00 */
[----:B---3--:R0:W-:Y:S01]  /*55f30*/  STL.64 [R1+0x2890], R26 ;  /* 0x0028901a01007387 */ /* 0x0081e20000100a00 */
[----:B--2---:R-:W-:Y:S01]  /*55f40*/  HMMA.16816.F32 R4, R20, R24, R12 ;  /* 0x000000181404723c */ /* 0x004fe2000000180c */
[----:B------:R-:W2:Y:S06]  /*55f50*/  LDL.LU R12, [R1+0x430] ;  /* 0x00043000010c7983 */ /* 0x000eac0000300800 */
[----:B------:R-:W-:Y:S01]  /*55f60*/  IMAD.MOV.U32 R14, RZ, RZ, R28 ;  /* 0x000000ffff0e7224 */ /* 0x000fe200078e001c */
[----:B------:R-:W-:Y:S11]  /*55f70*/  MOV R15, R3 ;  /* 0x00000003000f7202 */ /* 0x000ff60000000f00 */
[----:B------:R-:W-:Y:S04]  /*55f80*/  @!UPT UIADD3 URZ, URZ, URZ, URZ ;  /* 0x0000003f3f3ff290 */ /* 0x000fe8000fffe03f */
[----:B------:R-:W-:Y:S01]  /*55f90*/  STL.64 [R1+0x50], R4 ;  /* 0x0000500401007387 */ /* 0x000fe20000100a00 */
[----:B------:R-:W-:Y:S02]  /*55fa0*/  STL.64 [R1+0x58], R6 ;  /* 0x0000580601007387 */ /* 0x000fe40000100a00 */
[----:B------:R-:W2:Y:S02]  /*55fb0*/  LDL.LU R13, [R1+0x434] ;  /* 0x00043400010d7983 */ /* 0x000ea40000300800 */
[----:B------:R-:W3:Y:S01]  /*55fc0*/  LDL.LU R28, [R1+0x2954] ;  /* 0x00295400011c7983 */ /* 0x000ee20000300800 */
[----:B------:R-:W2:Y:S01]  /*55fd0*/  LDL.LU R3, [R1+0x2950] ;  /* 0x0029500001037983 */ /* 0x000ea20000300800 */
[----:B0-----:R-:W2:Y:S02]  /*55fe0*/  LDL R26, [R1+0x18] ;  /* 0x00001800011a7983 */ /* 0x001ea40000100800 */
[----:B------:R-:W2:Y:S02]  /*55ff0*/  LDL R27, [R1+0x1c] ;  /* 0x00001c00011b7983 */ /* 0x000ea40000100800 */
[----:B--2---:R0:W-:Y:S04]  /*56000*/  STL.64 [R1+0x28a8], R26 ;  /* 0x0028a81a01007387 */ /* 0x0041e80000100a00 */
[----:B0-----:R-:W2:Y:S04]  /*56010*/  LDL R26, [R1+0x28] ;  /* 0x00002800011a7983 */ /* 0x001ea80000100800 */
[----:B------:R-:W2:Y:S01]  /*56020*/  LDL R27, [R1+0x2c] ;  /* 0x00002c00011b7983 */ /* 0x000ea20000100800 */
[----:B------:R-:W2:Y:S02]  /*56030*/  LDL.LU R4, [R1+0x490] ;  /* 0x0004900001047983 */ /* 0x000ea40000300800 */
[----:B------:R-:W2:Y:S02]  /*56040*/  LDL.LU R5, [R1+0x494] ;  /* 0x0004940001057983 */ /* 0x000ea40000300800 */
[----:B------:R-:W2:Y:S01]  /*56050*/  LDL.LU R6, [R1+0x498] ;  /* 0x0004980001067983 */ /* 0x000ea20000300800 */
[----:B------:R-:W2:Y:S01]  /*56060*/  LDL.LU R7, [R1+0x49c] ;  /* 0x00049c0001077983 */ /* 0x000ea20000300800 */
[----:B------:R-:W-:Y:S01]  /*56070*/  IMAD.MOV.U32 R24, RZ, RZ, R11 ;  /* 0x000000ffff187224 */ /* 0x000fe200078e000b */
[----:B------:R-:W-:-:S02]  /*56080*/  MOV R25, R10 ;  /* 0x0000000a00197202 */ /* 0x000fc40000000f00 */
[----:B--2---:R-:W-:Y:S01]  /*56090*/  STL.64 [R1+0x28f0], R6 ;  /* 0x0028f00601007387 */ /* 0x004fe20000100a00 */
[----:B------:R0:W-:Y:S02]  /*560a0*/  STL.64 [R1+0x28e8], R4 ;  /* 0x0028e80401007387 */ /* 0x0001e40000100a00 */
[----:B------:R-:W-:Y:S02]  /*560b0*/  STL.64 [R1+0x28c0], R26 ;  /* 0x0028c01a01007387 */ /* 0x000fe40000100a00 */
[----:B------:R1:W-:Y:S02]  /*560c0*/  STL.64 [R1+0x28f8], R24 ;  /* 0x0028f81801007387 */ /* 0x0003e40000100a00 */
[----:B0-----:R-:W-:Y:S01]  /*560d0*/  IMAD.MOV.U32 R4, RZ, RZ, R9 ;  /* 0x000000ffff047224 */ /* 0x001fe200078e0009 */
[----:B------:R-:W-:-:S05]  /*560e0*/  MOV R5, R8 ;  /* 0x0000000800057202 */ /* 0x000fca0000000f00 */
[----:B------:R0:W-:Y:S01]  /*560f0*/  STL.64 [R1+0x2900], R4 ;  /* 0x0029000401007387 */ /* 0x0001e20000100a00 */
[----:B-1----:R-:W2:Y:S02]  /*56100*/  LDL.LU R24, [R1+0x4d0] ;  /* 0x0004d00001187983 */ /* 0x002ea40000300800 */
[----:B------:R-:W2:Y:S02]  /*56110*/  LDL.LU R25, [R1+0x4d4] ;  /* 0x0004d40001197983 */ /* 0x000ea40000300800 */
[----:B------:R-:W2:Y:S01]  /*56120*/  LDL.LU R26, [R1+0x4d8] ;  /* 0x0004d800011a7983 */ /* 0x000ea20000300800 */
[----:B------:R-:W2:Y:S01]  /*56130*/  LDL.LU R27, [R1+0x4dc] ;  /* 0x0004dc00011b7983 */ /* 0x000ea20000300800 */
[----:B------:R-:W-:Y:S01]  /*56140*/  MOV R9, R16 ;  /* 0x0000001000097202 */ /* 0x000fe20000000f00 */
[----:B------:R-:W-:Y:S02]  /*56150*/  IMAD.MOV.U32 R8, RZ, RZ, R17 ;  /* 0x000000ffff087224 */ /* 0x000fe400078e0011 */
[----:B--2---:R-:W-:Y:S01]  /*56160*/  STL.64 [R1+0x2920], R26 ;  /* 0x0029201a01007387 */ /* 0x004fe20000100a00 */
[----:B------:R1:W-:Y:S02]  /*56170*/  STL.64 [R1+0x2918], R24 ;  /* 0x0029181801007387 */ /* 0x0003e40000100a00 */
[----:B0-----:R-:W2:Y:S02]  /*56180*/  LDL.LU R4, [R1+0x4f0] ;  /* 0x0004f00001047983 */ /* 0x001ea40000300800 */
[----:B------:R-:W2:Y:S01]  /*56190*/  LDL.LU R5, [R1+0x4f4] ;  /* 0x0004f40001057983 */ /* 0x000ea20000300800 */
[----:B------:R-:W2:Y:S01]  /*561a0*/  LDL.LU R6, [R1+0x4f8] ;  /* 0x0004f80001067983 */ /* 0x000ea20000300800 */
[----:B------:R-:W2:Y:S03]  /*561b0*/  LDL.LU R7, [R1+0x4fc] ;  /* 0x0004fc0001077983 */ /* 0x000ea60000300800 */
[----:B-1----:R-:W2:Y:S01]  /*561c0*/  LDL.LU R24, [R1+0x510] ;  /* 0x0005100001187983 */ /* 0x002ea20000300800 */
[----:B------:R-:W2:Y:S02]  /*561d0*/  LDL.LU R25, [R1+0x514] ;  /* 0x0005140001197983 */ /* 0x000ea40000300800 */
[----:B------:R-:W2:Y:S02]  /*561e0*/  LDL.LU R26, [R1+0x518] ;  /* 0x00051800011a7983 */ /* 0x000ea40000300800 */
[----:B------:R-:W2:Y:S01]  /*561f0*/  LDL.LU R27, [R1+0x51c] ;  /* 0x00051c00011b7983 */ /* 0x000ea20000300800 */
[----:B------:R-:W2:Y:S01]  /*56200*/  LDL.LU R16, [R1+0x4a0] ;  /* 0x0004a00001107983 */ /* 0x000ea20000300800 */
[----:B------:R-:W2:Y:S02]  /*56210*/  LDL.LU R17, [R1+0x4a4] ;  /* 0x0004a40001117983 */ /* 0x000ea40000300800 */
[----:B------:R-:W2:Y:S02]  /*56220*/  LDL.LU R18, [R1+0x4a8] ;  /* 0x0004a80001127983 */ /* 0x000ea40000300800 */
[----:B------:R-:W2:Y:S01]  /*56230*/  LDL.LU R19, [R1+0x4ac] ;  /* 0x0004ac0001137983 */ /* 0x000ea20000300800 */
[----:B------:R-:W-:Y:S01]  /*56240*/  STL.64 [R1+0x2878], R14 ;  /* 0x0028780e01007387 */ /* 0x000fe20000100a00 */
[----:B------:R0:W-:Y:S03]  /*56250*/  STL.64 [R1+0x2870], R12 ;  /* 0x0028700c01007387 */ /* 0x0001e60000100a00 */
[----:B0-----:R-:W2:Y:S01]  /*56260*/  LDL.LU R12, [R1+0x450] ;  /* 0x00045000010c7983 */ /* 0x001ea20000300800 */
[----:B------:R-:W-:Y:S01]  /*56270*/  MOV R14, R2 ;  /* 0x00000002000e7202 */ /* 0x000fe20000000f00 */
[----:B----4-:R-:W-:-:S02]  /*56280*/  IMAD.MOV.U32 R15, RZ, RZ, R0 ;  /* 0x000000ffff0f7224 */ /* 0x010fc400078e0000 */
[----:B------:R-:W-:Y:S02]  /*56290*/  IMAD.MOV.U32 R13, RZ, RZ, R29 ;  /* 0x000000ffff0d7224 */ /* 0x000fe400078e001d */
[----:B------:R-:W4:Y:S01]  /*562a0*/  LDL.LU R29, [R1+0x294c] ;  /* 0x00294c00011d7983 */ /* 0x000f220000300800 */
[----:B------:R-:W3:Y:S02]  /*562b0*/  LDL.LU R2, [R1+0x2948] ;  /* 0x0029480001027983 */ /* 0x000ee40000300800 */
[----:B------:R-:W3:Y:S02]  /*562c0*/  LDL.LU R0, [R1+0x2944] ;  /* 0x0029440001007983 */ /* 0x000ee40000300800 */
[----:B------:R-:W-:Y:S01]  /*562d0*/  STL.64 [R1+0x2888], R14 ;  /* 0x0028880e01007387 */ /* 0x000fe20000100a00 */
[----:B--2---:R0:W-:Y:S04]  /*562e0*/  STL.64 [R1+0x2880], R12 ;  /* 0x0028800c01007387 */ /* 0x0041e80000100a00 */
[----:B0-----:R-:W2:Y:S01]  /*562f0*/  LDL.LU R12, [R1+0x460] ;  /* 0x00046000010c7983 */ /* 0x001ea20000300800 */
[----:B------:R-:W2:Y:S01]  /*56300*/  LDL.LU R13, [R1+0x464] ;  /* 0x00046400010d7983 */ /* 0x000ea20000300800 */
[----:B------:R-:W-:Y:S01]  /*56310*/  MOV R14, R3 ;  /* 0x00000003000e7202 */ /* 0x000fe20000000f00 */
[----:B---3--:R-:W-:Y:S01]  /*56320*/  IMAD.MOV.U32 R15, RZ, RZ, R28 ;  /* 0x000000ffff0f7224 */ /* 0x008fe200078e001c */
[----:B------:R-:W3:Y:S01]  /*56330*/  LDL.LU R3, [R1+0x2940] ;  /* 0x0029400001037983 */ /* 0x000ee20000300800 */
[----:B------:R-:W3:Y:S03]  /*56340*/  LDL.LU R28, [R1+0x293c] ;  /* 0x00293c00011c7983 */ /* 0x000ee60000300800 */
[----:B------:R4:W-:Y:S02]  /*56350*/  STL.64 [R1+0x28a0], R14 ;  /* 0x0028a00e01007387 */ /* 0x0009e40000100a00 */
[----:B----4-:R-:W-:-:S02]  /*56360*/  MOV R14, R29 ;  /* 0x0000001d000e7202 */ /* 0x010fc40000000f00 */
[----:B--2---:R0:W-:Y:S02]  /*56370*/  STL.64 [R1+0x2898], R12 ;  /* 0x0028980c01007387 */ /* 0x0041e40000100a00 */
[----:B0-----:R-:W-:Y:S01]  /*56380*/  MOV R12, R0 ;  /* 0x00000000000c7202 */ /* 0x001fe20000000f00 */
[----:B------:R-:W-:Y:S01]  /*56390*/  IMAD.MOV.U32 R13, RZ, RZ, R2 ;  /* 0x000000ffff0d7224 */ /* 0x000fe200078e0002 */
[----:B------:R-:W2:Y:S01]  /*563a0*/  LDL.LU R0, [R1+0x2938] ;  /* 0x0029380001007983 */ /* 0x000ea20000300800 */
[----:B------:R-:W4:Y:S02]  /*563b0*/  LDL.LU R2, [R1+0x2934] ;  /* 0x0029340001027983 */ /* 0x000f240000300800 */
[----:B------:R-:W2:Y:S02]  /*563c0*/  LDL.LU R29, [R1+0x2930] ;  /* 0x00293000011d7983 */ /* 0x000ea40000300800 */
[----:B------:R-:W2:Y:S01]  /*563d0*/  LDL.LU R15, [R1+0x47c] ;  /* 0x00047c00010f7983 */ /* 0x000ea20000300800 */
[----:B------:R-:W-:Y:S01]  /*563e0*/  HMMA.16816.F32 R8, R20, R8, R24 ;  /* 0x000000081408723c */ /* 0x000fe20000001818 */
[----:B--2---:R-:W-:Y:S01]  /*563f0*/  STL.64 [R1+0x28b8], R14 ;  /* 0x0028b80e01007387 */ /* 0x004fe20000100a00 */
[----:B------:R0:W-:Y:S03]  /*56400*/  STL.64 [R1+0x28b0], R12 ;  /* 0x0028b00c01007387 */ /* 0x0001e60000100a00 */
[----:B0-----:R-:W2:Y:S01]  /*56410*/  LDL.LU R12, [R1+0x480] ;  /* 0x00048000010c7983 */ /* 0x001ea20000300800 */
[----:B----4-:R-:W-:Y:S01]  /*56420*/  MOV R14, R2 ;  /* 0x00000002000e7202 */ /* 0x010fe20000000f00 */
[----:B------:R-:W-:-:S02]  /*56430*/  IMAD.MOV.U32 R15, RZ, RZ, R29 ;  /* 0x000000ffff0f7224 */ /* 0x000fc400078e001d */
[----:B------:R-:W-:Y:S02]  /*56440*/  IMAD.MOV.U32 R13, RZ, RZ, R0 ;  /* 0x000000ffff0d7224 */ /* 0x000fe400078e0000 */
[----:B------:R-:W4:Y:S01]  /*56450*/  LDL.LU R0, [R1+0x292c] ;  /* 0x00292c0001007983 */ /* 0x000f220000300800 */
[----:B------:R-:W3:Y:S02]  /*56460*/  LDL.LU R2, [R1+0x2928] ;  /* 0x0029280001027983 */ /* 0x000ee40000300800 */
[----:B------:R0:W-:Y:S01]  /*56470*/  STL.64 [R1+0x28d0], R14 ;  /* 0x0028d00e01007387 */ /* 0x0001e20000100a00 */
[----:B--2---:R-:W-:Y:S01]  /*56480*/  STL.64 [R1+0x28c8], R12 ;  /* 0x0028c80c01007387 */ /* 0x004fe20000100a00 */
[----:B0-----:R-:W2:Y:S02]  /*56490*/  LDL.64 R14, [R1+0x48] ;  /* 0x00004800010e7983 */ /* 0x001ea40000100a00 */
[----:B------:R-:W2:Y:S02]  /*564a0*/  LDL.LU.64 R26, [R1+0x2920] ;  /* 0x00292000011a7983 */ /* 0x000ea40000300a00 */
[----:B------:R-:W2:Y:S03]  /*564b0*/  LDL.LU.64 R24, [R1+0x2918] ;  /* 0x0029180001187983 */ /* 0x000ea60000300a00 */
[----:B------:R-:W-:Y:S01]  /*564c0*/  STL.64 [R1+0x140], R8 ;  /* 0x0001400801007387 */ /* 0x000fe20000100a00 */
[----:B------:R0:W-:Y:S03]  /*564d0*/  STL.64 [R1+0x148], R10 ;  /* 0x0001480a01007387 */ /* 0x0001e60000100a00 */
[----:B0-----:R-:W2:Y:S01]  /*564e0*/  LDL.LU.64 R10, [R1+0x2910] ;  /* 0x00291000010a7983 */ /* 0x001ea20000300a00 */
[----:B------:R-:W2:Y:S02]  /*564f0*/  LDL.LU.64 R8, [R1+0x2908] ;  /* 0x0029080001087983 */ /* 0x000ea40000300a00 */
[C---:B--2---:R-:W-:Y:S11]  /*56500*/  HMMA.16816.F32 R4, R20.reuse, R8, R4 ;  /* 0x000000081404723c */ /* 0x044ff60000001804 */
[----:B------:R-:W-:Y:S11]  /*56510*/  @!UPT UIADD3 URZ, URZ, URZ, URZ ;  /* 0x0000003f3f3ff290 */ /* 0x000ff6000fffe03f */
[----:B------:R-:W-:Y:S01]  /*56520*/  @!UPT UIADD3 URZ, URZ, URZ, URZ ;  /* 0x0000003f3f3ff290 */ /* 0x000fe2000fffe03f */
[----:B------:R0:W-:Y:S01]  /*56530*/  STL.64 [R1+0x1d0], R4 ;  /* 0x0001d00401007387 */ /* 0x0001e20000100a00 */
[----:B------:R1:W-:Y:S03]  /*56540*/  STL.64 [R1+0x1d8], R6 ;  /* 0x0001d80601007387 */ /* 0x0003e60000100a00 */
[----:B0-----:R-:W1:Y:S02]  /*56550*/  LDL.LU.64 R4, [R1+0x2900] ;  /* 0x0029000001047983 */ /* 0x001e640000300a00 */
[C---:B-1----:R-:W-:Y:S02]  /*56560*/  HMMA.16816.F32 R4, R20.reuse, R4, R24 ;  /* 0x000000041404723c */ /* 0x042fe40000001818 */
[----:B------:R-:W2:Y:S11]  /*56570*/  LDL.LU.64 R24, [R1+0x28f8] ;  /* 0x0028f80001187983 */ /* 0x000eb60000300a00 */
[----:B------:R-:W-:Y:S10]  /*56580*/  @!UPT UIADD3 URZ, URZ, URZ, URZ ;  /* 0x0000003f3f3ff290 */ /* 0x000ff4000fffe03f */
[----:B------:R-:W-:Y:S01]  /*56590*/  STL.64 [R1+0x260], R4 ;  /* 0x0002600401007387 */ /* 0x000fe20000100a00 */
[----:B------:R0:W-:Y:S03]  /*565a0*/  STL.64 [R1+0x268], R6 ;  /* 0x0002680601007387 */ /* 0x0001e60000100a00 */
[----:B0-----:R-:W4:Y:S01]  /*565b0*/  LDL.LU.64 R6, [R1+0x28f0] ;  /* 0x0028f00001067983 */ /* 0x001f220000300a00 */
[----:B------:R-:W4:Y:S01]  /*565c0*/  LDL.LU.64 R4, [R1+0x28e8] ;  /* 0x0028e80001047983 */ /* 0x000f220000300a00 */
[----:B--2---:R-:W-:Y:S02]  /*565d0*/  HMMA.16816.F32 R24, R20, R24, R16 ;  /* 0x000000181418723c */ /* 0x004fe40000001810 */
[----:B------:R-:W4:Y:S01]  /*565e0*/  LDL.LU.64 R18, [R1+0x28e0] ;  /* 0x0028e00001127983 */ /* 0x000f220000300a00 */
[----:B------:R-:W4:Y:S11]  /*565f0*/  LDL.LU.64 R16, [R1+0x28d8] ;  /* 0x0028d80001107983 */ /* 0x000f360000300a00 */
[----:B------:R-:W-:Y:S09]  /*56600*/  @!UPT UIADD3 URZ, URZ, URZ, URZ ;  /* 0x0000003f3f3ff290 */ /* 0x000ff2000fffe03f */
[----:B------:R-:W-:Y:S01]  /*56610*/  STL.64 [R1+0x250], R24 ;  /* 0x0002501801007387 */ /* 0x000fe20000100a00 */
[----:B------:R-:W-:Y:S01]  /*56620*/  STL.64 [R1+0x258], R26 ;  /* 0x0002581a01007387 */ /* 0x000fe20000100a00 */
[----:B---3--:R-:W-:Y:S01]  /*56630*/  MOV R22, R28 ;  /* 0x0000001c00167202 */ /* 0x008fe20000000f00 */
[----:B------:R-:W-:-:S05]  /*56640*/  IMAD.MOV.U32 R23, RZ, RZ, R3 ;  /* 0x000000ffff177224 */ /* 0x000fca00078e0003 */
[----:B------:R0:W-:Y:S04]  /*56650*/  STL.64 [R1+0x2868], R22 ;  /* 0x0028681601007387 */ /* 0x0001e80000100a00 */
[----:B0-----:R-:W2:Y:S01]  /*56660*/  LDL.64 R22, [R1+0x68] ;  /* 0x0000680001167983 */ /* 0x001ea20000100a00 */
[----:B----4-:R-:W-:Y:S07]  /*56670*/  HMMA.16816.F32 R24, R16, R14, R4 ;  /* 0x0000000e1018723c */ /* 0x010fee0000001804 */
[----:B------:R-:W-:Y:S01]  /*56680*/  MOV R6, R14 ;  /* 0x0000000e00067202 */ /* 0x000fe20000000f00 */
[----:B------:R-:W-:-:S02]  /*56690*/  IMAD.MOV.U32 R5, RZ, RZ, R15 ;  /* 0x000000ffff057224 */ /* 0x000fc400078e000f */
[----:B------:R-:W3:Y:S01]  /*566a0*/  LDL.LU.64 R14, [R1+0x28d0] ;  /* 0x0028d000010e7983 */ /* 0x000ee20000300a00 */
[----:B------:R-:W3:Y:S11]  /*566b0*/  LDL.LU.64 R12, [R1+0x28c8] ;  /* 0x0028c800010c7983 */ /* 0x000ef60000300a00 */
[----:B------:R-:W-:Y:S01]  /*566c0*/  @!UPT UIADD3 URZ, URZ, URZ, URZ ;  /* 0x0000003f3f3ff290 */ /* 0x000fe2000fffe03f */
[----:B------:R3:W-:Y:S01]  /*566d0*/  STL.64 [R1+0x270], R24 ;  /* 0x0002701801007387 */ /* 0x0007e20000100a00 */
[----:B------:R-:W-:Y:S01]  /*566e0*/  MOV R28, R26 ;  /* 0x0000001a001c7202 */ /* 0x000fe20000000f00 */
[----:B------:R-:W-:Y:S02]  /*566f0*/  IMAD.MOV.U32 R3, RZ, RZ, R27 ;  /* 0x000000ffff037224 */ /* 0x000fe400078e001b */
[----:B------:R-:W3:Y:S03]  /*56700*/  LDL.LU.64 R26, [R1+0x28c0] ;  /* 0x0028c000011a7983 */ /* 0x000ee60000300a00 */
[----:B------:R-:W-:Y:S02]  /*56710*/  STL [R1+0x276c], R3 ;  /* 0x00276c0301007387 */ /* 0x000fe40000100800 */
[----:B------:R-:W-:Y:S01]  /*56720*/  STL [R1+0x2768], R28 ;  /* 0x0027681c01007387 */ /* 0x000fe20000100800 */
[C---:B---3--:R-:W-:Y:S01]  /*56730*/  HMMA.16816.F32 R24, R16.reuse, R26, R12 ;  /* 0x0000001a1018723c */ /* 0x048fe2000000180c */
[----:B------:R-:W3:Y:S01]  /*56740*/  LDL.LU.64 R14, [R1+0x28b8] ;  /* 0x0028b800010e7983 */ /* 0x000ee20000300a00 */
[----:B------:R-:W3:Y:S11]  /*56750*/  LDL.LU.64 R12, [R1+0x28b0] ;  /* 0x0028b000010c7983 */ /* 0x000ef60000300a00 */
[----:B------:R-:W-:Y:S10]  /*56760*/  @!UPT UIADD3 URZ, URZ, URZ, URZ ;  /* 0x0000003f3f3ff290 */ /* 0x000ff4000fffe03f */
[----:B------:R-:W-:Y:S01]  /*56770*/  STL.64 [R1+0x280], R24 ;  /* 0x0002801801007387 */ /* 0x000fe20000100a00 */
[----:B------:R0:W-:Y:S01]  /*56780*/  STL [R1+0x288], R26 ;  /* 0x0002881a01007387 */ /* 0x0001e20000100800 */
[----:B------:R-:W-:Y:S02]  /*56790*/  MOV R29, R27 ;  /* 0x0000001b001d7202 */ /* 0x000fe40000000f00 */
[----:B0-----:R-:W3:Y:S03]  /*567a0*/  LDL.LU.64 R26, [R1+0x28a8] ;  /* 0x0028a800011a7983 */ /* 0x001ee60000300a00 */
[----:B------:R-:W-:Y:S01]  /*567b0*/  STL [R1+0x24e4], R29 ;  /* 0x0024e41d01007387 */ /* 0x000fe20000100800 */
[C---:B---3--:R-:W-:Y:S01]  /*567c0*/  HMMA.16816.F32 R24, R16.reuse, R26, R12 ;  /* 0x0000001a1018723c */ /* 0x048fe2000000180c */
[----:B------:R-:W3:Y:S01]  /*567d0*/  LDL.LU.64 R14, [R1+0x28a0] ;  /* 0x0028a000010e7983 */ /* 0x000ee20000300a00 */
[----:B------:R-:W3:Y:S11]  /*567e0*/  LDL.LU.64 R12, [R1+0x2898] ;  /* 0x00289800010c7983 */ /* 0x000ef60000300a00 */
[----:B------:R-:W-:Y:S10]  /*567f0*/  @!UPT UIADD3 URZ, URZ, URZ, URZ ;  /* 0x0000003f3f3ff290 */ /* 0x000ff4000fffe03f */
[----:B------:R-:W-:Y:S01]  /*56800*/  STL.64 [R1+0x4a0], R24 ;  /* 0x0004a01801007387 */ /* 0x000fe20000100a00 */
[----:B------:R0:W-:Y:S03]  /*56810*/  STL.64 [R1+0x4a8], R26 ;  /* 0x0004a81a01007387 */ /* 0x0001e60000100a00 */
[----:B0-----:R-:W3:Y:S02]  /*56820*/  LDL.LU.64 R26, [R1+0x2890] ;  /* 0x00289000011a7983 */ /* 0x001ee40000300a00 */
        /* <DEDUP_REMOVED lines=8> */
[----:B------:R0:W-:Y:S02]  /*568b0*/  STL.64 [R1+0x2818], R26 ;  /* 0x0028181a01007387 */ /* 0x0001e40000100a00 */
[----:B0-----:R-:W-:Y:S01]  /*568c0*/  MOV R26, R2 ;  /* 0x00000002001a7202 */ /* 0x001fe20000000f00 */
[----:B------:R-:W-:Y:S01]  /*568d0*/  IMAD.MOV.U32 R27, RZ, RZ, R0 ;  /* 0x000000ffff1b7224 */ /* 0x000fe200078e0000 */
[----:B------:R-:W-:Y:S06]  /*568e0*/  STL [R1+0x2770], R29 ;  /* 0x0027701d01007387 */ /* 0x000fec0000100800 */
[----:B---3--:R-:W-:Y:S01]  /*568f0*/  HMMA.16816.F32 R24, R16, R26, R12 ;  /* 0x0000001a1018723c */ /* 0x008fe2000000180c */
[----:B------:R-:W3:Y:S01]  /*56900*/  LDL.LU.64 R14, [R1+0x2878] ;  /* 0x00287800010e7983 */ /* 0x000ee20000300a00 */
[----:B------:R-:W3:Y:S11]  /*56910*/  LDL.LU.64 R12, [R1+0x2870] ;  /* 0x00287000010c7983 */ /* 0x000ef60000300a00 */
[----:B------:R-:W-:Y:S10]  /*56920*/  @!UPT UIADD3 URZ, URZ, URZ, URZ ;  /* 0x0000003f3f3ff290 */ /* 0x000ff4000fffe03f */
[----:B------:R-:W-:Y:S01]  /*56930*/  STL [R1+0x450], R24 ;  /* 0x0004501801007387 */ /* 0x000fe20000100800 */
[----:B------:R0:W-:Y:S02]  /*56940*/  STL [R1+0x458], R26 ;  /* 0x0004581a01007387 */ /* 0x0001e40000100800 */
[----:B------:R-:W-:Y:S02]  /*56950*/  IMAD.MOV.U32 R0, RZ, RZ, R27 ;  /* 0x000000ffff007224 */ /* 0x000fe400078e001b */
[----:B0-----:R-:W4:Y:S01]  /*56960*/  LDL.64 R26, [R1+0x18] ;  /* 0x00001800011a7983 */ /* 0x001f220000100a00 */
[----:B------:R-:W-:-:S03]  /*56970*/  MOV R2, R25 ;  /* 0x0000001900027202 */ /* 0x000fc60000000f00 */
[----:B----4-:R3:W-:Y:S02]  /*56980*/  STL.64 [R1+0x2828], R26 ;  /* 0x0028281a01007387 */ /* 0x0107e40000100a00 */
[C---:B---3--:R-:W-:Y:S02]  /*56990*/  HMMA.16816.F32 R24, R16.reuse, R10, R12 ;  /* 0x0000000a1018723c */ /* 0x048fe4000000180c */
[----:B------:R-:W-:Y:S01]  /*569a0*/  STL [R1+0x2778], R0 ;  /* 0x0027780001007387 */ /* 0x000fe20000100800 */
[----:B------:R-:W-:Y:S02]  /*569b0*/  STL [R1+0x2774], R2 ;  /* 0x0027740201007387 */ /* 0x000fe40000100800 */
[----:B------:R-:W3:Y:S11]  /*569c0*/  LDL.LU R12, [R1+0x3e0] ;  /* 0x0003e000010c7983 */ /* 0x000ef60000300800 */
[----:B------:R-:W-:Y:S07]  /*569d0*/  @!UPT UIADD3 URZ, URZ, URZ, URZ ;  /* 0x0000003f3f3ff290 */ /* 0x000fee000fffe03f */
[----:B------:R-:W-:Y:S01]  /*569e0*/  STL.64 [R1+0x4f0], R24 ;  /* 0x0004f01801007387 */ /* 0x000fe20000100a00 */
[----:B------:R0:W-:Y:S02]  /*569f0*/  STL.64 [R1+0x4f8], R26 ;  /* 0x0004f81a01007387 */ /* 0x0001e40000100a00 */
[----:B------:R-:W3:Y:S02]  /*56a00*/  LDL.LU R13, [R1+0x3e4] ;  /* 0x0003e400010d7983 */ /* 0x000ee40000300800 */
[----:B------:R-:W3:Y:S01]  /*56a10*/  LDL.LU R14, [R1+0x3e8] ;  /* 0x0003e800010e7983 */ /* 0x000ee20000300800 */
[----:B------:R-:W3:Y:S04]  /*56a20*/  LDL.LU R15, [R1+0x3ec] ;  /* 0x0003ec00010f7983 */ /* 0x000ee80000300800 */
[----:B0-----:R-:W4:Y:S04]  /*56a30*/  LDL.64 R26, [R1+0x28] ;  /* 0x00002800011a7983 */ /* 0x001f280000100a00 */
[----:B----4-:R0:W-:Y:S01]  /*56a40*/  STL.64 [R1+0x2840], R26 ;  /* 0x0028401a01007387 */ /* 0x0101e20000100a00 */
[----:B------:R-:W4:Y:S02]  /*56a50*/  LDL.LU R24, [R1+0x420] ;  /* 0x0004200001187983 */ /* 0x000f240000300800 */
[----:B------:R-:W4:Y:S01]  /*56a60*/  LDL.LU R25, [R1+0x424] ;  /* 0x0004240001197983 */ /* 0x000f220000300800 */
[----:B0-----:R-:W4:Y:S01]  /*56a70*/  LDL.LU R26, [R1+0x428] ;  /* 0x00042800011a7983 */ /* 0x001f220000300800 */
[----:B------:R-:W4:Y:S01]  /*56a80*/  LDL.LU R27, [R1+0x42c] ;  /* 0x00042c00011b7983 */ /* 0x000f220000300800 */
[----:B--2---:R-:W-:Y:S01]  /*56a90*/  MOV R4, R22 ;  /* 0x0000001600047202 */ /* 0x004fe20000000f00 */
[----:B------:R-:W-:Y:S01]  /*56aa0*/  IMAD.MOV.U32 R3, RZ, RZ, R23 ;  /* 0x000000ffff037224 */ /* 0x000fe200078e0017 */
[C---:B----4-:R-:W-:Y:S01]  /*56ab0*/  HMMA.16816.F32 R24, R16.reuse, R22, R24 ;  /* 0x000000161018723c */ /* 0x050fe20000001818 */
[----:B------:R-:W3:Y:S11]  /*56ac0*/  LDL.LU.64 R22, [R1+0x2868] ;  /* 0x0028680001167983 */ /* 0x000ef60000300a00 */
[----:B------:R-:W-:Y:S11]  /*56ad0*/  @!UPT UIADD3 URZ, URZ, URZ, URZ ;  /* 0x0000003f3f3ff290 */ /* 0x000ff6000fffe03f */
[----:B------:R-:W-:Y:S01]  /*56ae0*/  STL.64 [R1+0x598], R26 ;  /* 0x0005981a01007387 */ /* 0x000fe20000100a00 */
[----:B------:R0:W-:Y:S03]  /*56af0*/  STL [R1+0x2820], R4 ;  /* 0x0028200401007387 */ /* 0x0001e60000100800 */
[----:B0-----:R-:W2:Y:S01]  /*56b00*/  LDL.LU R4, [R1+0x3b0] ;  /* 0x0003b00001047983 */ /* 0x001ea20000300800 */
[----:B------:R-:W-:Y:S01]  /*56b10*/  IMAD.MOV.U32 R27, RZ, RZ, R5 ;  /* 0x000000ffff1b7224 */ /* 0x000fe200078e0005 */
[----:B------:R-:W-:Y:S01]  /*56b20*/  MOV R26, R6 ;  /* 0x00000006001a7202 */ /* 0x000fe20000000f00 */
[----:B------:R-:W2:Y:S01]  /*56b30*/  LDL.LU R5, [R1+0x3b4] ;  /* 0x0003b40001057983 */ /* 0x000ea20000300800 */
[----:B------:R-:W4:Y:S01]  /*56b40*/  LDL.LU R6, [R1+0x3b8] ;  /* 0x0003b80001067983 */ /* 0x000f220000300800 */
[----:B------:R-:W4:Y:S03]  /*56b50*/  LDL.LU R7, [R1+0x3bc] ;  /* 0x0003bc0001077983 */ /* 0x000f260000300800 */
[----:B----4-:R-:W-:Y:S01]  /*56b60*/  STL.64 [R1+0x2838], R6 ;  /* 0x0028380601007387 */ /* 0x010fe20000100a00 */
[----:B--2---:R0:W-:Y:S03]  /*56b70*/  STL.64 [R1+0x2830], R4 ;  /* 0x0028300401007387 */ /* 0x0041e60000100a00 */
[----:B0-----:R-:W2:Y:S01]  /*56b80*/  LDL.LU R4, [R1+0x3c0] ;  /* 0x0003c00001047983 */ /* 0x001ea20000300800 */
[----:B------:R-:W2:Y:S02]  /*56b90*/  LDL.LU R5, [R1+0x3c4] ;  /* 0x0003c40001057983 */ /* 0x000ea40000300800 */
[----:B------:R-:W4:Y:S02]  /*56ba0*/  LDL.LU R6, [R1+0x3c8] ;  /* 0x0003c80001067983 */ /* 0x000f240000300800 */
[----:B------:R-:W4:Y:S02]  /*56bb0*/  LDL.LU R7, [R1+0x3cc] ;  /* 0x0003cc0001077983 */ /* 0x000f240000300800 */
[----:B------:R-:W-:Y:S01]  /*56bc0*/  IMAD.MOV.U32 R9, RZ, RZ, R25 ;  /* 0x000000ffff097224 */ /* 0x000fe200078e0019 */
[----:B---3--:R-:W-:Y:S01]  /*56bd0*/  HMMA.16816.F32 R16, R16, R22, R12 ;  /* 0x000000161010723c */ /* 0x008fe2000000180c */
        /* <DEDUP_REMOVED lines=8> */
[----:B------:R0:W-:Y:S02]  /*56c60*/  STL [R1+0x2480], R8 ;  /* 0x0024800801007387 */ /* 0x0001e40000100800 */
[----:B------:R1:W-:Y:S01]  /*56c70*/  STL.64 [R1+0x2810], R10 ;  /* 0x0028100a01007387 */ /* 0x0003e20000100a00 */
[----:B0-----:R-:W3:Y:S01]  /*56c80*/  LDL.LU R8, [R1+0x3a0] ;  /* 0x0003a00001087983 */ /* 0x001ee20000300800 */
[----:B------:R-:W3:Y:S02]  /*56c90*/  LDL.LU R9, [R1+0x3a4] ;  /* 0x0003a40001097983 */ /* 0x000ee40000300800 */
[----:B-1----:R-:W3:Y:S02]  /*56ca0*/  LDL.LU R10, [R1+0x3a8] ;  /* 0x0003a800010a7983 */ /* 0x002ee40000300800 */
[----:B------:R-:W3:Y:S01]  /*56cb0*/  LDL.LU R11, [R1+0x3ac] ;  /* 0x0003ac00010b7983 */ /* 0x000ee20000300800 */
[----:B------:R-:W2:Y:S01]  /*56cc0*/  LDL.LU.64 R14, [R1+0x2860] ;  /* 0x00286000010e7983 */ /* 0x000ea20000300a00 */
[----:B------:R-:W2:Y:S02]  /*56cd0*/  LDL.LU.64 R12, [R1+0x2858] ;  /* 0x00285800010c7983 */ /* 0x000ea40000300a00 */
[----:B------:R0:W-:Y:S02]  /*56ce0*/  STL.64 [R1+0x27f8], R22 ;  /* 0x0027f81601007387 */ /* 0x0001e40000100a00 */
[----:B------:R-:W4:Y:S01]  /*56cf0*/  LDL.LU R20, [R1+0x390] ;  /* 0x0003900001147983 */ /* 0x000f220000300800 */
[----:B------:R1:W-:Y:S01]  /*56d00*/  STL.64 [R1+0x580], R16 ;  /* 0x0005801001007387 */ /* 0x0003e20000100a00 */
[----:B------:R1:W-:Y:S02]  /*56d10*/  STL.64 [R1+0x588], R18 ;  /* 0x0005881201007387 */ /* 0x0003e40000100a00 */
[----:B------:R-:W4:Y:S01]  /*56d20*/  LDL.LU R21, [R1+0x394] ;  /* 0x0003940001157983 */ /* 0x000f220000300800 */
[----:B0-----:R-:W4:Y:S01]  /*56d30*/  LDL.LU R22, [R1+0x398] ;  /* 0x0003980001167983 */ /* 0x001f220000300800 */
[----:B------:R-:W4:Y:S02]  /*56d40*/  LDL.LU R23, [R1+0x39c] ;  /* 0x00039c0001177983 */ /* 0x000f240000300800 */
[----:B-1----:R-:W3:Y:S02]  /*56d50*/  LDL.LU R16, [R1+0x410] ;  /* 0x0004100001107983 */ /* 0x002ee40000300800 */
[----:B------:R-:W3:Y:S01]  /*56d60*/  LDL.LU R17, [R1+0x414] ;  /* 0x0004140001117983 */ /* 0x000ee20000300800 */
[----:B------:R-:W3:Y:S01]  /*56d70*/  LDL.LU R18, [R1+0x418] ;  /* 0x0004180001127983 */ /* 0x000ee20000300800 */
[----:B------:R-:W3:Y:S01]  /*56d80*/  LDL.LU R19, [R1+0x41c] ;  /* 0x00041c0001137983 */ /* 0x000ee20000300800 */
[C---:B--2---:R-:W-:Y:S02]  /*56d90*/  HMMA.16816.F32 R24, R12.reuse, R26, R4 ;  /* 0x0000001a0c18723c */ /* 0x044fe40000001804 */
[----:B---3--:R0:W-:Y:S01]  /*56da0*/  STL.64 [R1+0x2788], R18 ;  /* 0x0027881201007387 */ /* 0x0081e20000100a00 */
[----:B------:R-:W-:Y:S03]  /*56db0*/  STL.64 [R1+0x2780], R16 ;  /* 0x0027801001007387 */ /* 0x000fe60000100a00 */
[----:B0-----:R-:W4:Y:S01]  /*56dc0*/  LDL.64 R18, [R1+0x38] ;  /* 0x0000380001127983 */ /* 0x001f220000100a00 */
[----:B------:R-:W2:Y:S02]  /*56dd0*/  LDL.LU.64 R6, [R1+0x2850] ;  /* 0x0028500001067983 */ /* 0x000ea40000300a00 */
[----:B------:R-:W2:Y:S11]  /*56de0*/  LDL.LU.64 R4, [R1+0x2848] ;  /* 0x0028480001047983 */ /* 0x000eb60000300a00 */
[----:B------:R-:W-:Y:S03]  /*56df0*/  @!UPT UIADD3 URZ, URZ, URZ, URZ ;  /* 0x0000003f3f3ff290 */ /* 0x000fe6000fffe03f */
[----:B------:R-:W-:Y:S01]  /*56e00*/  STL.64 [R1+0x640], R24 ;  /* 0x0006401801007387 */ /* 0x000fe20000100a00 */
[----:B------:R0:W-:Y:S04]  /*56e10*/  STL.64 [R1+0x648], R26 ;  /* 0x0006481a01007387 */ /* 0x0001e80000100a00 */
[----:B0-----:R-:W2:Y:S02]  /*56e20*/  LDL.LU.64 R26, [R1+0x2840] ;  /* 0x00284000011a7983 */ /* 0x001ea40000300a00 */
        /* <DEDUP_REMOVED lines=14> */
[----:B0-----:R-:W2:Y:S01]  /*56f10*/  LDL.LU R4, [R1+0x2820] ;  /* 0x0028200001047983 */ /* 0x001ea20000300800 */
[----:B-1----:R-:W-:Y:S01]  /*56f20*/  MOV R6, R26 ;  /* 0x0000001a00067202 */ /* 0x002fe20000000f00 */
[----:B------:R-:W-:Y:S02]  /*56f30*/  IMAD.MOV.U32 R5, RZ, RZ, R27 ;  /* 0x000000ffff057224 */ /* 0x000fe400078e001b */
[----:B------:R-:W3:Y:S02]  /*56f40*/  LDL.LU.64 R26, [R1+0x2818] ;  /* 0x00281800011a7983 */ /* 0x000ee40000300a00 */
[----:B---3--:R-:W-:Y:S11]  /*56f50*/  HMMA.16816.F32 R8, R12, R26, R8 ;  /* 0x0000001a0c08723c */ /* 0x008ff60000001808 */
[----:B------:R-:W-:Y:S11]  /*56f60*/  @!UPT UIADD3 URZ, URZ, URZ, URZ ;  /* 0x0000003f3f3ff290 */ /* 0x000ff6000fffe03f */
[----:B------:R-:W-:Y:S01]  /*56f70*/  @!UPT UIADD3 URZ, URZ, URZ, URZ ;  /* 0x0000003f3f3ff290 */ /* 0x000fe2000fffe03f */
[----:B------:R-:W-:Y:S01]  /*56f80*/  STL.64 [R1+0x610], R8 ;  /* 0x0006100801007387 */ /* 0x000fe20000100a00 */
[----:B------:R0:W-:Y:S03]  /*56f90*/  STL.64 [R1+0x618], R10 ;  /* 0x0006180a01007387 */ /* 0x0001e60000100a00 */
[----:B0-----:R-:W3:Y:S01]  /*56fa0*/  LDL.LU.64 R10, [R1+0x2810] ;  /* 0x00281000010a7983 */ /* 0x001ee20000300a00 */
[----:B------:R0:W-:Y:S02]  /*56fb0*/  STL.64 [R1+0x27a0], R26 ;  /* 0x0027a01a01007387 */ /* 0x0001e40000100a00 */
[----:B0-----:R-:W-:Y:S01]  /*56fc0*/  MOV R26, R6 ;  /* 0x00000006001a7202 */ /* 0x001fe20000000f00 */
[----:B------:R-:W-:-:S05]  /*56fd0*/  IMAD.MOV.U32 R27, RZ, RZ, R5 ;  /* 0x000000ffff1b7224 */ /* 0x000fca00078e0005 */
[----:B------:R4:W-:Y:S02]  /*56fe0*/  STL.64 [R1+0x2800], R26 ;  /* 0x0028001a01007387 */ /* 0x0009e40000100a00 */
[C---:B----4-:R-:W-:Y:S07]  /*56ff0*/  HMMA.16816.F32 R24, R12.reuse, R18, R20 ;  /* 0x000000120c18723c */ /* 0x050fee0000001814 */
[----:B--2---:R-:W-:Y:S01]  /*57000*/  MOV R22, R4 ;  /* 0x0000000400167202 */ /* 0x004fe20000000f00 */
[----:B------:R-:W-:Y:S11]  /*57010*/  IMAD.MOV.U32 R23, RZ, RZ, R3 ;  /* 0x000000ffff177224 */ /* 0x000ff600078e0003 */
[----:B------:R-:W-:Y:S04]  /*57020*/  @!UPT UIADD3 URZ, URZ, URZ, URZ ;  /* 0x0000003f3f3ff290 */ /* 0x000fe8000fffe03f */
[----:B------:R-:W-:Y:S01]  /*57030*/  STL.64 [R1+0x600], R24 ;  /* 0x0006001801007387 */ /* 0x000fe20000100a00 */
[----:B------:R-:W-:Y:S02]  /*57040*/  STL.64 [R1+0x608], R26 ;  /* 0x0006081a01007387 */ /* 0x000fe40000100a00 */
[----:B------:R0:W-:Y:S02]  /*57050*/  STL.64 [R1+0x2808], R22 ;  /* 0x0028081601007387 */ /* 0x0001e40000100a00 */
[----:B------:R-:W3:Y:S01]  /*57060*/  LDL.LU R20, [R1+0x380] ;  /* 0x0003800001147983 */ /* 0x000ee20000300800 */
[----:B------:R-:W3:Y:S04]  /*57070*/  LDL.LU R21, [R1+0x384] ;  /* 0x0003840001157983 */ /* 0x000ee80000300800 */
[----:B0-----:R-:W3:Y:S01]  /*57080*/  LDL.LU R22, [R1+0x388] ;  /* 0x0003880001167983 */ /* 0x001ee20000300800 */
[----:B------:R-:W3:Y:S02]  /*57090*/  LDL.LU R23, [R1+0x38c] ;  /* 0x00038c0001177983 */ /* 0x000ee40000300800 */
[----:B------:R-:W2:Y:S02]  /*570a0*/  LDL.LU R24, [R1+0x370] ;  /* 0x0003700001187983 */ /* 0x000ea40000300800 */
[----:B------:R-:W2:Y:S01]  /*570b0*/  LDL.LU R25, [R1+0x374] ;  /* 0x0003740001197983 */ /* 0x000ea20000300800 */
[----:B------:R-:W2:Y:S01]  /*570c0*/  LDL.LU R26, [R1+0x378] ;  /* 0x00037800011a7983 */ /* 0x000ea20000300800 */
[----:B------:R-:W2:Y:S02]  /*570d0*/  LDL.LU R27, [R1+0x37c] ;  /* 0x00037c00011b7983 */ /* 0x000ea40000300800 */
[----:B------:R-:W4:Y:S02]  /*570e0*/  LDL.LU R4, [R1+0x340] ;  /* 0x0003400001047983 */ /* 0x000f240000300800 */
[----:B------:R-:W4:Y:S01]  /*570f0*/  LDL.LU R5, [R1+0x344] ;  /* 0x0003440001057983 */ /* 0x000f220000300800 */
[----:B------:R-:W4:Y:S01]  /*57100*/  LDL.LU R6, [R1+0x348] ;  /* 0x0003480001067983 */ /* 0x000f220000300800 */
[----:B------:R-:W4:Y:S02]  /*57110*/  LDL.LU R7, [R1+0x34c] ;  /* 0x00034c0001077983 */ /* 0x000f240000300800 */
[----:B------:R0:W-:Y:S02]  /*57120*/  STL.64 [R1+0x2798], R18 ;  /* 0x0027981201007387 */ /* 0x0001e40000100a00 */
[----:B------:R-:W2:Y:S01]  /*57130*/  LDL.LU R16, [R1+0x2f0] ;  /* 0x0002f00001107983 */ /* 0x000ea20000300800 */
[----:B------:R-:W2:Y:S04]  /*57140*/  LDL.LU R17, [R1+0x2f4] ;  /* 0x0002f40001117983 */ /* 0x000ea80000300800 */
[----:B0-----:R-:W2:Y:S01]  /*57150*/  LDL.LU R18, [R1+0x2f8] ;  /* 0x0002f80001127983 */ /* 0x001ea20000300800 */
[----:B------:R-:W2:Y:S03]  /*57160*/  LDL.LU R19, [R1+0x2fc] ;  /* 0x0002fc0001137983 */ /* 0x000ea60000300800 */
[----:B--2---:R-:W-:Y:S01]  /*57170*/  STL.64 [R1+0x27b0], R18 ;  /* 0x0027b01201007387 */ /* 0x004fe20000100a00 */
[----:B------:R0:W-:Y:S03]  /*57180*/  STL.64 [R1+0x27a8], R16 ;  /* 0x0027a81001007387 */ /* 0x0001e60000100a00 */
[----:B0-----:R-:W2:Y:S01]  /*57190*/  LDL.LU R16, [R1+0x300] ;  /* 0x0003000001107983 */ /* 0x001ea20000300800 */
[----:B------:R-:W2:Y:S02]  /*571a0*/  LDL.LU R17, [R1+0x304] ;  /* 0x0003040001117983 */ /* 0x000ea40000300800 */
[----:B------:R-:W2:Y:S02]  /*571b0*/  LDL.LU R18, [R1+0x308] ;  /* 0x0003080001127983 */ /* 0x000ea40000300800 */
[----:B------:R-:W2:Y:S01]  /*571c0*/  LDL.LU R19, [R1+0x30c] ;  /* 0x00030c0001137983 */ /* 0x000ea20000300800 */
[----:B---3--:R-:W-:Y:S01]  /*571d0*/  HMMA.16816.F32 R20, R12, R10, R20 ;  /* 0x0000000a0c14723c */ /* 0x008fe20000001814 */
[----:B--2---:R0:W-:Y:S01]  /*571e0*/  STL.64 [R1+0x27c0], R18 ;  /* 0x0027c01201007387 */ /* 0x0041e20000100a00 */
[----:B------:R-:W-:Y:S01]  /*571f0*/  STL.64 [R1+0x27b8], R16 ;  /* 0x0027b81001007387 */ /* 0x000fe20000100a00 */
[----:B0-----:R-:W-:Y:S01]  /*57200*/  MOV R18, R2 ;  /* 0x0000000200127202 */ /* 0x001fe20000000f00 */
[----:B------:R-:W-:-:S05]  /*57210*/  IMAD.MOV.U32 R19, RZ, RZ, R0 ;  /* 0x000000ffff137224 */ /* 0x000fca00078e0000 */
[----:B------:R0:W-:Y:S04]  /*57220*/  STL.64 [R1+0x27d0], R18 ;  /* 0x0027d01201007387 */ /* 0x0001e80000100a00 */
[----:B0-----:R-:W2:Y:S10]  /*57230*/  LDL.64 R18, [R1+0x48] ;  /* 0x0000480001127983 */ /* 0x001eb40000100a00 */
[----:B------:R-:W-:Y:S02]  /*57240*/  STL.64 [R1+0x5f0], R20 ;  /* 0x0005f01401007387 */ /* 0x000fe40000100a00 */
[----:B------:R0:W-:Y:S02]  /*57250*/  STL.64 [R1+0x5f8], R22 ;  /* 0x0005f81601007387 */ /* 0x0001e40000100a00 */
[----:B0-----:R-:W3:Y:S01]  /*57260*/  LDL.LU.64 R22, [R1+0x2808] ;  /* 0x0028080001167983 */ /* 0x001ee20000300a00 */
[----:B------:R0:W-:Y:S02]  /*57270*/  STL.64 [R1+0x27c8], R10 ;  /* 0x0027c80a01007387 */ /* 0x0001e40000100a00 */
[----:B------:R-:W2:Y:S02]  /*57280*/  LDL.LU R8, [R1+0x310] ;  /* 0x0003100001087983 */ /* 0x000ea40000300800 */
[----:B------:R-:W2:Y:S01]  /*57290*/  LDL.LU R9, [R1+0x314] ;  /* 0x0003140001097983 */ /* 0x000ea20000300800 */
[----:B0-----:R-:W2:Y:S01]  /*572a0*/  LDL.LU R10, [R1+0x318] ;  /* 0x00031800010a7983 */ /* 0x001ea20000300800 */
[----:B------:R-:W2:Y:S01]  /*572b0*/  LDL.LU R11, [R1+0x31c] ;  /* 0x00031c00010b7983 */ /* 0x000ea20000300800 */
[C---:B---3--:R-:W-:Y:S02]  /*572c0*/  HMMA.16816.F32 R20, R12.reuse, R22, R24 ;  /* 0x000000160c14723c */ /* 0x048fe40000001818 */
[----:B--2---:R-:W-:Y:S01]  /*572d0*/  STL.64 [R1+0x27e0], R10 ;  /* 0x0027e00a01007387 */ /* 0x004fe20000100a00 */
[----:B------:R0:W-:Y:S03]  /*572e0*/  STL.64 [R1+0x27d8], R8 ;  /* 0x0027d80801007387 */ /* 0x0001e60000100a00 */
[----:B0-----:R-:W2:Y:S01]  /*572f0*/  LDL.LU R8, [R1+0x330] ;  /* 0x0003300001087983 */ /* 0x001ea20000300800 */
[----:B------:R-:W2:Y:S02]  /*57300*/  LDL.LU R9, [R1+0x334] ;  /* 0x0003340001097983 */ /* 0x000ea40000300800 */
[----:B------:R-:W2:Y:S02]  /*57310*/  LDL.LU R10, [R1+0x338] ;  /* 0x00033800010a7983 */ /* 0x000ea40000300800 */
[----:B------:R-:W2:Y:S01]  /*57320*/  LDL.LU R11, [R1+0x33c] ;  /* 0x00033c00010b7983 */ /* 0x000ea20000300800 */
[----:B------:R-:W3:Y:S11]  /*57330*/  LDL.LU.64 R26, [R1+0x2800] ;  /* 0x00280000011a7983 */ /* 0x000ef60000300a00 */
[----:B------:R-:W-:Y:S02]  /*57340*/  STL.64 [R1+0x5e0], R20 ;  /* 0x0005e01401007387 */ /* 0x000fe40000100a00 */
[----:B------:R0:W-:Y:S02]  /*57350*/  STL.64 [R1+0x5e8], R22 ;  /* 0x0005e81601007387 */ /* 0x0001e40000100a00 */
[----:B0-----:R-:W4:Y:S02]  /*57360*/  LDL.LU.64 R22, [R1+0x27f8] ;  /* 0x0027f80001167983 */ /* 0x001f240000300a00 */
[----:B----4-:R-:W-:Y:S02]  /*57370*/  HMMA.16816.F32 R20, R12, R22, R4 ;  /* 0x000000160c14723c */ /* 0x010fe40000001804 */
[----:B------:R-:W2:Y:S01]  /*57380*/  LDL.LU.64 R6, [R1+0x27f0] ;  /* 0x0027f00001067983 */ /* 0x000ea20000300a00 */
[----:B------:R-:W2:Y:S02]  /*57390*/  LDL.LU.64 R4, [R1+0x27e8] ;  /* 0x0027e80001047983 */ /* 0x000ea40000300a00 */
[----:B------:R-:W4:Y:S01]  /*573a0*/  LDL.64 R14, [R1+0x68] ;  /* 0x00006800010e7983 */ /* 0x000f220000100a00 */
[----:B------:R-:W-:Y:S01]  /*573b0*/  MOV R2, R18 ;  /* 0x0000001200027202 */ /* 0x000fe20000000f00 */
[----:B------:R-:W-:Y:S01]  /*573c0*/  IMAD.MOV.U32 R29, RZ, RZ, R19 ;  /* 0x000000ffff1d7224 */ /* 0x000fe200078e0013 */
[C---:B--2---:R-:W-:Y:S01]  /*573d0*/  HMMA.16816.F32 R8, R4.reuse, R18, R8 ;  /* 0x000000120408723c */ /* 0x044fe20000001808 */
[----:B----4-:R0:W-:Y:S11]  /*573e0*/  STL.64 [R1+0x2790], R14 ;  /* 0x0027900e01007387 */ /* 0x0101f60000100a00 */
[----:B------:R-:W-:Y:S03]  /*573f0*/  @!UPT UIADD3 URZ, URZ, URZ, URZ ;  /* 0x0000003f3f3ff290 */ /* 0x000fe6000fffe03f */
[----:B------:R-:W-:Y:S02]  /*57400*/  STL.64 [R1+0x570], R20 ;  /* 0x0005701401007387 */ /* 0x000fe40000100a00 */
[----:B------:R-:W-:Y:S02]  /*57410*/  STL.64 [R1+0x578], R22 ;  /* 0x0005781601007387 */ /* 0x000fe40000100a00 */
[----:B------:R-:W2:Y:S01]  /*57420*/  LDL.LU R12, [R1+0x360] ;  /* 0x00036000010c7983 */ /* 0x000ea20000300800 */
[----:B------:R-:W2:Y:S04]  /*57430*/  LDL.LU R13, [R1+0x364] ;  /* 0x00036400010d7983 */ /* 0x000ea80000300800 */
[----:B0-----:R-:W2:Y:S01]  /*57440*/  LDL.LU R14, [R1+0x368] ;  /* 0x00036800010e7983 */ /* 0x001ea20000300800 */
[----:B------:R-:W2:Y:S03]  /*57450*/  LDL.LU R15, [R1+0x36c] ;  /* 0x00036c00010f7983 */ /* 0x000ea60000300800 */
[----:B------:R-:W-:Y:S01]  /*57460*/  STL.64 [R1+0x560], R8 ;  /* 0x0005600801007387 */ /* 0x000fe20000100a00 */
[----:B------:R0:W-:Y:S03]  /*57470*/  STL.64 [R1+0x568], R10 ;  /* 0x0005680a01007387 */ /* 0x0001e60000100a00 */
[----:B0-----:R-:W4:Y:S01]  /*57480*/  LDL.LU.64 R10, [R1+0x27e0] ;  /* 0x0027e000010a7983 */ /* 0x001f220000300a00 */
[----:B------:R-:W4:Y:S02]  /*57490*/  LDL.LU.64 R8, [R1+0x27d8] ;  /* 0x0027d80001087983 */ /* 0x000f240000300a00 */
[----:B------:R-:W4:Y:S01]  /*574a0*/  LDL.LU.64 R18, [R1+0x27d0] ;  /* 0x0027d00001127983 */ /* 0x000f220000300a00 */
[----:B------:R-:W0:Y:S04]  /*574b0*/  S2R R25, SR_TID.X ;  /* 0x0000000000197919 */ /* 0x000e280000002100 */
[----:B------:R-:W1:Y:S01]  /*574c0*/  S2R R24, SR_TID.X ;  /* 0x0000000000187919 */ /* 0x000e620000002100 */
[----:B----4-:R-:W-:Y:S03]  /*574d0*/  HMMA.16816.F32 R16, R4, R18, R8 ;  /* 0x000000120410723c */ /* 0x010fe60000001808 */
[----:B------:R-:W4:Y:S11]  /*574e0*/  LDL.LU.64 R10, [R1+0x27c8] ;  /* 0x0027c800010a7983 */ /* 0x000f360000300a00 */
[----:B------:R-:W-:Y:S09]  /*574f0*/  @!UPT UIADD3 URZ, URZ, URZ, URZ ;  /* 0x0000003f3f3ff290 */ /* 0x000ff2000fffe03f */
[----:B------:R-:W-:Y:S01]  /*57500*/  STL.64 [R1+0x550], R16 ;  /* 0x0005501001007387 */ /* 0x000fe20000100a00 */
[----:B------:R0:W-:Y:S03]  /*57510*/  STL.64 [R1+0x558], R18 ;  /* 0x0005581201007387 */ /* 0x0001e60000100a00 */
[----:B0-----:R-:W3:Y:S01]  /*57520*/  LDL.LU.64 R18, [R1+0x27c0] ;  /* 0x0027c00001127983 */ /* 0x001ee20000300a00 */
[----:B------:R-:W3:Y:S01]  /*57530*/  LDL.LU.64 R16, [R1+0x27b8] ;  /* 0x0027b80001107983 */ /* 0x000ee20000300a00 */
[----:B------:R-:W-:Y:S01]  /*57540*/  LOP3.LUT R25, R25, 0x7, RZ, 0xc0, !PT ;  /* 0x0000000719197812 */ /* 0x000fe200078ec0ff */
[----:B-1----:R-:W-:-:S03]  /*57550*/  IMAD.SHL.U32 R24, R24, 0x100, RZ ;  /* 0x0000010018187824 */ /* 0x002fc600078e00ff */
[----:B------:R-:W-:-:S04]  /*57560*/  SHF.L.U32 R25, R25, 0x4, RZ ;  /* 0x0000000419197819 */ /* 0x000fc800000006ff */
[----:B------:R-:W-:Y:S02]  /*57570*/  LOP3.LUT R23, R25, 0xf00, R24, 0xf8, !PT ;  /* 0x00000f0019177812 */ /* 0x000fe400078ef818 */
        /* <DEDUP_REMOVED lines=11> */
[----:B------:R0:W-:Y:S03]  /*57630*/  STL.64 [R1+0x538], R18 ;  /* 0x0005381201007387 */ /* 0x0001e60000100a00 */
[----:B0-----:R-:W2:Y:S04]  /*57640*/  LDL.LU.64 R18, [R1+0x2798] ;  /* 0x0027980001127983 */ /* 0x001ea80000300a00 */
[----:B------:R-:W0:Y:S01]  /*57650*/  S2R R22, SR_TID.X ;  /* 0x0000000000167919 */ /* 0x000e220000002100 */
[----:B------:R-:W-:Y:S01]  /*57660*/  MOV R0, R27 ;  /* 0x0000001b00007202 */ /* 0x000fe20000000f00 */
[----:B--2---:R-:W-:Y:S01]  /*57670*/  HMMA.16816.F32 R12, R4, R18, R12 ;  /* 0x00000012040c723c */ /* 0x004fe2000000180c */
[----:B------:R-:W-:Y:S01]  /*57680*/  IMAD.MOV.U32 R3, RZ, RZ, R18 ;  /* 0x000000ffff037224 */ /* 0x000fe200078e0012 */
[----:B------:R-:W-:Y:S11]  /*57690*/  MOV R28, R19 ;  /* 0x00000013001c7202 */ /* 0x000ff60000000f00 */
[----:B------:R-:W-:Y:S10]  /*576a0*/  @!UPT UIADD3 URZ, URZ, URZ, URZ ;  /* 0x0000003f3f3ff290 */ /* 0x000ff4000fffe03f */
[----:B------:R-:W-:Y:S01]  /*576b0*/  STL.64 [R1+0x520], R12 ;  /* 0x0005200c01007387 */ /* 0x000fe20000100a00 */
[----:B------:R1:W-:Y:S03]  /*576c0*/  STL.64 [R1+0x528], R14 ;  /* 0x0005280e01007387 */ /* 0x0003e60000100a00 */
[----:B-1----:R-:W2:Y:S01]  /*576d0*/  LDL.LU.64 R14, [R1+0x2790] ;  /* 0x00279000010e7983 */ /* 0x002ea20000300a00 */
[----:B------:R-:W3:Y:S02]  /*576e0*/  LDL.LU.64 R18, [R1+0x2788] ;  /* 0x0027880001127983 */ /* 0x000ee40000300a00 */
[----:B------:R-:W3:Y:S01]  /*576f0*/  LDL.LU.64 R16, [R1+0x2780] ;  /* 0x0027800001107983 */ /* 0x000ee20000300a00 */
[----:B0-----:R-:W-:-:S04]  /*57700*/  LOP3.LUT R23, R23, 0x10, R22, 0x78, !PT ;  /* 0x0000001017177812 */ /* 0x001fc800078e7816 */
[----:B------:R-:W-:Y:S02]  /*57710*/  LOP3.LUT R23, R23, 0x60, RZ, 0x3c, !PT ;  /* 0x0000006017177812 */ /* 0x000fe400078e3cff */
[----:B------:R-:W-:-:S03]  /*57720*/  LOP3.LUT R8, R22, 0x7, RZ, 0xc0, !PT ;  /* 0x0000000716087812 */ /* 0x000fc600078ec0ff */
[----:B------:R-:W-:Y:S02]  /*57730*/  LDSM.16.M88.4 R24, [R23+0x43000] ;  /* 0x043000001718783b */ /* 0x000fe40000000200 */
[----:B------:R-:W0:Y:S02]  /*57740*/  LDSM.16.M88.4 R20, [R23+0x44000] ;  /* 0x044000001714783b */ /* 0x000e240000000200 */
[----:B------:R-:W1:Y:S02]  /*57750*/  S2R R9, SR_TID.X ;  /* 0x0000000000097919 */ /* 0x000e640000002100 */
[----:B------:R-:W-:Y:S01]  /*57760*/  IMAD.SHL.U32 R8, R8, 0x10, RZ ;  /* 0x0000001008087824 */ /* 0x000fe200078e00ff */
[----:B-1----:R-:W-:Y:S01]  /*57770*/  SHF.L.U32 R13, R9, 0x8, RZ ;  /* 0x00000008090d7819 */ /* 0x002fe200000006ff */
[----:B0-----:R0:W-:Y:S01]  /*57780*/  STL.64 [R1+0x26f8], R22 ;  /* 0x0026f81601007387 */ /* 0x0011e20000100a00 */
[----:B------:R1:W-:Y:S03]  /*57790*/  STL.64 [R1+0x26f0], R20 ;  /* 0x0026f01401007387 */ /* 0x0003e60000100a00 */
[----:B0-----:R-:W2:Y:S01]  /*577a0*/  LDL.LU.64 R22, [R1+0x78] ;  /* 0x0000780001167983 */ /* 0x001ea20000300a00 */
[----:B-1----:R-:W-:Y:S01]  /*577b0*/  LOP3.LUT R21, R8, 0xf00, R13, 0xf8, !PT ;  /* 0x00000f0008157812 */ /* 0x002fe200078ef80d */
[----:B----4-:R0:W-:Y:S02]  /*577c0*/  STL.64 [R1+0x2718], R10 ;  /* 0x0027180a01007387 */ /* 0x0101e40000100a00 */
[----:B------:R-:W2:Y:S01]  /*577d0*/  LDL.LU R8, [R1+0x440] ;  /* 0x0004400001087983 */ /* 0x000ea20000300800 */
[----:B------:R-:W-:-:S04]  /*577e0*/  LOP3.LUT R21, R21, 0x10, R9, 0x78, !PT ;  /* 0x0000001015157812 */ /* 0x000fc800078e7809 */
[----:B------:R-:W-:Y:S01]  /*577f0*/  LOP3.LUT R21, R21, 0x60, RZ, 0x3c, !PT ;  /* 0x0000006015157812 */ /* 0x000fe200078e3cff */
[C---:B---3--:R-:W-:Y:S11]  /*57800*/  HMMA.16816.F32 R16, R4.reuse, R10, R16 ;  /* 0x0000000a0410723c */ /* 0x048ff60000001810 */
[----:B------:R-:W-:Y:S11]  /*57810*/  @!UPT UIADD3 URZ, URZ, URZ, URZ ;  /* 0x0000003f3f3ff290 */ /* 0x000ff6000fffe03f */
[----:B------:R-:W-:Y:S01]  /*57820*/  @!UPT UIADD3 URZ, URZ, URZ, URZ ;  /* 0x0000003f3f3ff290 */ /* 0x000fe2000fffe03f */
[----:B------:R-:W-:Y:S01]  /*57830*/  STL.64 [R1+0x510], R16 ;  /* 0x0005101001007387 */ /* 0x000fe20000100a00 */
[----:B------:R-:W-:Y:S02]  /*57840*/  STL.64 [R1+0x518], R18 ;  /* 0x0005181201007387 */ /* 0x000fe40000100a00 */
[----:B------:R-:W2:Y:S02]  /*57850*/  LDL.LU R9, [R1+0x444] ;  /* 0x0004440001097983 */ /* 0x000ea40000300800 */
[----:B0-----:R-:W2:Y:S01]  /*57860*/  LDL.LU R10, [R1+0x448] ;  /* 0x00044800010a7983 */ /* 0x001ea20000300800 */
[----:B------:R-:W2:Y:S04]  /*57870*/  LDL.LU R11, [R1+0x44c] ;  /* 0x00044c00010b7983 */ /* 0x000ea80000300800 */
[----:B------:R-:W0:Y:S04]  /*57880*/  LDSM.16.M88.4 R16, [R21+0x45000] ;  /* 0x045000001510783b */ /* 0x000e280000000200 */
[----:B0-----:R-:W-:Y:S01]  /*57890*/  STL.64 [R1+0x2680], R18 ;  /* 0x0026801201007387 */ /* 0x001fe20000100a00 */
[----:B------:R0:W-:Y:S03]  /*578a0*/  STL.64 [R1+0x2678], R16 ;  /* 0x0026781001007387 */ /* 0x0001e60000100a00 */
[----:B0-----:R-:W3:Y:S01]  /*578b0*/  LDL.LU R16, [R1+0x400] ;  /* 0x0004000001107983 */ /* 0x001ee20000300800 */
[----:B------:R-:W3:Y:S02]  /*578c0*/  LDL.LU R17, [R1+0x404] ;  /* 0x0004040001117983 */ /* 0x000ee40000300800 */
[----:B------:R-:W3:Y:S02]  /*578d0*/  LDL.LU R18, [R1+0x408] ;  /* 0x0004080001127983 */ /* 0x000ee40000300800 */
[----:B------:R-:W3:Y:S01]  /*578e0*/  LDL.LU R19, [R1+0x40c] ;  /* 0x00040c0001137983 */ /* 0x000ee20000300800 */
[C---:B--2---:R-:W-:Y:S11]  /*578f0*/  HMMA.16816.F32 R8, R4.reuse, R14, R8 ;  /* 0x0000000e0408723c */ /* 0x044ff60000001808 */
[----:B------:R-:W-:Y:S11]  /*57900*/  @!UPT UIADD3 URZ, URZ, URZ, URZ ;  /* 0x0000003f3f3ff290 */ /* 0x000ff6000fffe03f */
[----:B------:R-:W-:Y:S01]  /*57910*/  @!UPT UIADD3 URZ, URZ, URZ, URZ ;  /* 0x0000003f3f3ff290 */ /* 0x000fe2000fffe03f */
[----:B------:R0:W-:Y:S02]  /*57920*/  STL.64 [R1+0x3c0], R8 ;  /* 0x0003c00801007387 */ /* 0x0001e40000100a00 */
[----:B0-----:R-:W-:Y:S01]  /*57930*/  IMAD.MOV.U32 R9, RZ, RZ, R14 ;  /* 0x000000ffff097224 */ /* 0x001fe200078e000e */
[----:B------:R-:W-:Y:S02]  /*57940*/  MOV R8, R15 ;  /* 0x0000000f00087202 */ /* 0x000fe40000000f00 */
[----:B------:R-:W0:Y:S04]  /*57950*/  LDSM.16.M88.4 R12, [R21+0x46000] ;  /* 0x04600000150c783b */ /* 0x000e280000000200 */
[----:B------:R-:W-:Y:S01]  /*57960*/  STL.64 [R1+0x3c8], R10 ;  /* 0x0003c80a01007387 */ /* 0x000fe20000100a00 */
[----:B---3--:R-:W-:Y:S03]  /*57970*/  HMMA.16816.F32 R4, R4, R22, R16 ;  /* 0x000000160404723c */ /* 0x008fe60000001810 */
[----:B0-----:R-:W-:Y:S01]  /*57980*/  STL.64 [R1+0x2600], R14 ;  /* 0x0026000e01007387 */ /* 0x001fe20000100a00 */
[----:B------:R0:W-:Y:S02]  /*57990*/  STL.64 [R1+0x25f8], R12 ;  /* 0x0025f80c01007387 */ /* 0x0001e40000100a00 */
[----:B------:R1:W-:Y:S01]  /*579a0*/  STL.64 [R1+0x2700], R22 ;  /* 0x0027001601007387 */ /* 0x0003e20000100a00 */
[----:B0-----:R-:W2:Y:S11]  /*579b0*/  LDL.LU R12, [R1+0x160] ;  /* 0x00016000010c7983 */ /* 0x001eb60000300800 */
[----:B------:R-:W-:Y:S05]  /*579c0*/  @!UPT UIADD3 URZ, URZ, URZ, URZ ;  /* 0x0000003f3f3ff290 */ /* 0x000fea000fffe03f */
[----:B------:R-:W-:Y:S02]  /*579d0*/  STL.64 [R1+0x3b0], R4 ;  /* 0x0003b00401007387 */ /* 0x000fe40000100a00 */
[----:B------:R-:W-:Y:S02]  /*579e0*/  STL.64 [R1+0x3b8], R6 ;  /* 0x0003b80601007387 */ /* 0x000fe40000100a00 */
[----:B------:R-:W2:Y:S01]  /*579f0*/  LDL.LU R13, [R1+0x164] ;  /* 0x00016400010d7983 */ /* 0x000ea20000300800 */
[----:B------:R-:W3:Y:S01]  /*57a00*/  LDL.LU R14, [R1+0x168] ;  /* 0x00016800010e7983 */ /* 0x000ee20000300800 */
[----:B------:R-:W3:Y:S02]  /*57a10*/  LDL.LU R15, [R1+0x16c] ;  /* 0x00016c00010f7983 */ /* 0x000ee40000300800 */
[----:B-1----:R-:W-:Y:S01]  /*57a20*/  IMAD.MOV.U32 R23, RZ, RZ, R8 ;  /* 0x000000ffff177224 */ /* 0x002fe200078e0008 */
[----:B------:R-:W-:Y:S01]  /*57a30*/  MOV R22, R9 ;  /* 0x0000000900167202 */ /* 0x000fe20000000f00 */
[----:B------:R-:W0:Y:S04]  /*57a40*/  LDSM.16.M88.4 R4, [R21+0x47000] ;  /* 0x047000001504783b */ /* 0x000e280000000200 */
        /* <DEDUP_REMOVED lines=11> */
[----:B----4-:R1:W-:Y:S03]  /*57b00*/  STL.64 [R1+0x26b0], R16 ;  /* 0x0026b01001007387 */ /* 0x0103e60000100a00 */
[----:B-1----:R-:W2:Y:S01]  /*57b10*/  LDL.LU R16, [R1+0x220] ;  /* 0x0002200001107983 */ /* 0x002ea20000300800 */
[----:B------:R-:W2:Y:S02]  /*57b20*/  LDL.LU R17, [R1+0x224] ;  /* 0x0002240001117983 */ /* 0x000ea40000300800 */
[----:B------:R-:W4:Y:S02]  /*57b30*/  LDL.LU R18, [R1+0x228] ;  /* 0x0002280001127983 */ /* 0x000f240000300800 */
[----:B------:R-:W4:Y:S02]  /*57b40*/  LDL.LU R19, [R1+0x22c] ;  /* 0x00022c0001137983 */ /* 0x000f240000300800 */
[----:B----4-:R1:W-:Y:S01]  /*57b50*/  STL.64 [R1+0x26c8], R18 ;  /* 0x0026c81201007387 */ /* 0x0103e20000100a00 */
[----:B--2---:R-:W-:Y:S03]  /*57b60*/  STL.64 [R1+0x26c0], R16 ;  /* 0x0026c01001007387 */ /* 0x004fe60000100a00 */
[----:B-1----:R-:W2:Y:S04]  /*57b70*/  LDL.64 R18, [R1+0x28] ;  /* 0x0000280001127983 */ /* 0x002ea80000100a00 */
[----:B--2---:R-:W-:Y:S01]  /*57b80*/  STL.64 [R1+0x2750], R18 ;  /* 0x0027501201007387 */ /* 0x004fe20000100a00 */
[----:B---3--:R1:W-:Y:S02]  /*57b90*/  STL.64 [R1+0x2620], R14 ;  /* 0x0026200e01007387 */ /* 0x0083e40000100a00 */
[----:B------:R-:W-:Y:S01]  /*57ba0*/  STL.64 [R1+0x2618], R12 ;  /* 0x0026180c01007387 */ /* 0x000fe20000100a00 */
[----:B-1----:R-:W2:Y:S01]  /*57bb0*/  LDL R14, [R1+0x8] ;  /* 0x00000800010e7983 */ /* 0x002ea20000100800 */
[----:B------:R-:W-:-:S02]  /*57bc0*/  IMAD.MOV.U32 R15, RZ, RZ, R0 ;  /* 0x000000ffff0f7224 */ /* 0x000fc400078e0000 */
[----:B------:R-:W3:Y:S01]  /*57bd0*/  LDL.LU R0, [R1+0x2778] ;  /* 0x0027780001007983 */ /* 0x000ee20000300800 */
[----:B------:R-:W-:Y:S01]  /*57be0*/  MOV R18, R2 ;  /* 0x0000000200127202 */ /* 0x000fe20000000f00 */
[----:B------:R-:W-:Y:S01]  /*57bf0*/  IMAD.MOV.U32 R19, RZ, RZ, R29 ;  /* 0x000000ffff137224 */ /* 0x000fe200078e001d */
[----:B------:R-:W4:Y:S01]  /*57c00*/  LDL.LU R2, [R1+0x2774] ;  /* 0x0027740001027983 */ /* 0x000f220000300800 */
[----:B------:R-:W3:Y:S03]  /*57c10*/  LDL.LU R29, [R1+0x2770] ;  /* 0x00277000011d7983 */ /* 0x000ee60000300800 */
[----:B--2---:R1:W-:Y:S04]  /*57c20*/  STL.64 [R1+0x2730], R14 ;  /* 0x0027300e01007387 */ /* 0x0043e80000100a00 */
[----:B-1----:R-:W2:Y:S04]  /*57c30*/  LDL.64 R14, [R1+0x18] ;  /* 0x00001800010e7983 */ /* 0x002ea80000100a00 */
[----:B--2---:R1:W-:Y:S01]  /*57c40*/  STL.64 [R1+0x2748], R14 ;  /* 0x0027480e01007387 */ /* 0x0043e20000100a00 */
[----:B------:R-:W2:Y:S02]  /*57c50*/  LDL.LU R12, [R1+0x350] ;  /* 0x00035000010c7983 */ /* 0x000ea40000300800 */
[----:B------:R-:W2:Y:S01]  /*57c60*/  LDL.LU R13, [R1+0x354] ;  /* 0x00035400010d7983 */ /* 0x000ea20000300800 */
[----:B-1----:R-:W2:Y:S01]  /*57c70*/  LDL.LU R14, [R1+0x358] ;  /* 0x00035800010e7983 */ /* 0x002ea20000300800 */
[----:B------:R-:W2:Y:S03]  /*57c80*/  LDL.LU R15, [R1+0x35c] ;  /* 0x00035c00010f7983 */ /* 0x000ea60000300800 */
[----:B--2---:R-:W-:Y:S01]  /*57c90*/  STL.64 [R1+0x2760], R14 ;  /* 0x0027600e01007387 */ /* 0x004fe20000100a00 */
[----:B------:R1:W-:Y:S03]  /*57ca0*/  STL.64 [R1+0x2758], R12 ;  /* 0x0027580c01007387 */ /* 0x0003e60000100a00 */
[----:B-1----:R-:W2:Y:S01]  /*57cb0*/  LDL.LU R12, [R1+0x3f0] ;  /* 0x0003f000010c7983 */ /* 0x002ea20000300800 */
[----:B------:R-:W2:Y:S02]  /*57cc0*/  LDL.LU R13, [R1+0x3f4] ;  /* 0x0003f400010d7983 */ /* 0x000ea40000300800 */
[----:B------:R-:W2:Y:S02]  /*57cd0*/  LDL.LU R14, [R1+0x3f8] ;  /* 0x0003f800010e7983 */ /* 0x000ea40000300800 */
[----:B------:R-:W2:Y:S01]  /*57ce0*/  LDL.LU R15, [R1+0x3fc] ;  /* 0x0003fc00010f7983 */ /* 0x000ea20000300800 */
[----:B------:R-:W2:Y:S01]  /*57cf0*/  LDL.LU R8, [R1+0x2c0] ;  /* 0x0002c00001087983 */ /* 0x000ea20000300800 */
        /* <DEDUP_REMOVED lines=8> */
[----:B------:R-:W2:Y:S01]  /*57d80*/  LDL.LU R11, [R1+0x2dc] ;  /* 0x0002dc00010b7983 */ /* 0x000ea20000300800 */
[C---:B------:R-:W-:Y:S01]  /*57d90*/  HMMA.16816.F32 R16, R24.reuse, R18, R12 ;  /* 0x000000121810723c */ /* 0x040fe2000000180c */
[----:B--2---:R-:W-:Y:S01]  /*57da0*/  STL.64 [R1+0x2740], R10 ;  /* 0x0027400a01007387 */ /* 0x004fe20000100a00 */
[----:B------:R1:W-:Y:S03]  /*57db0*/  STL.64 [R1+0x2738], R8 ;  /* 0x0027380801007387 */ /* 0x0003e60000100a00 */
[----:B-1----:R-:W2:Y:S01]  /*57dc0*/  LDL.LU R8, [R1+0x2e0] ;  /* 0x0002e00001087983 */ /* 0x002ea20000300800 */
[----:B------:R-:W2:Y:S02]  /*57dd0*/  LDL.LU R9, [R1+0x2e4] ;  /* 0x0002e40001097983 */ /* 0x000ea40000300800 */
[----:B------:R-:W2:Y:S02]  /*57de0*/  LDL.LU R10, [R1+0x2e8] ;  /* 0x0002e800010a7983 */ /* 0x000ea40000300800 */
[----:B------:R-:W2:Y:S01]  /*57df0*/  LDL.LU R11, [R1+0x2ec] ;  /* 0x0002ec00010b7983 */ /* 0x000ea20000300800 */
[----:B------:R1:W-:Y:S01]  /*57e00*/  STL.64 [R1+0x2710], R22 ;  /* 0x0027101601007387 */ /* 0x0003e20000100a00 */
[----:B------:R-:W2:Y:S02]  /*57e10*/  LDL.LU R20, [R1+0x2b0] ;  /* 0x0002b00001147983 */ /* 0x000ea40000300800 */
[----:B------:R-:W2:Y:S01]  /*57e20*/  LDL.LU R21, [R1+0x2b4] ;  /* 0x0002b40001157983 */ /* 0x000ea20000300800 */
[----:B-1----:R-:W2:Y:S01]  /*57e30*/  LDL.LU R22, [R1+0x2b8] ;  /* 0x0002b80001167983 */ /* 0x002ea20000300800 */
[----:B------:R-:W2:Y:S02]  /*57e40*/  LDL.LU R23, [R1+0x2bc] ;  /* 0x0002bc0001177983 */ /* 0x000ea40000300800 */
[----:B0-----:R0:W-:Y:S02]  /*57e50*/  STL.64 [R1+0x2580], R6 ;  /* 0x0025800601007387 */ /* 0x0011e40000100a00 */
[----:B------:R-:W-:Y:S01]  /*57e60*/  STL.64 [R1+0x2578], R4 ;  /* 0x0025780401007387 */ /* 0x000fe20000100a00 */
[----:B0-----:R-:W-:Y:S01]  /*57e70*/  MOV R6, R3 ;  /* 0x0000000300067202 */ /* 0x001fe20000000f00 */
[----:B------:R-:W-:Y:S01]  /*57e80*/  IMAD.MOV.U32 R7, RZ, RZ, R28 ;  /* 0x000000ffff077224 */ /* 0x000fe200078e001c */
[----:B------:R-:W2:Y:S01]  /*57e90*/  LDL.LU R3, [R1+0x276c] ;  /* 0x00276c0001037983 */ /* 0x000ea20000300800 */
[----:B------:R-:W2:Y:S02]  /*57ea0*/  LDL.LU R28, [R1+0x2768] ;  /* 0x00276800011c7983 */ /* 0x000ea40000300800 */
[----:B------:R-:W2:Y:S02]  /*57eb0*/  LDL.LU.64 R14, [R1+0x2760] ;  /* 0x00276000010e7983 */ /* 0x000ea40000300a00 */
[----:B------:R-:W2:Y:S01]  /*57ec0*/  LDL.LU.64 R12, [R1+0x2758] ;  /* 0x00275800010c7983 */ /* 0x000ea20000300a00 */
[----:B------:R-:W-:Y:S01]  /*57ed0*/  STL.64 [R1+0x4e0], R16 ;  /* 0x0004e01001007387 */ /* 0x000fe20000100a00 */
[----:B------:R0:W-:Y:S03]  /*57ee0*/  STL.64 [R1+0x4e8], R18 ;  /* 0x0004e81201007387 */ /* 0x0001e60000100a00 */
[----:B0-----:R-:W2:Y:S02]  /*57ef0*/  LDL.LU.64 R18, [R1+0x2750] ;  /* 0x0027500001127983 */ /* 0x001ea40000300a00 */
[C---:B--2---:R-:W-:Y:S11]  /*57f00*/  HMMA.16816.F32 R12, R24.reuse, R18, R12 ;  /* 0x00000012180c723c */ /* 0x044ff6000000180c */
[----:B------:R-:W-:Y:S11]  /*57f10*/  @!UPT UIADD3 URZ, URZ, URZ, URZ ;  /* 0x0000003f3f3ff290 */ /* 0x000ff6000fffe03f */
[----:B------:R-:W-:Y:S01]  /*57f20*/  @!UPT UIADD3 URZ, URZ, URZ, URZ ;  /* 0x0000003f3f3ff290 */ /* 0x000fe2000fffe03f */
[----:B------:R-:W-:Y:S01]  /*57f30*/  STL.64 [R1+0x4d0], R12 ;  /* 0x0004d00c01007387 */ /* 0x000fe20000100a00 */
[----:B------:R0:W-:Y:S03]  /*57f40*/  STL.64 [R1+0x4d8], R14 ;  /* 0x0004d80e01007387 */ /* 0x0001e60000100a00 */
[----:B0-----:R-:W2:Y:S01]  /*57f50*/  LDL.LU.64 R14, [R1+0x2748] ;  /* 0x00274800010e7983 */ /* 0x001ea20000300a00 */
[----:B------:R0:W-:Y:S03]  /*57f60*/  STL.64 [R1+0x26d8], R18 ;  /* 0x0026d81201007387 */ /* 0x0001e60000100a00 */
[----:B0-----:R-:W3:Y:S01]  /*57f70*/  LDL.64 R18, [R1+0x48] ;  /* 0x0000480001127983 */ /* 0x001ee20000100a00 */
[C---:B--2---:R-:W-:Y:S01]  /*57f80*/  HMMA.16816.F32 R8, R24.reuse, R14, R8 ;  /* 0x0000000e1808723c */ /* 0x044fe20000001808 */
[----:B------:R-:W-:Y:S01]  /*57f90*/  MOV R5, R14 ;  /* 0x0000000e00057202 */ /* 0x000fe20000000f00 */
[----:B------:R-:W-:Y:S01]  /*57fa0*/  IMAD.MOV.U32 R4, RZ, RZ, R15 ;  /* 0x000000ffff047224 */ /* 0x000fe200078e000f */
[----:B---3--:R0:W-:Y:S01]  /*57fb0*/  STL.64 [R1+0x2708], R18 ;  /* 0x0027081201007387 */ /* 0x0081e20000100a00 */
[----:B------:R-:W2:Y:S02]  /*57fc0*/  LDL.LU R16, [R1+0x2a0] ;  /* 0x0002a00001107983 */ /* 0x000ea40000300800 */
[----:B------:R-:W2:Y:S01]  /*57fd0*/  LDL.LU R17, [R1+0x2a4] ;  /* 0x0002a40001117983 */ /* 0x000ea20000300800 */
[----:B0-----:R-:W2:Y:S01]  /*57fe0*/  LDL.LU R18, [R1+0x2a8] ;  /* 0x0002a80001127983 */ /* 0x001ea20000300800 */
[----:B------:R-:W2:Y:S11]  /*57ff0*/  LDL.LU R19, [R1+0x2ac] ;  /* 0x0002ac0001137983 */ /* 0x000eb60000300800 */
[----:B------:R-:W-:Y:S04]  /*58000*/  @!UPT UIADD3 URZ, URZ, URZ, URZ ;  /* 0x0000003f3f3ff290 */ /* 0x000fe8000fffe03f */
[----:B------:R-:W-:Y:S02]  /*58010*/  STL.64 [R1+0x440], R8 ;  /* 0x0004400801007387 */ /* 0x000fe40000100a00 */
[----:B------:R0:W-:Y:S02]  /*58020*/  STL.64 [R1+0x448], R10 ;  /* 0x0004480a01007387 */ /* 0x0001e40000100a00 */
[----:B0-----:R-:W3:Y:S01]  /*58030*/  LDL.LU.64 R10, [R1+0x2740] ;  /* 0x00274000010a7983 */ /* 0x001ee20000300a00 */
[----:B------:R-:W3:Y:S02]  /*58040*/  LDL.LU.64 R8, [R1+0x2738] ;  /* 0x0027380001087983 */ /* 0x000ee40000300a00 */
        /* <DEDUP_REMOVED lines=9> */
[----:B------:R-:W2:Y:S01]  /*580e0*/  LDL.LU R12, [R1+0x230] ;  /* 0x00023000010c7983 */ /* 0x000ea20000300800 */
[----:B------:R-:W2:Y:S04]  /*580f0*/  LDL.LU R13, [R1+0x234] ;  /* 0x00023400010d7983 */ /* 0x000ea80000300800 */
        /* <DEDUP_REMOVED lines=8> */
[----:B------:R-:W2:Y:S11]  /*58180*/  LDL.LU R15, [R1+0x24c] ;  /* 0x00024c00010f7983 */ /* 0x000eb60000300800 */
[----:B------:R-:W-:Y:S01]  /*58190*/  @!UPT UIADD3 URZ, URZ, URZ, URZ ;  /* 0x0000003f3f3ff290 */ /* 0x000fe2000fffe03f */
        /* <DEDUP_REMOVED lines=8> */
[----:B0-----:R-:W3:Y:S01]  /*58220*/  LDL.LU.64 R22, [R1+0x2710] ;  /* 0x0027100001167983 */ /* 0x001ee20000300a00 */
[----:B------:R0:W-:Y:S02]  /*58230*/  STL.64 [R1+0x26a8], R10 ;  /* 0x0026a80a01007387 */ /* 0x0001e40000100a00 */
[----:B------:R-:W2:Y:S02]  /*58240*/  LDL.LU R8, [R1+0x290] ;  /* 0x0002900001087983 */ /* 0x000ea40000300800 */
[----:B------:R-:W2:Y:S01]  /*58250*/  LDL.LU R9, [R1+0x294] ;  /* 0x0002940001097983 */ /* 0x000ea20000300800 */
[----:B0-----:R-:W2:Y:S01]  /*58260*/  LDL.LU R10, [R1+0x298] ;  /* 0x00029800010a7983 */ /* 0x001ea20000300800 */
[----:B------:R-:W2:Y:S01]  /*58270*/  LDL.LU R11, [R1+0x29c] ;  /* 0x00029c00010b7983 */ /* 0x000ea20000300800 */
[C---:B---3--:R-:W-:Y:S02]  /*58280*/  HMMA.16816.F32 R20, R24.reuse, R22, R16 ;  /* 0x000000161814723c */ /* 0x048fe40000001810 */
[----:B------:R-:W3:Y:S11]  /*58290*/  LDL.LU.64 R18, [R1+0x2708] ;  /* 0x0027080001127983 */ /* 0x000ef60000300a00 */
[----:B------:R-:W-:Y:S10]  /*582a0*/  @!UPT UIADD3 URZ, URZ, URZ, URZ ;  /* 0x0000003f3f3ff290 */ /* 0x000ff4000fffe03f */
[----:B------:R-:W-:Y:S01]  /*582b0*/  STL.64 [R1+0x400], R20 ;  /* 0x0004001401007387 */ /* 0x000fe20000100a00 */
[----:B------:R0:W-:Y:S03]  /*582c0*/  STL.64 [R1+0x408], R22 ;  /* 0x0004081601007387 */ /* 0x0001e60000100a00 */
[----:B0-----:R-:W2:Y:S02]  /*582d0*/  LDL.LU.64 R22, [R1+0x2700] ;  /* 0x0027000001167983 */ /* 0x001ea40000300a00 */
[----:B--2---:R-:W-:Y:S01]  /*582e0*/  HMMA.16816.F32 R8, R24, R22, R8 ;  /* 0x000000161808723c */ /* 0x004fe20000001808 */
[----:B------:R-:W-:Y:S01]  /*582f0*/  MOV R17, R22 ;  /* 0x0000001600117202 */ /* 0x000fe20000000f00 */
[----:B------:R-:W-:Y:S11]  /*58300*/  IMAD.MOV.U32 R16, RZ, RZ, R23 ;  /* 0x000000ffff107224 */ /* 0x000ff600078e0017 */
[----:B------:R-:W-:Y:S10]  /*58310*/  @!UPT UIADD3 URZ, URZ, URZ, URZ ;  /* 0x0000003f3f3ff290 */ /* 0x000ff4000fffe03f */
[----:B------:R0:W-:Y:S01]  /*58320*/  STL.64 [R1+0x3a0], R8 ;  /* 0x0003a00801007387 */ /* 0x0001e20000100a00 */
[----:B------:R1:W-:Y:S02]  /*58330*/  STL.64 [R1+0x3a8], R10 ;  /* 0x0003a80a01007387 */ /* 0x0003e40000100a00 */
[----:B------:R-:W2:Y:S02]  /*58340*/  LDL.LU.64 R22, [R1+0x26f8] ;  /* 0x0026f80001167983 */ /* 0x000ea40000300a00 */
[----:B------:R-:W2:Y:S01]  /*58350*/  LDL.LU.64 R20, [R1+0x26f0] ;  /* 0x0026f00001147983 */ /* 0x000ea20000300a00 */
[----:B------:R-:W-:Y:S01]  /*58360*/  MOV R26, R17 ;  /* 0x00000011001a7202 */ /* 0x000fe20000000f00 */
[----:B------:R-:W-:Y:S01]  /*58370*/  IMAD.MOV.U32 R27, RZ, RZ, R16 ;  /* 0x000000ffff1b7224 */ /* 0x000fe200078e0010 */
[----:B0-----:R-:W4:Y:S01]  /*58380*/  LDL.LU R8, [R1+0x200] ;  /* 0x0002000001087983 */ /* 0x001f220000300800 */
[----:B------:R-:W4:Y:S02]  /*58390*/  LDL.LU R9, [R1+0x204] ;  /* 0x0002040001097983 */ /* 0x000f240000300800 */
[----:B-1----:R-:W4:Y:S02]  /*583a0*/  LDL.LU R10, [R1+0x208] ;  /* 0x00020800010a7983 */ /* 0x002f240000300800 */
[----:B------:R-:W4:Y:S01]  /*583b0*/  LDL.LU R11, [R1+0x20c] ;  /* 0x00020c00010b7983 */ /* 0x000f220000300800 */
[----:B------:R0:W-:Y:S02]  /*583c0*/  STL.64 [R1+0x2688], R26 ;  /* 0x0026881a01007387 */ /* 0x0001e40000100a00 */
[----:B0-----:R-:W-:Y:S01]  /*583d0*/  MOV R26, R5 ;  /* 0x00000005001a7202 */ /* 0x001fe20000000f00 */
[----:B------:R-:W-:Y:S01]  /*583e0*/  IMAD.MOV.U32 R27, RZ, RZ, R4 ;  /* 0x000000ffff1b7224 */ /* 0x000fe200078e0004 */
[----:B---3--:R-:W-:Y:S01]  /*583f0*/  MOV R5, R18 ;  /* 0x0000001200057202 */ /* 0x008fe20000000f00 */
[----:B------:R-:W-:Y:S01]  /*58400*/  IMAD.MOV.U32 R4, RZ, RZ, R19 ;  /* 0x000000ffff047224 */ /* 0x000fe200078e0013 */
        /* <DEDUP_REMOVED lines=12> */
[----:B------:R1:W-:Y:S01]  /*584d0*/  STL.64 [R1+0x388], R14 ;  /* 0x0003880e01007387 */ /* 0x0003e20000100a00 */
[----:B0-----:R-:W-:Y:S02]  /*584e0*/  MOV R13, R18 ;  /* 0x00000012000d7202 */ /* 0x001fe40000000f00 */
[----:B-1----:R-:W2:Y:S01]  /*584f0*/  LDL.LU.64 R14, [R1+0x26d0] ;  /* 0x0026d000010e7983 */ /* 0x002ea20000300a00 */
[----:B------:R-:W-:Y:S02]  /*58500*/  IMAD.MOV.U32 R12, RZ, RZ, R19 ;  /* 0x000000ffff0c7224 */ /* 0x000fe400078e0013 */
[----:B------:R-:W3:Y:S02]  /*58510*/  LDL.LU.64 R18, [R1+0x26c8] ;  /* 0x0026c80001127983 */ /* 0x000ee40000300a00 */
[----:B------:R-:W3:Y:S02]  /*58520*/  LDL.LU.64 R16, [R1+0x26c0] ;  /* 0x0026c00001107983 */ /* 0x000ee40000300a00 */
[C---:B---3--:R-:W-:Y:S01]  /*58530*/  HMMA.16816.F32 R24, R20.reuse, R26, R16 ;  /* 0x0000001a1418723c */ /* 0x048fe20000001810 */
[----:B------:R-:W3:Y:S01]  /*58540*/  LDL.LU.64 R18, [R1+0x26b8] ;  /* 0x0026b80001127983 */ /* 0x000ee20000300a00 */
[----:B------:R-:W3:Y:S02]  /*58550*/  LDL.LU.64 R16, [R1+0x26b0] ;  /* 0x0026b00001107983 */ /* 0x000ee40000300a00 */
[----:B--2---:R0:W-:Y:S11]  /*58560*/  STL.64 [R1+0x2630], R14 ;  /* 0x0026300e01007387 */ /* 0x0041f60000100a00 */
[----:B------:R-:W-:Y:S08]  /*58570*/  @!UPT UIADD3 URZ, URZ, URZ, URZ ;  /* 0x0000003f3f3ff290 */ /* 0x000ff0000fffe03f */
[----:B------:R-:W-:Y:S01]  /*58580*/  STL.64 [R1+0x370], R24 ;  /* 0x0003701801007387 */ /* 0x000fe20000100a00 */
[----:B------:R1:W-:Y:S01]  /*58590*/  STL.64 [R1+0x378], R26 ;  /* 0x0003781a01007387 */ /* 0x0003e20000100a00 */
[C---:B---3--:R-:W-:Y:S02]  /*585a0*/  HMMA.16816.F32 R16, R20.reuse, R14, R16 ;  /* 0x0000000e1410723c */ /* 0x048fe40000001810 */
[----:B0-----:R-:W2:Y:S11]  /*585b0*/  LDL.LU.64 R14, [R1+0x18] ;  /* 0x00001800010e7983 */ /* 0x001eb60000300a00 */
[----:B------:R-:W-:Y:S10]  /*585c0*/  @!UPT UIADD3 URZ, URZ, URZ, URZ ;  /* 0x0000003f3f3ff290 */ /* 0x000ff4000fffe03f */
[----:B------:R0:W-:Y:S01]  /*585d0*/  STL.64 [R1+0x360], R16 ;  /* 0x0003601001007387 */ /* 0x0001e20000100a00 */
[----:B------:R3:W-:Y:S03]  /*585e0*/  STL.64 [R1+0x368], R18 ;  /* 0x0003681201007387 */ /* 0x0007e60000100a00 */
[----:B--2---:R2:W-:Y:S01]  /*585f0*/  STL.64 [R1+0x2648], R14 ;  /* 0x0026480e01007387 */ /* 0x0045e20000100a00 */
[----:B-1----:R-:W2:Y:S01]  /*58600*/  LDL.LU.64 R26, [R1+0x68] ;  /* 0x00006800011a7983 */ /* 0x002ea20000300a00 */
[C---:B----4-:R-:W-:Y:S02]  /*58610*/  HMMA.16816.F32 R8, R20.reuse, R6, R8 ;  /* 0x000000061408723c */ /* 0x050fe40000001808 */
[----:B--2---:R1:W-:Y:S01]  /*58620*/  STL.64 [R1+0x26a0], R26 ;  /* 0x0026a01a01007387 */ /* 0x0043e20000100a00 */
[----:B0-----:R-:W2:Y:S02]  /*58630*/  LDL.LU R16, [R1+0x1c0] ;  /* 0x0001c00001107983 */ /* 0x001ea40000300800 */
[----:B------:R-:W2:Y:S02]  /*58640*/  LDL.LU R17, [R1+0x1c4] ;  /* 0x0001c40001117983 */ /* 0x000ea40000300800 */
[----:B---3--:R-:W3:Y:S01]  /*58650*/  LDL.LU R18, [R1+0x1c8] ;  /* 0x0001c80001127983 */ /* 0x008ee20000300800 */
[----:B------:R-:W3:Y:S01]  /*58660*/  LDL.LU R19, [R1+0x1cc] ;  /* 0x0001cc0001137983 */ /* 0x000ee20000300800 */
[----:B------:R-:W4:Y:S02]  /*58670*/  LDL.LU R24, [R1+0x1f0] ;  /* 0x0001f00001187983 */ /* 0x000f240000300800 */
[----:B------:R-:W4:Y:S01]  /*58680*/  LDL.LU R25, [R1+0x1f4] ;  /* 0x0001f40001197983 */ /* 0x000f220000300800 */
[----:B------:R-:W-:Y:S01]  /*58690*/  MOV R14, R13 ;  /* 0x0000000d000e7202 */ /* 0x000fe20000000f00 */
[----:B------:R-:W-:Y:S01]  /*586a0*/  IMAD.MOV.U32 R15, RZ, RZ, R12 ;  /* 0x000000ffff0f7224 */ /* 0x000fe200078e000c */
[----:B-1----:R-:W4:Y:S01]  /*586b0*/  LDL.LU R26, [R1+0x1f8] ;  /* 0x0001f800011a7983 */ /* 0x002f220000300800 */
[----:B------:R-:W4:Y:S03]  /*586c0*/  LDL.LU R27, [R1+0x1fc] ;  /* 0x0001fc00011b7983 */ /* 0x000f260000300800 */
[----:B---3--:R-:W-:Y:S01]  /*586d0*/  STL.64 [R1+0x2698], R18 ;  /* 0x0026981201007387 */ /* 0x008fe20000100a00 */
[----:B--2---:R0:W-:Y:S03]  /*586e0*/  STL.64 [R1+0x2690], R16 ;  /* 0x0026901001007387 */ /* 0x0041e60000100a00 */
[----:B0-----:R-:W2:Y:S01]  /*586f0*/  LDL.LU R16, [R1+0x1e0] ;  /* 0x0001e00001107983 */ /* 0x001ea20000300800 */
[----:B------:R-:W2:Y:S02]  /*58700*/  LDL.LU R17, [R1+0x1e4] ;  /* 0x0001e40001117983 */ /* 0x000ea40000300800 */
[----:B------:R-:W2:Y:S02]  /*58710*/  LDL.LU R18, [R1+0x1e8] ;  /* 0x0001e80001127983 */ /* 0x000ea40000300800 */
[----:B------:R-:W2:Y:S01]  /*58720*/  LDL.LU R19, [R1+0x1ec] ;  /* 0x0001ec0001137983 */ /* 0x000ea20000300800 */
[----:B------:R0:W-:Y:S01]  /*58730*/  STL.64 [R1+0x2660], R14 ;  /* 0x0026600e01007387 */ /* 0x0001e20000100a00 */
[----:B------:R-:W-:Y:S02]  /*58740*/  STL.64 [R1+0x350], R8 ;  /* 0x0003500801007387 */ /* 0x000fe40000100a00 */
[----:B------:R1:W-:Y:S02]  /*58750*/  STL.64 [R1+0x358], R10 ;  /* 0x0003580a01007387 */ /* 0x0003e40000100a00 */
[----:B0-----:R-:W-:Y:S01]  /*58760*/  IMAD.MOV.U32 R15, RZ, RZ, R4 ;  /* 0x000000ffff0f7224 */ /* 0x001fe200078e0004 */
[----:B-1----:R-:W4:Y:S01]  /*58770*/  LDL.LU.64 R10, [R1+0x26a8] ;  /* 0x0026a800010a7983 */ /* 0x002f220000300a00 */
[----:B------:R0:W-:Y:S01]  /*58780*/  STL.64 [R1+0x2628], R6 ;  /* 0x0026280601007387 */ /* 0x0001e20000100a00 */
[----:B------:R-:W-:Y:S01]  /*58790*/  MOV R14, R5 ;  /* 0x00000005000e7202 */ /* 0x000fe20000000f00 */
        /* <DEDUP_REMOVED lines=10> */
[C---:B----4-:R-:W-:Y:S01]  /*58840*/  HMMA.16816.F32 R24, R20.reuse, R10, R24 ;  /* 0x0000000a1418723c */ /* 0x050fe20000001818 */
        /* <DEDUP_REMOVED lines=26> */
[----:B------:R-:W2:Y:S11]  /*589f0*/  LDL.LU.64 R16, [R1+0x2678] ;  /* 0x0026780001107983 */ /* 0x000eb60000300a00 */
[----:B------:R-:W-:Y:S10]  /*58a00*/  @!UPT UIADD3 URZ, URZ, URZ, URZ ;  /* 0x0000003f3f3ff290 */ /* 0x000ff4000fffe03f */
[----:B------:R-:W-:Y:S01]  /*58a10*/  STL.64 [R1+0x290], R20 ;  /* 0x0002901401007387 */ /* 0x000fe20000100a00 */
[----:B------:R-:W-:Y:S01]  /*58a20*/  STL.64 [R1+0x298], R22 ;  /* 0x0002981601007387 */ /* 0x000fe20000100a00 */
[C---:B--2---:R-:W-:Y:S02]  /*58a30*/  HMMA.16816.F32 R12, R16.reuse, R14, R4 ;  /* 0x0000000e100c723c */ /* 0x044fe40000001804 */
[----:B------:R-:W2:Y:S01]  /*58a40*/  LDL.LU.64 R6, [R1+0x2670] ;  /* 0x0026700001067983 */ /* 0x000ea20000300a00 */
[----:B------:R-:W2:Y:S11]  /*58a50*/  LDL.LU.64 R4, [R1+0x2668] ;  /* 0x0026680001047983 */ /* 0x000eb60000300a00 */
[----:B------:R-:W-:Y:S09]  /*58a60*/  @!UPT UIADD3 URZ, URZ, URZ, URZ ;  /* 0x0000003f3f3ff290 */ /* 0x000ff2000fffe03f */
[----:B------:R-:W-:Y:S01]  /*58a70*/  STL.64 [R1+0x490], R12 ;  /* 0x0004900c01007387 */ /* 0x000fe20000100a00 */
        /* <DEDUP_REMOVED lines=18> */
[C---:B--2---:R-:W-:Y:S01]  /*58ba0*/  HMMA.16816.F32 R12, R16.reuse, R14, R4 ;  /* 0x0000000e100c723c */ /* 0x044fe20000001804 */
[----:B------:R-:W2:Y:S11]  /*58bb0*/  LDL.LU.64 R6, [R1+0x2628] ;  /* 0x0026280001067983 */ /* 0x000eb60000300a00 */
[----:B------:R-:W-:Y:S11]  /*58bc0*/  @!UPT UIADD3 URZ, URZ, URZ, URZ ;  /* 0x0000003f3f3ff290 */ /* 0x000ff6000fffe03f */
        /* <DEDUP_REMOVED lines=10> */
[----:B------:R-:W-:Y:S02]  /*58c70*/  IMAD.MOV.U32 R23, RZ, RZ, R8 ;  /* 0x000000ffff177224 */ /* 0x000fe400078e0008 */
[----:B------:R0:W-:Y:S01]  /*58c80*/  STL.64 [R1+0x25f0], R10 ;  /* 0x0025f00a01007387 */ /* 0x0001e20000100a00 */
[----:B------:R-:W3:Y:S01]  /*58c90*/  LDL.LU R8, [R1+0x150] ;  /* 0x0001500001087983 */ /* 0x000ee20000300800 */
[----:B------:R-:W-:Y:S01]  /*58ca0*/  MOV R22, R9 ;  /* 0x0000000900167202 */ /* 0x000fe20000000f00 */
[C---:B--2---:R-:W-:Y:S11]  /*58cb0*/  HMMA.16816.F32 R4, R16.reuse, R10, R12 ;  /* 0x0000000a1004723c */ /* 0x044ff6000000180c */
[----:B------:R-:W-:Y:S11]  /*58cc0*/  @!UPT UIADD3 URZ, URZ, URZ, URZ ;  /* 0x0000003f3f3ff290 */ /* 0x000ff6000fffe03f */
[----:B------:R-:W-:Y:S01]  /*58cd0*/  @!UPT UIADD3 URZ, URZ, URZ, URZ ;  /* 0x0000003f3f3ff290 */ /* 0x000fe2000fffe03f */
[----:B------:R1:W-:Y:S01]  /*58ce0*/  STL.64 [R1+0x160], R4 ;  /* 0x0001600401007387 */ /* 0x0003e20000100a00 */
[----:B------:R2:W-:Y:S02]  /*58cf0*/  STL.64 [R1+0x168], R6 ;  /* 0x0001680601007387 */ /* 0x0005e40000100a00 */
[----:B------:R-:W3:Y:S02]  /*58d00*/  LDL.LU R9, [R1+0x154] ;  /* 0x0001540001097983 */ /* 0x000ee40000300800 */
[----:B0-----:R-:W3:Y:S01]  /*58d10*/  LDL.LU R10, [R1+0x158] ;  /* 0x00015800010a7983 */ /* 0x001ee20000300800 */
[----:B------:R-:W3:Y:S04]  /*58d20*/  LDL.LU R11, [R1+0x15c] ;  /* 0x00015c00010b7983 */ /* 0x000ee80000300800 */
[----:B-1----:R-:W4:Y:S01]  /*58d30*/  LDL.LU R4, [R1+0xc0] ;  /* 0x0000c00001047983 */ /* 0x002f220000300800 */
[----:B------:R-:W4:Y:S02]  /*58d40*/  LDL.LU R5, [R1+0xc4] ;  /* 0x0000c40001057983 */ /* 0x000f240000300800 */
[----:B--2---:R-:W2:Y:S02]  /*58d50*/  LDL.LU R6, [R1+0xc8] ;  /* 0x0000c80001067983 */ /* 0x004ea40000300800 */
[----:B------:R-:W2:Y:S02]  /*58d60*/  LDL.LU R7, [R1+0xcc] ;  /* 0x0000cc0001077983 */ /* 0x000ea40000300800 */
[----:B--2---:R-:W-:Y:S01]  /*58d70*/  STL.64 [R1+0x2590], R6 ;  /* 0x0025900601007387 */ /* 0x004fe20000100a00 */
[----:B----4-:R0:W-:Y:S03]  /*58d80*/  STL.64 [R1+0x2588], R4 ;  /* 0x0025880401007387 */ /* 0x0101e60000100a00 */
[----:B0-----:R-:W2:Y:S01]  /*58d90*/  LDL.LU R4, [R1+0xd0] ;  /* 0x0000d00001047983 */ /* 0x001ea20000300800 */
[----:B------:R-:W2:Y:S02]  /*58da0*/  LDL.LU R5, [R1+0xd4] ;  /* 0x0000d40001057983 */ /* 0x000ea40000300800 */
[----:B------:R-:W4:Y:S02]  /*58db0*/  LDL.LU R6, [R1+0xd8] ;  /* 0x0000d80001067983 */ /* 0x000f240000300800 */
[----:B------:R-:W4:Y:S01]  /*58dc0*/  LDL.LU R7, [R1+0xdc] ;  /* 0x0000dc0001077983 */ /* 0x000f220000300800 */
[----:B------:R-:W2:Y:S01]  /*58dd0*/  LDL.LU R12, [R1+0x130] ;  /* 0x00013000010c7983 */ /* 0x000ea20000300800 */
[----:B------:R-:W2:Y:S02]  /*58de0*/  LDL.LU R13, [R1+0x134] ;  /* 0x00013400010d7983 */ /* 0x000ea40000300800 */
[----:B------:R-:W2:Y:S02]  /*58df0*/  LDL.LU R14, [R1+0x138] ;  /* 0x00013800010e7983 */ /* 0x000ea40000300800 */
[----:B------:R-:W2:Y:S01]  /*58e00*/  LDL.LU R15, [R1+0x13c] ;  /* 0x00013c00010f7983 */ /* 0x000ea20000300800 */
[C---:B---3--:R-:W-:Y:S01]  /*58e10*/  HMMA.16816.F32 R8, R16.reuse, R22, R8 ;  /* 0x000000161008723c */ /* 0x048fe20000001808 */
[----:B----4-:R0:W-:Y:S01]  /*58e20*/  STL.64 [R1+0x25a0], R6 ;  /* 0x0025a00601007387 */ /* 0x0101e20000100a00 */
[----:B--2---:R1:W-:Y:S03]  /*58e30*/  STL.64 [R1+0x2598], R4 ;  /* 0x0025980401007387 */ /* 0x0043e60000100a00 */
[----:B0-----:R-:W2:Y:S04]  /*58e40*/  LDL.LU.64 R6, [R1+0x38] ;  /* 0x0000380001067983 */ /* 0x001ea80000300a00 */
[----:B--2---:R0:W-:Y:S01]  /*58e50*/  STL.64 [R1+0x25d8], R6 ;  /* 0x0025d80601007387 */ /* 0x0041e20000100a00 */
[----:B-1----:R-:W2:Y:S11]  /*58e60*/  LDL.LU R4, [R1+0x110] ;  /* 0x0001100001047983 */ /* 0x002eb60000300800 */
[----:B------:R-:W-:Y:S02]  /*58e70*/  @!UPT UIADD3 URZ, URZ, URZ, URZ ;  /* 0x0000003f3f3ff290 */ /* 0x000fe4000fffe03f */
[----:B------:R1:W-:Y:S02]  /*58e80*/  STL.64 [R1+0x150], R8 ;  /* 0x0001500801007387 */ /* 0x0003e40000100a00 */
[----:B------:R3:W-:Y:S01]  /*58e90*/  STL.64 [R1+0x158], R10 ;  /* 0x0001580a01007387 */ /* 0x0007e20000100a00 */
[----:B------:R-:W2:Y:S04]  /*58ea0*/  LDL.LU R5, [R1+0x114] ;  /* 0x0001140001057983 */ /* 0x000ea80000300800 */
[----:B0-----:R-:W4:Y:S01]  /*58eb0*/  LDL.LU R6, [R1+0x118] ;  /* 0x0001180001067983 */ /* 0x001f220000300800 */
[----:B------:R-:W4:Y:S02]  /*58ec0*/  LDL.LU R7, [R1+0x11c] ;  /* 0x00011c0001077983 */ /* 0x000f240000300800 */
[----:B-1----:R-:W2:Y:S02]  /*58ed0*/  LDL.LU R8, [R1+0x120] ;  /* 0x0001200001087983 */ /* 0x002ea40000300800 */
[----:B------:R-:W2:Y:S01]  /*58ee0*/  LDL.LU R9, [R1+0x124] ;  /* 0x0001240001097983 */ /* 0x000ea20000300800 */
[----:B---3--:R-:W3:Y:S01]  /*58ef0*/  LDL.LU R10, [R1+0x128] ;  /* 0x00012800010a7983 */ /* 0x008ee20000300800 */
[----:B------:R-:W3:Y:S03]  /*58f00*/  LDL.LU R11, [R1+0x12c] ;  /* 0x00012c00010b7983 */ /* 0x000ee60000300800 */
[----:B----4-:R0:W-:Y:S01]  /*58f10*/  STL.64 [R1+0x25e8], R6 ;  /* 0x0025e80601007387 */ /* 0x0101e20000100a00 */
[----:B--2---:R-:W-:Y:S03]  /*58f20*/  STL.64 [R1+0x25e0], R4 ;  /* 0x0025e00401007387 */ /* 0x004fe60000100a00 */
[----:B0-----:R-:W3:Y:S01]  /*58f30*/  LDL.LU.64 R6, [R1+0x48] ;  /* 0x0000480001067983 */ /* 0x001ee20000300a00 */
[----:B------:R0:W-:Y:S02]  /*58f40*/  STL.64 [R1+0x25a8], R22 ;  /* 0x0025a81601007387 */ /* 0x0001e40000100a00 */
[----:B------:R-:W2:Y:S02]  /*58f50*/  LDL.LU R20, [R1+0xe0] ;  /* 0x0000e00001147983 */ /* 0x000ea40000300800 */
[----:B------:R-:W2:Y:S01]  /*58f60*/  LDL.LU R21, [R1+0xe4] ;  /* 0x0000e40001157983 */ /* 0x000ea20000300800 */
[----:B0-----:R-:W4:Y:S01]  /*58f70*/  LDL.LU R22, [R1+0xe8] ;  /* 0x0000e80001167983 */ /* 0x001f220000300800 */
[----:B------:R-:W4:Y:S03]  /*58f80*/  LDL.LU R23, [R1+0xec] ;  /* 0x0000ec0001177983 */ /* 0x000f260000300800 */
[----:B----4-:R0:W-:Y:S01]  /*58f90*/  STL.64 [R1+0x25b8], R22 ;  /* 0x0025b81601007387 */ /* 0x0101e20000100a00 */
[----:B--2---:R1:W-:Y:S03]  /*58fa0*/  STL.64 [R1+0x25b0], R20 ;  /* 0x0025b01401007387 */ /* 0x0043e60000100a00 */
[----:B0-----:R-:W2:Y:S01]  /*58fb0*/  LDL.LU.64 R22, [R1+0x8] ;  /* 0x0000080001167983 */ /* 0x001ea20000300a00 */
[----:B------:R-:W-:Y:S03]  /*58fc0*/  HMMA.16816.F32 R16, R16, R26, R12 ;  /* 0x0000001a1010723c */ /* 0x000fe6000000180c */
[----:B--2---:R0:W-:Y:S01]  /*58fd0*/  STL.64 [R1+0x25c0], R22 ;  /* 0x0025c01601007387 */ /* 0x0041e20000100a00 */
[----:B-1----:R-:W2:Y:S02]  /*58fe0*/  LDL.LU R20, [R1+0x100] ;  /* 0x0001000001147983 */ /* 0x002ea40000300800 */
[----:B------:R-:W2:Y:S01]  /*58ff0*/  LDL.LU R21, [R1+0x104] ;  /* 0x0001040001157983 */ /* 0x000ea20000300800 */
[----:B0-----:R-:W4:Y:S01]  /*59000*/  LDL.LU R22, [R1+0x108] ;  /* 0x0001080001167983 */ /* 0x001f220000300800 */
[----:B------:R-:W4:Y:S03]  /*59010*/  LDL.LU R23, [R1+0x10c] ;  /* 0x00010c0001177983 */ /* 0x000f260000300800 */
[----:B----4-:R0:W-:Y:S01]  /*59020*/  STL.64 [R1+0x25d0], R22 ;  /* 0x0025d01601007387 */ /* 0x0101e20000100a00 */
[----:B--2---:R-:W-:Y:S03]  /*59030*/  STL.64 [R1+0x25c8], R20 ;  /* 0x0025c81401007387 */ /* 0x004fe60000100a00 */
[----:B0-----:R-:W2:Y:S01]  /*59040*/  LDL.LU.64 R22, [R1+0x28] ;  /* 0x0000280001167983 */ /* 0x001ea20000300a00 */
[----:B------:R-:W3:Y:S02]  /*59050*/  LDL.LU.64 R14, [R1+0x2600] ;  /* 0x00260000010e7983 */ /* 0x000ee40000300a00 */
[----:B------:R-:W3:Y:S05]  /*59060*/  LDL.LU.64 R12, [R1+0x25f8] ;  /* 0x0025f800010c7983 */ /* 0x000eea0000300a00 */
[----:B------:R-:W-:Y:S01]  /*59070*/  STL.64 [R1+0x130], R16 ;  /* 0x0001301001007387 */ /* 0x000fe20000100a00 */
[----:B------:R0:W-:Y:S04]  /*59080*/  STL.64 [R1+0x138], R18 ;  /* 0x0001381201007387 */ /* 0x0001e80000100a00 */
[----:B0-----:R-:W4:Y:S04]  /*59090*/  LDL R18, [R1+0x760] ;  /* 0x0007600001127983 */ /* 0x001f280000100800 */
[----:B----4-:R0:W-:Y:S01]  /*590a0*/  STL [R1+0x2520], R18 ;  /* 0x0025201201007387 */ /* 0x0101e20000100800 */
[----:B------:R-:W4:Y:S02]  /*590b0*/  LDL.LU R16, [R1+0x50] ;  /* 0x0000500001107983 */ /* 0x000f240000300800 */
[----:B------:R-:W4:Y:S01]  /*590c0*/  LDL.LU R17, [R1+0x54] ;  /* 0x0000540001117983 */ /* 0x000f220000300800 */
[----:B0-----:R-:W2:Y:S01]  /*590d0*/  LDL.LU R18, [R1+0x58] ;  /* 0x0000580001127983 */ /* 0x001ea20000300800 */
[----:B------:R-:W2:Y:S01]  /*590e0*/  LDL.LU R19, [R1+0x5c] ;  /* 0x00005c0001137983 */ /* 0x000ea20000300800 */
[C---:B---3--:R-:W-:Y:S02]  /*590f0*/  HMMA.16816.F32 R8, R12.reuse, R6, R8 ;  /* 0x000000060c08723c */ /* 0x048fe40000001808 */
[----:B--2---:R-:W-:Y:S01]  /*59100*/  STL.64 [R1+0x2530], R18 ;  /* 0x0025301201007387 */ /* 0x004fe20000100a00 */
[----:B----4-:R-:W-:Y:S11]  /*59110*/  STL.64 [R1+0x2528], R16 ;  /* 0x0025281001007387 */ /* 0x010ff60000100a00 */
[----:B------:R-:W-:Y:S09]  /*59120*/  @!UPT UIADD3 URZ, URZ, URZ, URZ ;  /* 0x0000003f3f3ff290 */ /* 0x000ff2000fffe03f */
[----:B------:R0:W-:Y:S02]  /*59130*/  STL.64 [R1+0x5d0], R8 ;  /* 0x0005d00801007387 */ /* 0x0001e40000100a00 */
[----:B------:R1:W-:Y:S01]  /*59140*/  STL.64 [R1+0x5d8], R10 ;  /* 0x0005d80a01007387 */ /* 0x0003e20000100a00 */
[----:B0-----:R-:W-:Y:S01]  /*59150*/  MOV R9, R6 ;  /* 0x0000000600097202 */ /* 0x001fe20000000f00 */
[----:B-1----:R-:W2:Y:S01]  /*59160*/  LDL.LU.64 R10, [R1+0x25f0] ;  /* 0x0025f000010a7983 */ /* 0x002ea20000300a00 */
[----:B------:R-:W-:Y:S02]  /*59170*/  IMAD.MOV.U32 R8, RZ, RZ, R7 ;  /* 0x000000ffff087224 */ /* 0x000fe400078e0007 */
[----:B------:R-:W3:Y:S02]  /*59180*/  LDL.LU.64 R6, [R1+0x25e8] ;  /* 0x0025e80001067983 */ /* 0x000ee40000300a00 */
[----:B------:R-:W3:Y:S02]  /*59190*/  LDL.LU.64 R4, [R1+0x25e0] ;  /* 0x0025e00001047983 */ /* 0x000ee40000300a00 */
[----:B---3--:R-:W-:Y:S11]  /*591a0*/  HMMA.16816.F32 R4, R12, R22, R4 ;  /* 0x000000160c04723c */ /* 0x008ff60000001804 */
[----:B------:R-:W-:Y:S11]  /*591b0*/  @!UPT UIADD3 URZ, URZ, URZ, URZ ;  /* 0x0000003f3f3ff290 */ /* 0x000ff6000fffe03f */
[----:B------:R-:W-:Y:S01]  /*591c0*/  @!UPT UIADD3 URZ, URZ, URZ, URZ ;  /* 0x0000003f3f3ff290 */ /* 0x000fe2000fffe03f */
[----:B------:R0:W-:Y:S01]  /*591d0*/  STL.64 [R1+0x5c0], R4 ;  /* 0x0005c00401007387 */ /* 0x0001e20000100a00 */
[----:B------:R1:W-:Y:S01]  /*591e0*/  STL.64 [R1+0x5c8], R6 ;  /* 0x0005c80601007387 */ /* 0x0003e20000100a00 */
[----:B0-----:R-:W-:Y:S02]  /*591f0*/  MOV R5, R22 ;  /* 0x0000001600057202 */ /* 0x001fe40000000f00 */
[----:B-1----:R-:W3:Y:S01]  /*59200*/  LDL.LU.64 R6, [R1+0x25d8] ;  /* 0x0025d80001067983 */ /* 0x002ee20000300a00 */
[----:B------:R-:W-:Y:S02]  /*59210*/  IMAD.MOV.U32 R4, RZ, RZ, R23 ;  /* 0x000000ffff047224 */ /* 0x000fe400078e0017 */
[----:B------:R-:W4:Y:S02]  /*59220*/  LDL.LU.64 R22, [R1+0x25d0] ;  /* 0x0025d00001167983 */ /* 0x000f240000300a00 */
[----:B------:R-:W4:Y:S01]  /*59230*/  LDL.LU.64 R20, [R1+0x25c8] ;  /* 0x0025c80001147983 */ /* 0x000f220000300a00 */
[----:B------:R-:W-:Y:S01]  /*59240*/  MOV R18, R25 ;  /* 0x0000001900127202 */ /* 0x000fe20000000f00 */
[----:B------:R-:W-:-:S07]  /*59250*/  IMAD.MOV.U32 R19, RZ, RZ, R24 ;  /* 0x000000ffff137224 */ /* 0x000fce00078e0018 */
        /* <DEDUP_REMOVED lines=11> */
[----:B----4-:R-:W-:Y:S11]  /*59310*/  HMMA.16816.F32 R16, R12, R22, R16 ;  /* 0x000000160c10723c */ /* 0x010ff60000001810 */
[----:B------:R-:W-:Y:S11]  /*59320*/  @!UPT UIADD3 URZ, URZ, URZ, URZ ;  /* 0x0000003f3f3ff290 */ /* 0x000ff6000fffe03f */
[----:B------:R-:W-:Y:S01]  /*59330*/  @!UPT UIADD3 URZ, URZ, URZ, URZ ;  /* 0x0000003f3f3ff290 */ /* 0x000fe2000fffe03f */
[----:B------:R0:W-:Y:S01]  /*59340*/  STL.64 [R1+0x5a0], R16 ;  /* 0x0005a01001007387 */ /* 0x0001e20000100a00 */
[----:B------:R1:W-:Y:S01]  /*59350*/  STL.64 [R1+0x5a8], R18 ;  /* 0x0005a81201007387 */ /* 0x0003e20000100a00 */
[----:B0-----:R-:W-:Y:S01]  /*59360*/  MOV R17, R22 ;  /* 0x0000001600117202 */ /* 0x001fe20000000f00 */
[----:B------:R-:W-:Y:S02]  /*59370*/  IMAD.MOV.U32 R16, RZ, RZ, R23 ;  /* 0x000000ffff107224 */ /* 0x000fe400078e0017 */
[----:B------:R-:W4:Y:S01]  /*59380*/  LDL.LU.64 R22, [R1+0x25b8] ;  /* 0x0025b80001167983 */ /* 0x000f220000300a00 */
[----:B------:R-:W4:Y:S01]  /*59390*/  LDL.LU.64 R20, [R1+0x25b0] ;  /* 0x0025b00001147983 */ /* 0x000f220000300a00 */
[----:B-1----:R-:W-:Y:S01]  /*593a0*/  MOV R18, R5 ;  /* 0x0000000500127202 */ /* 0x002fe20000000f00 */
[----:B------:R-:W-:-:S05]  /*593b0*/  IMAD.MOV.U32 R19, RZ, RZ, R4 ;  /* 0x000000ffff137224 */ /* 0x000fca00078e0004 */
[----:B------:R3:W-:Y:S02]  /*593c0*/  STL.64 [R1+0x2560], R18 ;  /* 0x0025601201007387 */ /* 0x0007e40000100a00 */
[----:B---3--:R-:W-:Y:S01]  /*593d0*/  MOV R19, R6 ;  /* 0x0000000600137202 */ /* 0x008fe20000000f00 */
[----:B------:R-:W-:Y:S01]  /*593e0*/  IMAD.MOV.U32 R18, RZ, RZ, R7 ;  /* 0x000000ffff127224 */ /* 0x000fe200078e0007 */
[C---:B----4-:R-:W-:Y:S11]  /*593f0*/  HMMA.16816.F32 R20, R12.reuse, R6, R20 ;  /* 0x000000060c14723c */ /* 0x050ff60000001814 */
[----:B------:R-:W-:Y:S11]  /*59400*/  @!UPT UIADD3 URZ, URZ, URZ, URZ ;  /* 0x0000003f3f3ff290 */ /* 0x000ff6000fffe03f */
[----:B------:R-:W-:Y:S01]  /*59410*/  @!UPT UIADD3 URZ, URZ, URZ, URZ ;  /* 0x0000003f3f3ff290 */ /* 0x000fe2000fffe03f */
[----:B------:R-:W-:Y:S01]  /*59420*/  STL.64 [R1+0x120], R20 ;  /* 0x0001201401007387 */ /* 0x000fe20000100a00 */
[----:B------:R0:W-:Y:S03]  /*59430*/  STL.64 [R1+0x128], R22 ;  /* 0x0001281601007387 */ /* 0x0001e60000100a00 */
[----:B0-----:R-:W3:Y:S01]  /*59440*/  LDL.LU.64 R22, [R1+0x25a8] ;  /* 0x0025a80001167983 */ /* 0x001ee20000300a00 */
[----:B------:R-:W2:Y:S02]  /*59450*/  LDL.LU.64 R6, [R1+0x25a0] ;  /* 0x0025a00001067983 */ /* 0x000ea40000300a00 */
[----:B------:R-:W2:Y:S02]  /*59460*/  LDL.LU.64 R4, [R1+0x2598] ;  /* 0x0025980001047983 */ /* 0x000ea40000300a00 */
[----:B--2---:R-:W-:Y:S11]  /*59470*/  HMMA.16816.F32 R4, R12, R10, R4 ;  /* 0x0000000a0c04723c */ /* 0x004ff60000001804 */
[----:B------:R-:W-:Y:S11]  /*59480*/  @!UPT UIADD3 URZ, URZ, URZ, URZ ;  /* 0x0000003f3f3ff290 */ /* 0x000ff6000fffe03f */
[----:B------:R-:W-:Y:S01]  /*59490*/  @!UPT UIADD3 URZ, URZ, URZ, URZ ;  /* 0x0000003f3f3ff290 */ /* 0x000fe2000fffe03f */
[----:B------:R-:W-:Y:S01]  /*594a0*/  STL.64 [R1+0x110], R4 ;  /* 0x0001100401007387 */ /* 0x000fe20000100a00 */
[----:B------:R0:W-:Y:S03]  /*594b0*/  STL.64 [R1+0x118], R6 ;  /* 0x0001180601007387 */ /* 0x0001e60000100a00 */
[----:B0-----:R-:W3:Y:S01]  /*594c0*/  LDL.LU.64 R6, [R1+0x2590] ;  /* 0x0025900001067983 */ /* 0x001ee20000300a00 */
[----:B------:R-:W3:Y:S02]  /*594d0*/  LDL.LU.64 R4, [R1+0x2588] ;  /* 0x0025880001047983 */ /* 0x000ee40000300a00 */
[----:B------:R0:W-:Y:S02]  /*594e0*/  STL.64 [R1+0x2500], R10 ;  /* 0x0025000a01007387 */ /* 0x0001e40000100a00 */
[----:B0-----:R-:W-:Y:S01]  /*594f0*/  MOV R10, R19 ;  /* 0x00000013000a7202 */ /* 0x001fe20000000f00 */
[----:B------:R-:W-:Y:S01]  /*59500*/  IMAD.MOV.U32 R11, RZ, RZ, R18 ;  /* 0x000000ffff0b7224 */ /* 0x000fe200078e0012 */
[----:B------:R-:W-:Y:S01]  /*59510*/  MOV R18, R9 ;  /* 0x0000000900127202 */ /* 0x000fe20000000f00 */
[----:B------:R-:W-:-:S03]  /*59520*/  IMAD.MOV.U32 R19, RZ, RZ, R8 ;  /* 0x000000ffff137224 */ /* 0x000fc600078e0008 */
[----:B------:R3:W-:Y:S02]  /*59530*/  STL.64 [R1+0x2518], R10 ;  /* 0x0025180a01007387 */ /* 0x0007e40000100a00 */
[C---:B---3--:R-:W-:Y:S02]  /*59540*/  HMMA.16816.F32 R8, R12.reuse, R22, R4 ;  /* 0x000000160c08723c */ /* 0x048fe40000001804 */
[----:B------:R-:W2:Y:S11]  /*59550*/  LDL.LU R4, [R1+0xb0] ;  /* 0x0000b00001047983 */ /* 0x000eb60000300800 */
[----:B------:R-:W-:Y:S10]  /*59560*/  @!UPT UIADD3 URZ, URZ, URZ, URZ ;  /* 0x0000003f3f3ff290 */ /* 0x000ff4000fffe03f */
[----:B------:R-:W-:Y:S01]  /*59570*/  STL.64 [R1+0x100], R8 ;  /* 0x0001000801007387 */ /* 0x000fe20000100a00 */
[----:B------:R-:W-:Y:S02]  /*59580*/  STL.64 [R1+0x108], R10 ;  /* 0x0001080a01007387 */ /* 0x000fe40000100a00 */
[----:B------:R-:W2:Y:S02]  /*59590*/  LDL.LU R5, [R1+0xb4] ;  /* 0x0000b40001057983 */ /* 0x000ea40000300800 */
[----:B------:R-:W2:Y:S01]  /*595a0*/  LDL.LU R6, [R1+0xb8] ;  /* 0x0000b80001067983 */ /* 0x000ea20000300800 */
[----:B------:R-:W2:Y:S01]  /*595b0*/  LDL.LU R7, [R1+0xbc] ;  /* 0x0000bc0001077983 */ /* 0x000ea20000300800 */
[----:B------:R0:W-:Y:S02]  /*595c0*/  STL.64 [R1+0x24f8], R22 ;  /* 0x0024f81601007387 */ /* 0x0001e40000100a00 */
[----:B------:R-:W3:Y:S02]  /*595d0*/  LDL.LU R20, [R1+0x1d0] ;  /* 0x0001d00001147983 */ /* 0x000ee40000300800 */
[----:B------:R-:W3:Y:S01]  /*595e0*/  LDL.LU R21, [R1+0x1d4] ;  /* 0x0001d40001157983 */ /* 0x000ee20000300800 */
[----:B0-----:R-:W4:Y:S01]  /*595f0*/  LDL.LU R22, [R1+0x1d8] ;  /* 0x0001d80001167983 */ /* 0x001f220000300800 */
[----:B------:R-:W4:Y:S03]  /*59600*/  LDL.LU R23, [R1+0x1dc] ;  /* 0x0001dc0001177983 */ /* 0x000f260000300800 */
        /* <DEDUP_REMOVED lines=19> */
[----:B----4-:R-:W-:Y:S01]  /*59740*/  STL.64 [R1+0x2570], R22 ;  /* 0x0025701601007387 */ /* 0x010fe20000100a00 */
[----:B---3--:R0:W-:Y:S03]  /*59750*/  STL.64 [R1+0x2568], R20 ;  /* 0x0025681401007387 */ /* 0x0081e60000100a00 */
[----:B0-----:R-:W2:Y:S01]  /*59760*/  LDL.LU R20, [R1+0xa0] ;  /* 0x0000a00001147983 */ /* 0x001ea20000300800 */
[----:B------:R-:W2:Y:S02]  /*59770*/  LDL.LU R21, [R1+0xa4] ;  /* 0x0000a40001157983 */ /* 0x000ea40000300800 */
[----:B------:R-:W2:Y:S02]  /*59780*/  LDL.LU R22, [R1+0xa8] ;  /* 0x0000a80001167983 */ /* 0x000ea40000300800 */
[----:B------:R-:W2:Y:S01]  /*59790*/  LDL.LU R23, [R1+0xac] ;  /* 0x0000ac0001177983 */ /* 0x000ea20000300800 */
[----:B------:R-:W2:Y:S01]  /*597a0*/  LDL.LU.64 R6, [R1+0x2580] ;  /* 0x0025800001067983 */ /* 0x000ea20000300a00 */
[----:B------:R-:W2:Y:S11]  /*597b0*/  LDL.LU.64 R4, [R1+0x2578] ;  /* 0x0025780001047983 */ /* 0x000eb60000300a00 */
[----:B------:R-:W-:Y:S02]  /*597c0*/  STL.64 [R1+0x500], R12 ;  /* 0x0005000c01007387 */ /* 0x000fe40000100a00 */
[----:B------:R0:W-:Y:S02]  /*597d0*/  STL.64 [R1+0x508], R14 ;  /* 0x0005080e01007387 */ /* 0x0001e40000100a00 */
[----:B0-----:R-:W-:Y:S01]  /*597e0*/  MOV R14, R17 ;  /* 0x00000011000e7202 */ /* 0x001fe20000000f00 */
[----:B------:R-:W-:-:S02]  /*597f0*/  IMAD.MOV.U32 R15, RZ, RZ, R16 ;  /* 0x000000ffff0f7224 */ /* 0x000fc400078e0010 */
[C---:B--2---:R-:W-:Y:S01]  /*59800*/  HMMA.16816.F32 R16, R4.reuse, R18, R20 ;  /* 0x000000120410723c */ /* 0x044fe20000001814 */
[----:B------:R-:W2:Y:S01]  /*59810*/  LDL.LU.64 R22, [R1+0x2570] ;  /* 0x0025700001167983 */ /* 0x000ea20000300a00 */
[----:B------:R-:W2:Y:S11]  /*59820*/  LDL.LU.64 R20, [R1+0x2568] ;  /* 0x0025680001147983 */ /* 0x000eb60000300a00 */
[----:B------:R-:W-:Y:S10]  /*59830*/  @!UPT UIADD3 URZ, URZ, URZ, URZ ;  /* 0x0000003f3f3ff290 */ /* 0x000ff4000fffe03f */
        /* <DEDUP_REMOVED lines=17> */
[----:B------:R-:W3:Y:S03]  /*59950*/  LDL.LU.64 R16, [R1+0x2528] ;  /* 0x0025280001107983 */ /* 0x000ee60000300a00 */
[----:B------:R-:W0:Y:S04]  /*59960*/  S2R R9, SR_TID.X ;  /* 0x0000000000097919 */ /* 0x000e280000002100 */
[----:B------:R-:W1:Y:S01]  /*59970*/  S2R R8, SR_TID.X ;  /* 0x0000000000087919 */ /* 0x000e620000002100 */
[----:B---3--:R-:W-:Y:S03]  /*59980*/  HMMA.16816.F32 R12, R4, R14, R16 ;  /* 0x0000000e040c723c */ /* 0x008fe60000001810 */
[----:B------:R-:W3:Y:S01]  /*59990*/  LDL.LU R18, [R1+0x2520] ;  /* 0x0025200001127983 */ /* 0x000ee20000300800 */
[----:B0-----:R-:W-:-:S02]  /*599a0*/  LOP3.LUT R9, R9, 0x7, RZ, 0xc0, !PT ;  /* 0x0000000709097812 */ /* 0x001fc400078ec0ff */
[----:B-1----:R-:W-:-:S03]  /*599b0*/  SHF.L.U32 R25, R8, 0x8, RZ ;  /* 0x0000000808197819 */ /* 0x002fc600000006ff */
[----:B------:R-:W-:-:S05]  /*599c0*/  IMAD.SHL.U32 R9, R9, 0x10, RZ ;  /* 0x0000001009097824 */ /* 0x000fca00078e00ff */
[----:B------:R-:W-:-:S04]  /*599d0*/  LOP3.LUT R9, R9, 0xf00, R25, 0xf8, !PT ;  /* 0x00000f0009097812 */ /* 0x000fc800078ef819 */
[----:B------:R-:W-:-:S05]  /*599e0*/  LOP3.LUT R9, R9, 0x10, R8, 0x78, !PT ;  /* 0x0000001009097812 */ /* 0x000fca00078e7808 */
[----:B------:R-:W-:Y:S01]  /*599f0*/  STL.64 [R1+0x210], R12 ;  /* 0x0002100c01007387 */ /* 0x000fe20000100a00 */
[----:B------:R-:W-:Y:S02]  /*59a00*/  STL.64 [R1+0x218], R14 ;  /* 0x0002180e01007387 */ /* 0x000fe40000100a00 */
[----:B------:R-:W0:Y:S02]  /*59a10*/  LDSM.16.M88.4 R12, [R9+0x40080] ;  /* 0x04008000090c783b */ /* 0x000e240000000200 */
[----:B0-----:R-:W-:Y:S02]  /*59a20*/  STL.64 [R1+0x24f0], R14 ;  /* 0x0024f00e01007387 */ /* 0x001fe40000100a00 */
[----:B------:R0:W-:Y:S02]  /*59a30*/  STL.64 [R1+0x24e8], R12 ;  /* 0x0024e80c01007387 */ /* 0x0001e40000100a00 */
[----:B0-----:R-:W4:Y:S01]  /*59a40*/  LDL.LU R12, [R1+0x250] ;  /* 0x00025000010c7983 */ /* 0x001f220000300800 */
[----:B------:R-:W4:Y:S02]  /*59a50*/  LDL.LU R13, [R1+0x254] ;  /* 0x00025400010d7983 */ /* 0x000f240000300800 */
[----:B------:R-:W4:Y:S02]  /*59a60*/  LDL.LU R14, [R1+0x258] ;  /* 0x00025800010e7983 */ /* 0x000f240000300800 */
[----:B------:R-:W4:Y:S01]  /*59a70*/  LDL.LU R15, [R1+0x25c] ;  /* 0x00025c00010f7983 */ /* 0x000f220000300800 */
[----:B---3--:R-:W0:Y:S04]  /*59a80*/  LDSM.16.M88.4 R8, [R18+0x20080] ;  /* 0x020080001208783b */ /* 0x008e280000000200 */
[----:B0-----:R-:W-:Y:S01]  /*59a90*/  STL.64 [R1+0x50], R8 ;  /* 0x0000500801007387 */ /* 0x001fe20000100a00 */
[----:B------:R0:W-:Y:S03]  /*59aa0*/  STL.64 [R1+0x58], R10 ;  /* 0x0000580a01007387 */ /* 0x0001e60000100a00 */
[----:B0-----:R-:W2:Y:S02]  /*59ab0*/  LDL.LU.64 R10, [R1+0x2518] ;  /* 0x00251800010a7983 */ /* 0x001ea40000300a00 */
[C---:B--2---:R-:W-:Y:S02]  /*59ac0*/  HMMA.16816.F32 R8, R4.reuse, R10, R20 ;  /* 0x0000000a0408723c */ /* 0x044fe40000001814 */
[----:B------:R-:W2:Y:S01]  /*59ad0*/  LDL.LU.64 R22, [R1+0x2510] ;  /* 0x0025100001167983 */ /* 0x000ea20000300a00 */
[----:B------:R-:W2:Y:S11]  /*59ae0*/  LDL.LU.64 R20, [R1+0x2508] ;  /* 0x0025080001147983 */ /* 0x000eb60000300a00 */
[----:B------:R-:W-:Y:S09]  /*59af0*/  @!UPT UIADD3 URZ, URZ, URZ, URZ ;  /* 0x0000003f3f3ff290 */ /* 0x000ff2000fffe03f */
[----:B------:R-:W-:Y:S01]  /*59b00*/  STL.64 [R1+0x310], R8 ;  /* 0x0003100801007387 */ /* 0x000fe20000100a00 */
[----:B------:R-:W-:Y:S02]  /*59b10*/  STL.64 [R1+0x318], R10 ;  /* 0x0003180a01007387 */ /* 0x000fe40000100a00 */
[----:B------:R-:W0:Y:S02]  /*59b20*/  LDSM.16.M88.4 R8, [R18+0x24080] ;  /* 0x024080001208783b */ /* 0x000e240000000200 */
[----:B0-----:R-:W-:Y:S02]  /*59b30*/  STL.64 [R1+0x40], R8 ;  /* 0x0000400801007387 */ /* 0x001fe40000100a00 */
[----:B------:R0:W-:Y:S02]  /*59b40*/  STL.64 [R1+0x48], R10 ;  /* 0x0000480a01007387 */ /* 0x0001e40000100a00 */
[----:B0-----:R-:W2:Y:S01]  /*59b50*/  LDL.LU.64 R10, [R1+0x2500] ;  /* 0x00250000010a7983 */ /* 0x001ea20000300a00 */
[----:B------:R-:W3:Y:S01]  /*59b60*/  LDL.LU R8, [R1+0x260] ;  /* 0x0002600001087983 */ /* 0x000ee20000300800 */
[C---:B--2---:R-:W-:Y:S11]  /*59b70*/  HMMA.16816.F32 R20, R4.reuse, R10, R20 ;  /* 0x0000000a0414723c */ /* 0x044ff60000001814 */
[----:B------:R-:W-:Y:S11]  /*59b80*/  @!UPT UIADD3 URZ, URZ, URZ, URZ ;  /* 0x0000003f3f3ff290 */ /* 0x000ff6000fffe03f */
[----:B------:R-:W-:Y:S01]  /*59b90*/  @!UPT UIADD3 URZ, URZ, URZ, URZ ;  /* 0x0000003f3f3ff290 */ /* 0x000fe2000fffe03f */
[----:B------:R-:W-:Y:S01]  /*59ba0*/  STL.64 [R1+0x3f0], R20 ;  /* 0x0003f01401007387 */ /* 0x000fe20000100a00 */
[----:B------:R-:W-:Y:S02]  /*59bb0*/  STL.64 [R1+0x3f8], R22 ;  /* 0x0003f81601007387 */ /* 0x000fe40000100a00 */
[----:B------:R-:W0:Y:S04]  /*59bc0*/  LDSM.16.M88.4 R20, [R18+0x28080] ;  /* 0x028080001214783b */ /* 0x000e280000000200 */
[----:B------:R-:W3:Y:S01]  /*59bd0*/  LDL.LU R9, [R1+0x264] ;  /* 0x0002640001097983 */ /* 0x000ee20000300800 */
[----:B------:R-:W3:Y:S01]  /*59be0*/  LDL.LU R10, [R1+0x268] ;  /* 0x00026800010a7983 */ /* 0x000ee20000300800 */
[----:B------:R-:W3:Y:S03]  /*59bf0*/  LDL.LU R11, [R1+0x26c] ;  /* 0x00026c00010b7983 */ /* 0x000ee60000300800 */
[----:B0-----:R-:W-:Y:S01]  /*59c00*/  STL.64 [R1+0x30], R20 ;  /* 0x0000301401007387 */ /* 0x001fe20000100a00 */
[----:B------:R-:W-:Y:S02]  /*59c10*/  STL.64 [R1+0x38], R22 ;  /* 0x0000381601007387 */ /* 0x000fe40000100a00 */
[----:B------:R-:W0:Y:S02]  /*59c20*/  LDSM.16.M88.4 R20, [R18+0x2c080] ;  /* 0x02c080001214783b */ /* 0x000e240000000200 */
[----:B0-----:R-:W-:Y:S02]  /*59c30*/  STL.64 [R1+0x20], R20 ;  /* 0x0000201401007387 */ /* 0x001fe40000100a00 */
[----:B------:R0:W-:Y:S02]  /*59c40*/  STL.64 [R1+0x28], R22 ;  /* 0x0000281601007387 */ /* 0x0001e40000100a00 */
[----:B0-----:R-:W3:Y:S02]  /*59c50*/  LDL.LU.64 R22, [R1+0x24f8] ;  /* 0x0024f80001167983 */ /* 0x001ee40000300a00 */
[C---:B---3--:R-:W-:Y:S02]  /*59c60*/  HMMA.16816.F32 R20, R4.reuse, R22, R8 ;  /* 0x000000160414723c */ /* 0x048fe40000001808 */
[----:B------:R-:W2:Y:S06]  /*59c70*/  LDL.LU R8, [R1+0x270] ;  /* 0x0002700001087983 */ /* 0x000eac0000300800 */
[----:B----4-:R-:W-:Y:S01]  /*59c80*/  HMMA.16816.F32 R4, R4, R26, R12 ;  /* 0x0000001a0404723c */ /* 0x010fe2000000180c */
[----:B------:R-:W0:Y:S11]  /*59c90*/  LDSM.16.M88.4 R24, [R18+0x34080] ;  /* 0x034080001218783b */ /* 0x000e360000000200 */
[----:B------:R-:W-:Y:S03]  /*59ca0*/  @!UPT UIADD3 URZ, URZ, URZ, URZ ;  /* 0x0000003f3f3ff290 */ /* 0x000fe6000fffe03f */
[----:B------:R-:W-:Y:S01]  /*59cb0*/  STL.64 [R1+0x470], R20 ;  /* 0x0004701401007387 */ /* 0x000fe20000100a00 */
[----:B------:R-:W-:Y:S02]  /*59cc0*/  STL.64 [R1+0x478], R22 ;  /* 0x0004781601007387 */ /* 0x000fe40000100a00 */
[----:B------:R-:W1:Y:S04]  /*59cd0*/  LDSM.16.M88.4 R20, [R18+0x30080] ;  /* 0x030080001214783b */ /* 0x000e680000000200 */
[----:B------:R-:W-:Y:S01]  /*59ce0*/  IMAD.MOV.U32 R11, RZ, RZ, R3 ;  /* 0x000000ffff0b7224 */ /* 0x000fe200078e0003 */
[----:B------:R-:W-:Y:S01]  /*59cf0*/  MOV R10, R28 ;  /* 0x0000001c000a7202 */ /* 0x000fe20000000f00 */
[----:B------:R-:W2:Y:S01]  /*59d00*/  LDL.LU R9, [R1+0x274] ;  /* 0x0002740001097983 */ /* 0x000ea20000300800 */
[----:B0-----:R-:W-:-:S02]  /*59d10*/  IMAD.MOV.U32 R19, RZ, RZ, R25 ;  /* 0x000000ffff137224 */ /* 0x001fc400078e0019 */
[----:B-1----:R-:W-:Y:S01]  /*59d20*/  IMAD.MOV.U32 R3, RZ, RZ, R23 ;  /* 0x000000ffff037224 */ /* 0x002fe200078e0017 */
[----:B------:R-:W-:Y:S01]  /*59d30*/  MOV R28, R22 ;  /* 0x00000016001c7202 */ /* 0x000fe20000000f00 */
[----:B------:R-:W-:Y:S01]  /*59d40*/  STL.64 [R1+0x10], R20 ;  /* 0x0000101401007387 */ /* 0x000fe20000100a00 */
[----:B------:R0:W-:Y:S02]  /*59d50*/  STL.64 [R1+0x18], R22 ;  /* 0x0000181601007387 */ /* 0x0001e40000100a00 */
[----:B------:R-:W-:Y:S01]  /*59d60*/  STL [R1+0x2114], R3 ;  /* 0x0021140301007387 */ /* 0x000fe20000100800 */
[----:B------:R-:W-:Y:S01]  /*59d70*/  STL [R1+0x2110], R28 ;  /* 0x0021101c01007387 */ /* 0x000fe20000100800 */
[----:B------:R-:W2:Y:S02]  /*59d80*/  LDL.LU.64 R14, [R1+0x24f0] ;  /* 0x0024f000010e7983 */ /* 0x000ea40000300a00 */
[----:B------:R-:W2:Y:S02]  /*59d90*/  LDL.LU.64 R12, [R1+0x24e8] ;  /* 0x0024e800010c7983 */ /* 0x000ea40000300a00 */
[----:B------:R-:W-:Y:S01]  /*59da0*/  STL.64 [R1+0x3e0], R4 ;  /* 0x0003e00401007387 */ /* 0x000fe20000100a00 */
[----:B------:R-:W-:Y:S01]  /*59db0*/  STL.64 [R1+0x3e8], R6 ;  /* 0x0003e80601007387 */ /* 0x000fe20000100a00 */
[----:B------:R1:W-:Y:S02]  /*59dc0*/  STL.64 [R1], R24 ;  /* 0x0000001801007387 */ /* 0x0003e40000100a00 */
[----:B------:R3:W-:Y:S02]  /*59dd0*/  STL.64 [R1+0x8], R26 ;  /* 0x0000081a01007387 */ /* 0x0007e40000100a00 */
[----:B------:R-:W-:Y:S01]  /*59de0*/  STL [R1+0x24c0], R19 ;  /* 0x0024c01301007387 */ /* 0x000fe20000100800 */
[----:B------:R-:W-:Y:S01]  /*59df0*/  STL [R1+0x24e0], R18 ;  /* 0x0024e01201007387 */ /* 0x000fe20000100800 */
[----:B0-----:R-:W-:Y:S01]  /*59e00*/  MOV R22, R24 ;  /* 0x0000001800167202 */ /* 0x001fe20000000f00 */
[----:B------:R-:W2:Y:S02]  /*59e10*/  LDL.64 R16, [R1+0x50] ;  /* 0x0000500001107983 */ /* 0x000ea40000100a00 */
[----:B-1----:R-:W4:Y:S01]  /*59e20*/  LDL.LU R24, [R1+0x460] ;  /* 0x0004600001187983 */ /* 0x002f220000300800 */
[----:B------:R-:W4:Y:S02]  /*59e30*/  LDL.LU R25, [R1+0x464] ;  /* 0x0004640001197983 */ /* 0x000f240000300800 */
[----:B---3--:R-:W3:Y:S01]  /*59e40*/  LDL.LU R26, [R1+0x468] ;  /* 0x00046800011a7983 */ /* 0x008ee20000300800 */
[----:B------:R-:W-:-:S02]  /*59e50*/  MOV R27, R29 ;  /* 0x0000001d001b7202 */ /* 0x000fc40000000f00 */
[----:B------:R-:W2:Y:S04]  /*59e60*/  LDL.LU R29, [R1+0x24e4] ;  /* 0x0024e400011d7983 */ /* 0x000ea80000300800 */
[----:B---3--:R-:W-:Y:S01]  /*59e70*/  STL.64 [R1+0x24b0], R26 ;  /* 0x0024b01a01007387 */ /* 0x008fe20000100a00 */
[----:B----4-:R0:W-:Y:S03]  /*59e80*/  STL.64 [R1+0x24a8], R24 ;  /* 0x0024a81801007387 */ /* 0x0101e60000100a00 */
[----:B0-----:R-:W3:Y:S01]  /*59e90*/  LDL.LU R24, [R1+0x4a0] ;  /* 0x0004a00001187983 */ /* 0x001ee20000300800 */
[----:B------:R-:W3:Y:S02]  /*59ea0*/  LDL.LU R25, [R1+0x4a4] ;  /* 0x0004a40001197983 */ /* 0x000ee40000300800 */
[----:B------:R-:W4:Y:S02]  /*59eb0*/  LDL.LU R26, [R1+0x4a8] ;  /* 0x0004a800011a7983 */ /* 0x000f240000300800 */
[----:B------:R-:W4:Y:S02]  /*59ec0*/  LDL.LU R27, [R1+0x4ac] ;  /* 0x0004ac00011b7983 */ /* 0x000f240000300800 */
[----:B----4-:R-:W-:Y:S01]  /*59ed0*/  STL.64 [R1+0x24d0], R26 ;  /* 0x0024d01a01007387 */ /* 0x010fe20000100a00 */
[----:B---3--:R0:W-:Y:S03]  /*59ee0*/  STL.64 [R1+0x24c8], R24 ;  /* 0x0024c81801007387 */ /* 0x0081e60000100a00 */
[----:B0-----:R-:W3:Y:S01]  /*59ef0*/  LDL.64 R24, [R1+0x40] ;  /* 0x0000400001187983 */ /* 0x001ee20000100a00 */
[----:B------:R-:W-:Y:S02]  /*59f00*/  STL [R1+0x24a0], R22 ;  /* 0x0024a01601007387 */ /* 0x000fe40000100800 */
[----:B------:R0:W-:Y:S02]  /*59f10*/  STL.64 [R1+0x2498], R20 ;  /* 0x0024981401007387 */ /* 0x0001e40000100a00 */
[----:B0-----:R-:W4:Y:S04]  /*59f20*/  LDL.64 R20, [R1+0x20] ;  /* 0x0000200001147983 */ /* 0x001f280000100a00 */
[----:B----4-:R0:W-:Y:S04]  /*59f30*/  STL.64 [R1+0x24b8], R20 ;  /* 0x0024b81401007387 */ /* 0x0101e80000100a00 */
[----:B0-----:R-:W4:Y:S01]  /*59f40*/  LDL.64 R20, [R1+0x30] ;  /* 0x0000300001147983 */ /* 0x001f220000100a00 */
[----:B--2---:R-:W-:Y:S03]  /*59f50*/  HMMA.16816.F32 R4, R12, R16, R8 ;  /* 0x000000100c04723c */ /* 0x004fe60000001808 */
[----:B----4-:R0:W-:Y:S04]  /*59f60*/  STL.64 [R1+0x24d8], R20 ;  /* 0x0024d81401007387 */ /* 0x0101e80000100a00 */
[----:B0-----:R-:W2:Y:S01]  /*59f70*/  LDL.LU R20, [R1+0x280] ;  /* 0x0002800001147983 */ /* 0x001ea20000300800 */
[----:B------:R-:W2:Y:S02]  /*59f80*/  LDL.LU R21, [R1+0x284] ;  /* 0x0002840001157983 */ /* 0x000ea40000300800 */
[----:B------:R-:W2:Y:S02]  /*59f90*/  LDL.LU R22, [R1+0x288] ;  /* 0x0002880001167983 */ /* 0x000ea40000300800 */
[----:B------:R-:W4:Y:S02]  /*59fa0*/  LDL.LU R18, [R1+0x24e0] ;  /* 0x0024e00001127983 */ /* 0x000f240000300800 */
[----:B------:R-:W-:-:S10]  /*59fb0*/  IMAD.MOV.U32 R23, RZ, RZ, R29 ;  /* 0x000000ffff177224 */ /* 0x000fd400078e001d */
[----:B------:R-:W-:Y:S01]  /*59fc0*/  MOV R3, R5 ;  /* 0x0000000500037202 */ /* 0x000fe20000000f00 */
[----:B------:R-:W-:Y:S01]  /*59fd0*/  IMAD.MOV.U32 R28, RZ, RZ, R6 ;  /* 0x000000ffff1c7224 */ /* 0x000fe200078e0006 */
[----:B------:R-:W-:Y:S01]  /*59fe0*/  STL [R1+0x3d0], R4 ;  /* 0x0003d00401007387 */ /* 0x000fe20000100800 */
[----:B------:R-:W-:-:S05]  /*59ff0*/  MOV R29, R7 ;  /* 0x00000007001d7202 */ /* 0x000fca0000000f00 */
[----:B------:R-:W-:Y:S01]  /*5a000*/  STL [R1+0x2120], R29 ;  /* 0x0021201d01007387 */ /* 0x000fe20000100800 */
[----:B------:R-:W-:Y:S02]  /*5a010*/  STL [R1+0x211c], R28 ;  /* 0x00211c1c01007387 */ /* 0x000fe40000100800 */
[----:B------:R-:W-:Y:S02]  /*5a020*/  STL [R1+0x2118], R3 ;  /* 0x0021180301007387 */ /* 0x000fe40000100800 */
[----:B---3--:R-:W-:Y:S01]  /*5a030*/  IMAD.MOV.U32 R9, RZ, RZ, R25 ;  /* 0x000000ffff097224 */ /* 0x008fe200078e0019 */
[----:B----4-:R-:W0:Y:S01]  /*5a040*/  LDSM.16.M88.4 R4, [R18+0x38080] ;  /* 0x038080001204783b */ /* 0x010e220000000200 */
[----:B--2---:R-:W-:Y:S03]  /*5a050*/  HMMA.16816.F32 R20, R12, R24, R20 ;  /* 0x000000180c14723c */ /* 0x004fe60000001814 */
[----:B0-----:R-:W-:Y:S01]  /*5a060*/  STL [R1+0x2064], R6 ;  /* 0x0020640601007387 */ /* 0x001fe20000100800 */
[----:B------:R-:W-:Y:S11]  /*5a070*/  STL [R1+0x2060], R7 ;  /* 0x0020600701007387 */ /* 0x000ff60000100800 */
[----:B------:R-:W-:Y:S08]  /*5a080*/  @!UPT UIADD3 URZ, URZ, URZ, URZ ;  /* 0x0000003f3f3ff290 */ /* 0x000ff0000fffe03f */
[----:B------:R0:W-:Y:S02]  /*5a090*/  STL.64 [R1+0x300], R20 ;  /* 0x0003001401007387 */ /* 0x0001e40000100a00 */
[----:B------:R-:W-:Y:S01]  /*5a0a0*/  STL.64 [R1+0x308], R22 ;  /* 0x0003081601007387 */ /* 0x000fe20000100a00 */
[----:B0-----:R-:W2:Y:S01]  /*5a0b0*/  LDL.LU.64 R20, [R1+0x24d8] ;  /* 0x0024d80001147983 */ /* 0x001ea20000300a00 */
[----:B------:R-:W2:Y:S02]  /*5a0c0*/  LDL.LU.64 R26, [R1+0x24d0] ;  /* 0x0024d000011a7983 */ /* 0x000ea40000300a00 */
[----:B------:R-:W2:Y:S01]  /*5a0d0*/  LDL.LU.64 R24, [R1+0x24c8] ;  /* 0x0024c80001187983 */ /* 0x000ea20000300a00 */
[----:B------:R-:W-:Y:S01]  /*5a0e0*/  MOV R8, R16 ;  /* 0x0000001000087202 */ /* 0x000fe20000000f00 */
[----:B------:R-:W-:Y:S02]  /*5a0f0*/  IMAD.MOV.U32 R11, RZ, RZ, R17 ;  /* 0x000000ffff0b7224 */ /* 0x000fe400078e0011 */
[----:B------:R-:W0:Y:S02]  /*5a100*/  LDSM.16.M88.4 R16, [R18+0x3c080] ;  /* 0x03c080001210783b */ /* 0x000e240000000200 */
[----:B0-----:R-:W-:-:S02]  /*5a110*/  MOV R10, R16 ;  /* 0x00000010000a7202 */ /* 0x001fc40000000f00 */
[----:B------:R-:W-:Y:S01]  /*5a120*/  STL.64 [R1+0x60], R16 ;  /* 0x0000601001007387 */ /* 0x000fe20000100a00 */
[----:B------:R0:W-:Y:S02]  /*5a130*/  STL.64 [R1+0x68], R18 ;  /* 0x0000681201007387 */ /* 0x0001e40000100a00 */
[----:B------:R-:W-:Y:S01]  /*5a140*/  IMAD.MOV.U32 R7, RZ, RZ, R17 ;  /* 0x000000ffff077224 */ /* 0x000fe200078e0011 */
[----:B0-----:R-:W3:Y:S01]  /*5a150*/  LDL.LU R19, [R1+0x24c0] ;  /* 0x0024c00001137983 */ /* 0x001ee20000300800 */
[----:B------:R-:W-:Y:S02]  /*5a160*/  STL.64 [R1+0x2490], R10 ;  /* 0x0024900a01007387 */ /* 0x000fe40000100a00 */
[----:B------:R0:W-:Y:S02]  /*5a170*/  STL.64 [R1+0x2488], R8 ;  /* 0x0024880801007387 */ /* 0x0001e40000100a00 */
[----:B0-----:R-:W4:Y:S01]  /*5a180*/  LDL.LU R8, [R1+0x450] ;  /* 0x0004500001087983 */ /* 0x001f220000300800 */
[----:B------:R-:W4:Y:S01]  /*5a190*/  LDL.LU R10, [R1+0x458] ;  /* 0x00045800010a7983 */ /* 0x000f220000300800 */
[----:B--2---:R-:W-:Y:S01]  /*5a1a0*/  HMMA.16816.F32 R24, R12, R20, R24 ;  /* 0x000000140c18723c */ /* 0x004fe20000001818 */
[----:B------:R-:W-:Y:S01]  /*5a1b0*/  MOV R17, R20 ;  /* 0x0000001400117202 */ /* 0x000fe20000000f00 */
[----:B------:R-:W-:-:S02]  /*5a1c0*/  IMAD.MOV.U32 R16, RZ, RZ, R21 ;  /* 0x000000ffff107224 */ /* 0x000fc400078e0015 */
[----:B------:R-:W2:Y:S11]  /*5a1d0*/  LDL.LU.64 R20, [R1+0x24b8] ;  /* 0x0024b80001147983 */ /* 0x000eb60000300a00 */
[----:B------:R-:W-:Y:S08]  /*5a1e0*/  @!UPT UIADD3 URZ, URZ, URZ, URZ ;  /* 0x0000003f3f3ff290 */ /* 0x000ff0000fffe03f */
[----:B------:R0:W-:Y:S01]  /*5a1f0*/  STL [R1+0x2f0], R24 ;  /* 0x0002f01801007387 */ /* 0x0001e20000100800 */
[----:B------:R-:W-:Y:S01]  /*5a200*/  IMAD.MOV.U32 R28, RZ, RZ, R26 ;  /* 0x000000ffff1c7224 */ /* 0x000fe200078e001a */
[----:B------:R-:W-:Y:S02]  /*5a210*/  MOV R3, R27 ;  /* 0x0000001b00037202 */ /* 0x000fe40000000f00 */
[----:B------:R-:W-:Y:S01]  /*5a220*/  MOV R29, R25 ;  /* 0x00000019001d7202 */ /* 0x000fe20000000f00 */
[----:B------:R-:W3:Y:S04]  /*5a230*/  LDL.LU.64 R26, [R1+0x24b0] ;  /* 0x0024b000011a7983 */ /* 0x000ee80000300a00 */
[----:B0-----:R-:W3:Y:S01]  /*5a240*/  LDL.LU.64 R24, [R1+0x24a8] ;  /* 0x0024a80001187983 */ /* 0x001ee20000300a00 */
[----:B------:R-:W-:-:S02]  /*5a250*/  MOV R9, R2 ;  /* 0x0000000200097202 */ /* 0x000fc40000000f00 */
[----:B------:R-:W0:Y:S02]  /*5a260*/  S2R R2, SR_TID.X ;  /* 0x0000000000027919 */ /* 0x000e240000002100 */
[----:B------:R-:W-:Y:S02]  /*5a270*/  IMAD.MOV.U32 R11, RZ, RZ, R0 ;  /* 0x000000ffff0b7224 */ /* 0x000fe400078e0000 */
[----:B------:R-:W1:Y:S04]  /*5a280*/  S2R R0, SR_TID.X ;  /* 0x0000000000007919 */ /* 0x000e680000002100 */
[----:B------:R0:W-:Y:S01]  /*5a290*/  STL [R1+0x2188], R3 ;  /* 0x0021880301007387 */ /* 0x0001e20000100800 */
[----:B------:R-:W-:Y:S02]  /*5a2a0*/  STL [R1+0x2184], R28 ;  /* 0x0021841c01007387 */ /* 0x000fe40000100800 */
[----:B------:R-:W-:Y:S02]  /*5a2b0*/  STL [R1+0x2180], R29 ;  /* 0x0021801d01007387 */ /* 0x000fe40000100800 */
[----:B------:R-:W4:Y:S01]  /*5a2c0*/  LDL.LU R22, [R1+0x24a0] ;  /* 0x0024a00001167983 */ /* 0x000f220000300800 */
[----:B0-----:R-:W-:-:S02]  /*5a2d0*/  LOP3.LUT R2, R2, 0x7, RZ, 0xc0, !PT ;  /* 0x0000000702027812 */ /* 0x001fc400078ec0ff */
[----:B-1----:R-:W-:-:S03]  /*5a2e0*/  SHF.L.U32 R18, R0, 0x8, RZ ;  /* 0x0000000800127819 */ /* 0x002fc600000006ff */
[----:B------:R-:W-:-:S05]  /*5a2f0*/  IMAD.SHL.U32 R2, R2, 0x10, RZ ;  /* 0x0000001002027824 */ /* 0x000fca00078e00ff */
[----:B------:R-:W-:Y:S01]  /*5a300*/  LOP3.LUT R6, R2, 0xf00, R18, 0xf8, !PT ;  /* 0x00000f0002067812 */ /* 0x000fe200078ef812 */
[----:B--2---:R-:W-:Y:S01]  /*5a310*/  IMAD.MOV.U32 R18, RZ, RZ, R20 ;  /* 0x000000ffff127224 */ /* 0x004fe200078e0014 */
[----:B------:R-:W-:Y:S01]  /*5a320*/  MOV R3, R21 ;  /* 0x0000001500037202 */ /* 0x000fe20000000f00 */
[C---:B---3--:R-:W-:Y:S01]  /*5a330*/  HMMA.16816.F32 R24, R12.reuse, R20, R24 ;  /* 0x000000140c18723c */ /* 0x048fe20000001818 */
[----:B------:R-:W2:Y:S01]  /*5a340*/  LDL.LU.64 R20, [R1+0x2498] ;  /* 0x0024980001147983 */ /* 0x000ea20000300a00 */
[----:B------:R-:W-:Y:S11]  /*5a350*/  LOP3.LUT R6, R6, 0x10, R0, 0x78, !PT ;  /* 0x0000001006067812 */ /* 0x000ff600078e7800 */
[----:B------:R-:W-:Y:S10]  /*5a360*/  @!UPT UIADD3 URZ, URZ, URZ, URZ ;  /* 0x0000003f3f3ff290 */ /* 0x000ff4000fffe03f */
[----:B------:R-:W-:Y:S01]  /*5a370*/  STL.64 [R1+0x2e0], R24 ;  /* 0x0002e01801007387 */ /* 0x000fe20000100a00 */
[----:B------:R-:W-:Y:S01]  /*5a380*/  IMAD.MOV.U32 R2, RZ, RZ, R26 ;  /* 0x000000ffff027224 */ /* 0x000fe200078e001a */
[----:B------:R-:W-:Y:S02]  /*5a390*/  MOV R0, R27 ;  /* 0x0000001b00007202 */ /* 0x000fe40000000f00 */
[----:B------:R-:W0:Y:S04]  /*5a3a0*/  LDSM.16.M88.4 R24, [R6+0x41080] ;  /* 0x041080000618783b */ /* 0x000e280000000200 */
[----:B------:R-:W-:Y:S04]  /*5a3b0*/  STL [R1+0x218c], R2 ;  /* 0x00218c0201007387 */ /* 0x000fe80000100800 */
[----:B0-----:R-:W-:Y:S01]  /*5a3c0*/  STL.64 [R1+0x2470], R26 ;  /* 0x0024701a01007387 */ /* 0x001fe20000100a00 */
[----:B------:R0:W-:Y:S02]  /*5a3d0*/  STL.64 [R1+0x2468], R24 ;  /* 0x0024681801007387 */ /* 0x0001e40000100a00 */
[----:B0-----:R-:W-:Y:S01]  /*5a3e0*/  MOV R25, R19 ;  /* 0x0000001300197202 */ /* 0x001fe20000000f00 */
[----:B----4-:R-:W-:Y:S01]  /*5a3f0*/  IMAD.MOV.U32 R24, RZ, RZ, R22 ;  /* 0x000000ffff187224 */ /* 0x010fe200078e0016 */
[----:B--2---:R-:W-:Y:S01]  /*5a400*/  HMMA.16816.F32 R8, R12, R20, R8 ;  /* 0x000000140c08723c */ /* 0x004fe20000001808 */
[----:B------:R-:W-:Y:S01]  /*5a410*/  IMAD.MOV.U32 R19, RZ, RZ, R20 ;  /* 0x000000ffff137224 */ /* 0x000fe200078e0014 */
[----:B------:R-:W-:-:S02]  /*5a420*/  MOV R2, R21 ;  /* 0x0000001500027202 */ /* 0x000fc40000000f00 */
[----:B------:R-:W0:Y:S11]  /*5a430*/  LDSM.16.M88.4 R20, [R6+0x42080] ;  /* 0x042080000614783b */ /* 0x000e360000000200 */
[----:B------:R-:W-:Y:S08]  /*5a440*/  @!UPT UIADD3 URZ, URZ, URZ, URZ ;  /* 0x0000003f3f3ff290 */ /* 0x000ff0000fffe03f */
[----:B------:R-:W-:Y:S01]  /*5a450*/  STL.64 [R1+0x2d0], R8 ;  /* 0x0002d00801007387 */ /* 0x000fe20000100a00 */
[----:B------:R1:W-:Y:S03]  /*5a460*/  STL.64 [R1+0x2d8], R10 ;  /* 0x0002d80a01007387 */ /* 0x0003e60000100a00 */
[----:B-1----:R-:W2:Y:S01]  /*5a470*/  LDL.LU.64 R10, [R1+0x2490] ;  /* 0x00249000010a7983 */ /* 0x002ea20000300a00 */
[----:B------:R-:W3:Y:S03]  /*5a480*/  LDL.LU.64 R8, [R1+0x2488] ;  /* 0x0024880001087983 */ /* 0x000ee60000300a00 */
[----:B0-----:R-:W-:Y:S01]  /*5a490*/  STL.64 [R1+0x23e0], R22 ;  /* 0x0023e01601007387 */ /* 0x001fe20000100a00 */
[----:B------:R0:W-:Y:S03]  /*5a4a0*/  STL.64 [R1+0x23d8], R20 ;  /* 0x0023d81401007387 */ /* 0x0001e60000100a00 */
[----:B0-----:R-:W4:Y:S01]  /*5a4b0*/  LDL.LU R20, [R1+0x5f0] ;  /* 0x0005f00001147983 */ /* 0x001f220000300800 */
[----:B------:R-:W4:Y:S02]  /*5a4c0*/  LDL.LU R21, [R1+0x5f4] ;  /* 0x0005f40001157983 */ /* 0x000f240000300800 */
[----:B------:R-:W2:Y:S02]  /*5a4d0*/  LDL.LU R22, [R1+0x5f8] ;  /* 0x0005f80001167983 */ /* 0x000ea40000300800 */
[----:B------:R-:W2:Y:S02]  /*5a4e0*/  LDL.LU R23, [R1+0x5fc] ;  /* 0x0005fc0001177983 */ /* 0x000ea40000300800 */
[----:B--2---:R-:W-:Y:S01]  /*5a4f0*/  STL.64 [R1+0x23f0], R22 ;  /* 0x0023f01601007387 */ /* 0x004fe20000100a00 */
[----:B----4-:R0:W-:Y:S02]  /*5a500*/  STL.64 [R1+0x23e8], R20 ;  /* 0x0023e81401007387 */ /* 0x0101e40000100a00 */
[----:B0-----:R-:W-:Y:S01]  /*5a510*/  IMAD.MOV.U32 R20, RZ, RZ, R19 ;  /* 0x000000ffff147224 */ /* 0x001fe200078e0013 */
[----:B------:R-:W-:-:S05]  /*5a520*/  MOV R21, R2 ;  /* 0x0000000200157202 */ /* 0x000fca0000000f00 */
[----:B------:R0:W-:Y:S04]  /*5a530*/  STL.64 [R1+0x2408], R20 ;  /* 0x0024081401007387 */ /* 0x0001e80000100a00 */
[----:B0-----:R-:W2:Y:S01]  /*5a540*/  LDL.LU R20, [R1+0x4f0] ;  /* 0x0004f00001147983 */ /* 0x001ea20000300800 */
[----:B------:R-:W2:Y:S02]  /*5a550*/  LDL.LU R21, [R1+0x4f4] ;  /* 0x0004f40001157983 */ /* 0x000ea40000300800 */
[----:B------:R-:W2:Y:S02]  /*5a560*/  LDL.LU R22, [R1+0x4f8] ;  /* 0x0004f80001167983 */ /* 0x000ea40000300800 */
[----:B------:R-:W2:Y:S02]  /*5a570*/  LDL.LU R23, [R1+0x4fc] ;  /* 0x0004fc0001177983 */ /* 0x000ea40000300800 */
[----:B--2---:R-:W-:Y:S07]  /*5a580*/  HMMA.16816.F32 R24, R12, R24, R20 ;  /* 0x000000180c18723c */ /* 0x004fee0000001814 */
[----:B------:R-:W-:Y:S01]  /*5a590*/  IMAD.MOV.U32 R20, RZ, RZ, R18 ;  /* 0x000000ffff147224 */ /* 0x000fe200078e0012 */
[----:B------:R-:W-:Y:S11]  /*5a5a0*/  MOV R21, R3 ;  /* 0x0000000300157202 */ /* 0x000ff60000000f00 */
[----:B------:R-:W-:Y:S04]  /*5a5b0*/  @!UPT UIADD3 URZ, URZ, URZ, URZ ;  /* 0x0000003f3f3ff290 */ /* 0x000fe8000fffe03f */
[----:B------:R-:W-:Y:S01]  /*5a5c0*/  STL.64 [R1+0x2c0], R24 ;  /* 0x0002c01801007387 */ /* 0x000fe20000100a00 */
[----:B------:R-:W-:Y:S02]  /*5a5d0*/  STL.64 [R1+0x2c8], R26 ;  /* 0x0002c81a01007387 */ /* 0x000fe40000100a00 */
[----:B------:R0:W-:Y:S02]  /*5a5e0*/  STL.64 [R1+0x2420], R20 ;  /* 0x0024201401007387 */ /* 0x0001e40000100a00 */
[----:B0-----:R-:W-:Y:S01]  /*5a5f0*/  IMAD.MOV.U32 R20, RZ, RZ, R17 ;  /* 0x000000ffff147224 */ /* 0x001fe200078e0011 */
[----:B------:R-:W-:Y:S02]  /*5a600*/  MOV R21, R16 ;  /* 0x0000001000157202 */ /* 0x000fe40000000f00 */
[----:B------:R-:W0:Y:S04]  /*5a610*/  LDSM.16.M88.4 R16, [R6+0x43080] ;  /* 0x043080000610783b */ /* 0x000e280000000200 */
[----:B------:R-:W-:Y:S04]  /*5a620*/  STL.64 [R1+0x2438], R20 ;  /* 0x0024381401007387 */ /* 0x000fe80000100a00 */
[----:B0-----:R-:W-:Y:S01]  /*5a630*/  STL.64 [R1+0x2360], R18 ;  /* 0x0023601201007387 */ /* 0x001fe20000100a00 */
[----:B------:R0:W-:Y:S03]  /*5a640*/  STL.64 [R1+0x2358], R16 ;  /* 0x0023581001007387 */ /* 0x0001e60000100a00 */
[----:B0-----:R-:W2:Y:S01]  /*5a650*/  LDL.LU R16, [R1+0x570] ;  /* 0x0005700001107983 */ /* 0x001ea20000300800 */
[----:B------:R-:W2:Y:S02]  /*5a660*/  LDL.LU R17, [R1+0x574] ;  /* 0x0005740001117983 */ /* 0x000ea40000300800 */
[----:B------:R-:W4:Y:S02]  /*5a670*/  LDL.LU R18, [R1+0x578] ;  /* 0x0005780001127983 */ /* 0x000f240000300800 */
[----:B------:R-:W4:Y:S01]  /*5a680*/  LDL.LU R19, [R1+0x57c] ;  /* 0x00057c0001137983 */ /* 0x000f220000300800 */
[----:B------:R-:W2:Y:S01]  /*5a690*/  LDL R20, [R1+0x40] ;  /* 0x0000400001147983 */ /* 0x000ea20000100800 */
[----:B---3--:R-:W-:-:S02]  /*5a6a0*/  IMAD.MOV.U32 R21, RZ, RZ, R9 ;  /* 0x000000ffff157224 */ /* 0x008fc400078e0009 */
[----:B------:R-:W3:Y:S01]  /*5a6b0*/  LDL.LU R9, [R1+0x2484] ;  /* 0x0024840001097983 */ /* 0x000ee20000300800 */
[----:B------:R-:W-:Y:S02]  /*5a6c0*/  MOV R24, R10 ;  /* 0x0000000a00187202 */ /* 0x000fe40000000f00 */
[----:B--2---:R0:W-:Y:S02]  /*5a6d0*/  STL.64 [R1+0x2450], R20 ;  /* 0x0024501401007387 */ /* 0x0041e40000100a00 */
[----:B0-----:R-:W-:Y:S01]  /*5a6e0*/  MOV R20, R8 ;  /* 0x0000000800147202 */ /* 0x001fe20000000f00 */
[----:B------:R-:W-:Y:S01]  /*5a6f0*/  IMAD.MOV.U32 R21, RZ, RZ, R11 ;  /* 0x000000ffff157224 */ /* 0x000fe200078e000b */
[----:B------:R-:W3:Y:S04]  /*5a700*/  LDL.LU R8, [R1+0x2480] ;  /* 0x0024800001087983 */ /* 0x000ee80000300800 */
[----:B------:R0:W-:Y:S04]  /*5a710*/  STL.64 [R1+0x2478], R20 ;  /* 0x0024781401007387 */ /* 0x0001e80000100a00 */
[----:B0-----:R-:W2:Y:S01]  /*5a720*/  LDL.LU R20, [R1+0x580] ;  /* 0x0005800001147983 */ /* 0x001ea20000300800 */
[----:B------:R-:W2:Y:S02]  /*5a730*/  LDL.LU R21, [R1+0x584] ;  /* 0x0005840001157983 */ /* 0x000ea40000300800 */
[----:B------:R-:W2:Y:S02]  /*5a740*/  LDL.LU R22, [R1+0x588] ;  /* 0x0005880001167983 */ /* 0x000ea40000300800 */
[----:B------:R-:W2:Y:S01]  /*5a750*/  LDL.LU R23, [R1+0x58c] ;  /* 0x00058c0001177983 */ /* 0x000ea20000300800 */
[----:B------:R-:W3:Y:S01]  /*5a760*/  LDL.LU R10, [R1+0x598] ;  /* 0x00059800010a7983 */ /* 0x000ee20000300800 */
[----:B------:R-:W3:Y:S02]  /*5a770*/  LDL.LU R11, [R1+0x59c] ;  /* 0x00059c00010b7983 */ /* 0x000ee40000300800 */
[----:B----4-:R-:W-:Y:S02]  /*5a780*/  STL.64 [R1+0x2400], R18 ;  /* 0x0024001201007387 */ /* 0x010fe40000100a00 */
        /* <DEDUP_REMOVED lines=23> */
[----:B------:R-:W3:Y:S02]  /*5a900*/  LDL.LU R19, [R1+0x63c] ;  /* 0x00063c0001137983 */ /* 0x000ee40000300800 */
[----:B------:R-:W-:-:S07]  /*5a910*/  IMAD.MOV.U32 R25, RZ, RZ, R7 ;  /* 0x000000ffff197224 */ /* 0x000fce00078e0007 */
[----:B------:R-:W-:Y:S01]  /*5a920*/  HMMA.16816.F32 R12, R12, R24, R20 ;  /* 0x000000180c0c723c */ /* 0x000fe20000001814 */
[----:B---3--:R-:W-:Y:S01]  /*5a930*/  STL.64 [R1+0x2460], R18 ;  /* 0x0024601201007387 */ /* 0x008fe20000100a00 */
[----:B--2---:R0:W-:Y:S03]  /*5a940*/  STL.64 [R1+0x2458], R16 ;  /* 0x0024581001007387 */ /* 0x0041e60000100a00 */
[----:B0-----:R-:W2:Y:S01]  /*5a950*/  LDL.LU R16, [R1+0x640] ;  /* 0x0006400001107983 */ /* 0x001ea20000300800 */
[----:B------:R-:W2:Y:S02]  /*5a960*/  LDL.LU R17, [R1+0x644] ;  /* 0x0006440001117983 */ /* 0x000ea40000300800 */
[----:B------:R-:W2:Y:S02]  /*5a970*/  LDL.LU R18, [R1+0x648] ;  /* 0x0006480001127983 */ /* 0x000ea40000300800 */
[----:B------:R-:W2:Y:S01]  /*5a980*/  LDL.LU R19, [R1+0x64c] ;  /* 0x00064c0001137983 */ /* 0x000ea20000300800 */
[----:B------:R-:W-:Y:S01]  /*5a990*/  STL.64 [R1+0x2b0], R8 ;  /* 0x0002b00801007387 */ /* 0x000fe20000100a00 */
[----:B------:R-:W-:Y:S02]  /*5a9a0*/  STL.64 [R1+0x2b8], R10 ;  /* 0x0002b80a01007387 */ /* 0x000fe40000100a00 */
[----:B------:R-:W0:Y:S02]  /*5a9b0*/  LDSM.16.M88.4 R8, [R6+0x44080] ;  /* 0x044080000608783b */ /* 0x000e240000000200 */
[----:B0-----:R-:W-:Y:S02]  /*5a9c0*/  STL.64 [R1+0x22f0], R10 ;  /* 0x0022f00a01007387 */ /* 0x001fe40000100a00 */
[----:B------:R0:W-:Y:S02]  /*5a9d0*/  STL.64 [R1+0x22e8], R8 ;  /* 0x0022e80801007387 */ /* 0x0001e40000100a00 */
[----:B0-----:R-:W3:Y:S01]  /*5a9e0*/  LDL.64 R8, [R1] ;  /* 0x0000000001087983 */ /* 0x001ee20000100a00 */
[----:B------:R-:W2:Y:S02]  /*5a9f0*/  LDL.LU.64 R20, [R1+0x2478] ;  /* 0x0024780001147983 */ /* 0x000ea40000300a00 */
[----:B------:R-:W2:Y:S02]  /*5aa00*/  LDL.LU.64 R26, [R1+0x2470] ;  /* 0x00247000011a7983 */ /* 0x000ea40000300a00 */
[----:B------:R-:W2:Y:S01]  /*5aa10*/  LDL.LU.64 R24, [R1+0x2468] ;  /* 0x0024680001187983 */ /* 0x000ea20000300a00 */
[----:B------:R-:W-:Y:S01]  /*5aa20*/  STL.64 [R1+0x200], R12 ;  /* 0x0002000c01007387 */ /* 0x000fe20000100a00 */
[----:B------:R-:W-:Y:S02]  /*5aa30*/  STL.64 [R1+0x208], R14 ;  /* 0x0002080e01007387 */ /* 0x000fe40000100a00 */
[----:B------:R-:W0:Y:S02]  /*5aa40*/  LDSM.16.M88.4 R12, [R6+0x45080] ;  /* 0x04508000060c783b */ /* 0x000e240000000200 */
[----:B0-----:R-:W-:Y:S02]  /*5aa50*/  STL.64 [R1+0x2278], R14 ;  /* 0x0022780e01007387 */ /* 0x001fe40000100a00 */
[----:B------:R0:W-:Y:S02]  /*5aa60*/  STL.64 [R1+0x2270], R12 ;  /* 0x0022700c01007387 */ /* 0x0001e40000100a00 */
[----:B0-----:R-:W4:Y:S01]  /*5aa70*/  LDL.64 R12, [R1+0x60] ;  /* 0x00006000010c7983 */ /* 0x001f220000100a00 */
[C---:B--2---:R-:W-:Y:S03]  /*5aa80*/  HMMA.16816.F32 R20, R24.reuse, R20, R16 ;  /* 0x000000141814723c */ /* 0x044fe60000001810 */
[----:B------:R-:W2:Y:S01]  /*5aa90*/  LDL.LU.64 R18, [R1+0x2460] ;  /* 0x0024600001127983 */ /* 0x000ea20000300a00 */
[----:B------:R-:W2:Y:S11]  /*5aaa0*/  LDL.LU.64 R16, [R1+0x2458] ;  /* 0x0024580001107983 */ /* 0x000eb60000300a00 */
[----:B------:R-:W-:Y:S08]  /*5aab0*/  @!UPT UIADD3 URZ, URZ, URZ, URZ ;  /* 0x0000003f3f3ff290 */ /* 0x000ff0000fffe03f */
[----:B------:R2:W-:Y:S01]  /*5aac0*/  STL.64 [R1+0x1f8], R22 ;  /* 0x0001f81601007387 */ /* 0x0005e20000100a00 */
[----:B------:R-:W-:Y:S01]  /*5aad0*/  MOV R6, R20 ;  /* 0x0000001400067202 */ /* 0x000fe20000000f00 */
[----:B------:R-:W-:Y:S02]  /*5aae0*/  IMAD.MOV.U32 R7, RZ, RZ, R21 ;  /* 0x000000ffff077224 */ /* 0x000fe400078e0015 */
[----:B------:R-:W2:Y:S03]  /*5aaf0*/  LDL.LU.64 R20, [R1+0x2450] ;  /* 0x0024500001147983 */ /* 0x000ea60000300a00 */
[----:B------:R-:W-:Y:S01]  /*5ab00*/  STL [R1+0x2068], R7 ;  /* 0x0020680701007387 */ /* 0x000fe20000100800 */
        /* <DEDUP_REMOVED lines=11> */
[----:B------:R0:W-:Y:S01]  /*5abc0*/  STL [R1+0x1d4], R21 ;  /* 0x0001d41501007387 */ /* 0x0001e20000100800 */
[----:B------:R2:W-:Y:S01]  /*5abd0*/  STL.64 [R1+0x1d8], R22 ;  /* 0x0001d81601007387 */ /* 0x0005e20000100a00 */
[----:B------:R-:W-:Y:S02]  /*5abe0*/  MOV R7, R20 ;  /* 0x0000001400077202 */ /* 0x000fe40000000f00 */
        /* <DEDUP_REMOVED lines=9> */
[----:B------:R-:W4:Y:S01]  /*5ac80*/  LDL.LU.64 R18, [R1+0x2400] ;  /* 0x0024000001127983 */ /* 0x000f220000300a00 */
[----:B------:R-:W4:Y:S11]  /*5ac90*/  LDL.LU.64 R16, [R1+0x23f8] ;  /* 0x0023f80001107983 */ /* 0x000f360000300a00 */
        /* <DEDUP_REMOVED lines=12> */
[----:B------:R0:W-:Y:S02]  /*5ad60*/  STL.64 [R1+0x2390], R8 ;  /* 0x0023900801007387 */ /* 0x0001e40000100a00 */
[----:B0-----:R-:W3:Y:S01]  /*5ad70*/  LDL.LU R8, [R1+0x5e0] ;  /* 0x0005e00001087983 */ /* 0x001ee20000300800 */
[----:B------:R-:W3:Y:S02]  /*5ad80*/  LDL.LU R9, [R1+0x5e4] ;  /* 0x0005e40001097983 */ /* 0x000ee40000300800 */
[----:B------:R-:W3:Y:S02]  /*5ad90*/  LDL.LU R10, [R1+0x5e8] ;  /* 0x0005e800010a7983 */ /* 0x000ee40000300800 */
[----:B------:R-:W3:Y:S01]  /*5ada0*/  LDL.LU R11, [R1+0x5ec] ;  /* 0x0005ec00010b7983 */ /* 0x000ee20000300800 */
[----:B------:R-:W-:Y:S01]  /*5adb0*/  STL.64 [R1+0x2378], R6 ;  /* 0x0023780601007387 */ /* 0x000fe20000100a00 */
[----:B------:R4:W-:Y:S01]  /*5adc0*/  STL.64 [R1+0x2370], R4 ;  /* 0x0023700401007387 */ /* 0x0009e20000100a00 */
[C---:B---3--:R-:W-:Y:S08]  /*5add0*/  HMMA.16816.F32 R8, R24.reuse, R4, R8 ;  /* 0x000000041808723c */ /* 0x048ff00000001808 */
[----:B----4-:R-:W-:Y:S11]  /*5ade0*/  HMMA.16816.F32 R4, R24, R12, R16 ;  /* 0x0000000c1804723c */ /* 0x010ff60000001810 */
[----:B------:R-:W-:Y:S04]  /*5adf0*/  @!UPT UIADD3 URZ, URZ, URZ, URZ ;  /* 0x0000003f3f3ff290 */ /* 0x000fe8000fffe03f */
[----:B------:R-:W-:Y:S01]  /*5ae00*/  STL.64 [R1+0x190], R8 ;  /* 0x0001900801007387 */ /* 0x000fe20000100a00 */
[----:B------:R-:W-:Y:S02]  /*5ae10*/  STL.64 [R1+0x198], R10 ;  /* 0x0001980a01007387 */ /* 0x000fe40000100a00 */
[----:B------:R-:W3:Y:S05]  /*5ae20*/  LDL.LU R16, [R1+0x550] ;  /* 0x0005500001107983 */ /* 0x000eea0000300800 */
[----:B------:R-:W-:Y:S01]  /*5ae30*/  STL.64 [R1+0xf0], R4 ;  /* 0x0000f00401007387 */ /* 0x000fe20000100a00 */
[----:B------:R-:W-:Y:S01]  /*5ae40*/  STL.64 [R1+0xf8], R6 ;  /* 0x0000f80601007387 */ /* 0x000fe20000100a00 */
[----:B------:R-:W3:Y:S02]  /*5ae50*/  LDL.LU R17, [R1+0x554] ;  /* 0x0005540001117983 */ /* 0x000ee40000300800 */
[----:B------:R-:W4:Y:S02]  /*5ae60*/  LDL.LU R18, [R1+0x558] ;  /* 0x0005580001127983 */ /* 0x000f240000300800 */
[----:B------:R-:W4:Y:S02]  /*5ae70*/  LDL.LU R19, [R1+0x55c] ;  /* 0x00055c0001137983 */ /* 0x000f240000300800 */
[----:B----4-:R-:W-:Y:S01]  /*5ae80*/  STL.64 [R1+0x23c8], R18 ;  /* 0x0023c81201007387 */ /* 0x010fe20000100a00 */
[----:B---3--:R0:W-:Y:S03]  /*5ae90*/  STL.64 [R1+0x23c0], R16 ;  /* 0x0023c01001007387 */ /* 0x0081e60000100a00 */
[----:B0-----:R-:W3:Y:S01]  /*5aea0*/  LDL.64 R16, [R1+0x50] ;  /* 0x0000500001107983 */ /* 0x001ee20000100a00 */
[----:B------:R-:W4:Y:S02]  /*5aeb0*/  LDL.LU R4, [R1+0x510] ;  /* 0x0005100001047983 */ /* 0x000f240000300800 */
[----:B------:R-:W4:Y:S02]  /*5aec0*/  LDL.LU R5, [R1+0x514] ;  /* 0x0005140001057983 */ /* 0x000f240000300800 */
[----:B------:R-:W2:Y:S01]  /*5aed0*/  LDL.LU R6, [R1+0x518] ;  /* 0x0005180001067983 */ /* 0x000ea20000300800 */
[----:B------:R-:W2:Y:S01]  /*5aee0*/  LDL.LU R7, [R1+0x51c] ;  /* 0x00051c0001077983 */ /* 0x000ea20000300800 */
[----:B------:R-:W2:Y:S02]  /*5aef0*/  LDL.LU R8, [R1+0x520] ;  /* 0x0005200001087983 */ /* 0x000ea40000300800 */
[----:B------:R-:W2:Y:S02]  /*5af00*/  LDL.LU R9, [R1+0x524] ;  /* 0x0005240001097983 */ /* 0x000ea40000300800 */
[----:B------:R-:W2:Y:S01]  /*5af10*/  LDL.LU R10, [R1+0x528] ;  /* 0x00052800010a7983 */ /* 0x000ea20000300800 */
[----:B------:R-:W2:Y:S04]  /*5af20*/  LDL.LU R11, [R1+0x52c] ;  /* 0x00052c00010b7983 */ /* 0x000ea80000300800 */
[----:B--2---:R-:W-:Y:S01]  /*5af30*/  STL.64 [R1+0x23a0], R10 ;  /* 0x0023a00a01007387 */ /* 0x004fe20000100a00 */
[----:B------:R0:W-:Y:S03]  /*5af40*/  STL.64 [R1+0x2398], R8 ;  /* 0x0023980801007387 */ /* 0x0001e60000100a00 */
[----:B0-----:R-:W2:Y:S04]  /*5af50*/  LDL.64 R8, [R1+0x30] ;  /* 0x0000300001087983 */ /* 0x001ea80000100a00 */
[----:B--2---:R0:W-:Y:S04]  /*5af60*/  STL.64 [R1+0x23b8], R8 ;  /* 0x0023b80801007387 */ /* 0x0041e80000100a00 */
[----:B0-----:R-:W2:Y:S04]  /*5af70*/  LDL.64 R8, [R1+0x40] ;  /* 0x0000400001087983 */ /* 0x001ea80000100a00 */
[----:B--2---:R0:W-:Y:S04]  /*5af80*/  STL.64 [R1+0x23d0], R8 ;  /* 0x0023d00801007387 */ /* 0x0041e80000100a00 */
[----:B0-----:R-:W2:Y:S01]  /*5af90*/  LDL.LU R8, [R1+0x560] ;  /* 0x0005600001087983 */ /* 0x001ea20000300800 */
[----:B------:R-:W2:Y:S02]  /*5afa0*/  LDL.LU R9, [R1+0x564] ;  /* 0x0005640001097983 */ /* 0x000ea40000300800 */
[----:B------:R-:W2:Y:S02]  /*5afb0*/  LDL.LU R10, [R1+0x568] ;  /* 0x00056800010a7983 */ /* 0x000ea40000300800 */
[----:B------:R-:W2:Y:S01]  /*5afc0*/  LDL.LU R11, [R1+0x56c] ;  /* 0x00056c00010b7983 */ /* 0x000ea20000300800 */
[----:B------:R-:W-:Y:S01]  /*5afd0*/  STL.64 [R1+0x2388], R6 ;  /* 0x0023880601007387 */ /* 0x000fe20000100a00 */
[----:B----4-:R0:W-:Y:S03]  /*5afe0*/  STL.64 [R1+0x2380], R4 ;  /* 0x0023800401007387 */ /* 0x0101e60000100a00 */
[----:B0-----:R-:W4:Y:S01]  /*5aff0*/  LDL.64 R4, [R1+0x10] ;  /* 0x0000100001047983 */ /* 0x001f220000100a00 */
[----:B------:R0:W-:Y:S03]  /*5b000*/  STL.64 [R1+0x2368], R12 ;  /* 0x0023680c01007387 */ /* 0x0001e60000100a00 */
[----:B0-----:R-:W4:Y:S01]  /*5b010*/  LDL.LU R12, [R1+0x530] ;  /* 0x00053000010c7983 */ /* 0x001f220000300800 */
[----:B------:R-:W4:Y:S02]  /*5b020*/  LDL.LU R13, [R1+0x534] ;  /* 0x00053400010d7983 */ /* 0x000f240000300800 */
[----:B------:R-:W4:Y:S02]  /*5b030*/  LDL.LU R14, [R1+0x538] ;  /* 0x00053800010e7983 */ /* 0x000f240000300800 */
[----:B------:R-:W4:Y:S02]  /*5b040*/  LDL.LU R15, [R1+0x53c] ;  /* 0x00053c00010f7983 */ /* 0x000f240000300800 */
[----:B---3--:R-:W-:Y:S01]  /*5b050*/  IMAD.MOV.U32 R7, RZ, RZ, R16 ;  /* 0x000000ffff077224 */ /* 0x008fe200078e0010 */
[----:B------:R-:W-:Y:S01]  /*5b060*/  MOV R6, R17 ;  /* 0x0000001100067202 */ /* 0x000fe20000000f00 */
[C---:B--2---:R-:W-:Y:S01]  /*5b070*/  HMMA.16816.F32 R8, R20.reuse, R16, R8 ;  /* 0x000000101408723c */ /* 0x044fe20000001808 */
[----:B----4-:R-:W-:Y:S01]  /*5b080*/  STL.64 [R1+0x23b0], R14 ;  /* 0x0023b00e01007387 */ /* 0x010fe20000100a00 */
[----:B------:R0:W-:Y:S03]  /*5b090*/  STL.64 [R1+0x23a8], R12 ;  /* 0x0023a80c01007387 */ /* 0x0001e60000100a00 */
[----:B0-----:R-:W2:Y:S01]  /*5b0a0*/  LDL.LU R12, [R1+0x540] ;  /* 0x00054000010c7983 */ /* 0x001ea20000300800 */
[----:B------:R-:W2:Y:S02]  /*5b0b0*/  LDL.LU R13, [R1+0x544] ;  /* 0x00054400010d7983 */ /* 0x000ea40000300800 */
[----:B------:R-:W2:Y:S02]  /*5b0c0*/  LDL.LU R14, [R1+0x548] ;  /* 0x00054800010e7983 */ /* 0x000ea40000300800 */
[----:B------:R-:W2:Y:S01]  /*5b0d0*/  LDL.LU R15, [R1+0x54c] ;  /* 0x00054c00010f7983 */ /* 0x000ea20000300800 */
[----:B------:R-:W3:Y:S11]  /*5b0e0*/  LDL.64 R24, [R1+0x20] ;  /* 0x0000200001187983 */ /* 0x000ef60000100a00 */
[----:B------:R-:W-:Y:S01]  /*5b0f0*/  @!UPT UIADD3 URZ, URZ, URZ, URZ ;  /* 0x0000003f3f3ff290 */ /* 0x000fe2000fffe03f */
[----:B------:R0:W-:Y:S02]  /*5b100*/  STL.64 [R1+0xe0], R8 ;  /* 0x0000e00801007387 */ /* 0x0001e40000100a00 */
[----:B------:R-:W-:Y:S01]  /*5b110*/  STL.64 [R1+0xe8], R10 ;  /* 0x0000e80a01007387 */ /* 0x000fe20000100a00 */
[----:B0-----:R-:W4:Y:S01]  /*5b120*/  LDL.LU.64 R8, [R1+0x23d0] ;  /* 0x0023d00001087983 */ /* 0x001f220000300a00 */
[----:B------:R-:W4:Y:S02]  /*5b130*/  LDL.LU.64 R18, [R1+0x23c8] ;  /* 0x0023c80001127983 */ /* 0x000f240000300a00 */
[----:B------:R-:W4:Y:S02]  /*5b140*/  LDL.LU.64 R16, [R1+0x23c0] ;  /* 0x0023c00001107983 */ /* 0x000f240000300a00 */
[C---:B----4-:R-:W-:Y:S11]  /*5b150*/  HMMA.16816.F32 R16, R20.reuse, R8, R16 ;  /* 0x000000081410723c */ /* 0x050ff60000001810 */
[----:B------:R-:W-:Y:S11]  /*5b160*/  @!UPT UIADD3 URZ, URZ, URZ, URZ ;  /* 0x0000003f3f3ff290 */ /* 0x000ff6000fffe03f */
[----:B------:R-:W-:Y:S01]  /*5b170*/  @!UPT UIADD3 URZ, URZ, URZ, URZ ;  /* 0x0000003f3f3ff290 */ /* 0x000fe2000fffe03f */
[----:B------:R0:W-:Y:S01]  /*5b180*/  STL.64 [R1+0xd0], R16 ;  /* 0x0000d01001007387 */ /* 0x0001e20000100a00 */
[----:B------:R-:W-:Y:S02]  /*5b190*/  STL.64 [R1+0xd8], R18 ;  /* 0x0000d81201007387 */ /* 0x000fe40000100a00 */
[----:B0-----:R-:W-:Y:S01]  /*5b1a0*/  IMAD.MOV.U32 R17, RZ, RZ, R8 ;  /* 0x000000ffff117224 */ /* 0x001fe200078e0008 */
[----:B------:R-:W-:Y:S02]  /*5b1b0*/  MOV R16, R9 ;  /* 0x0000000900107202 */ /* 0x000fe40000000f00 */
        /* <DEDUP_REMOVED lines=9> */
[----:B------:R-:W-:Y:S01]  /*5b250*/  MOV R2, R9 ;  /* 0x0000000900027202 */ /* 0x000fe20000000f00 */
[----:B------:R-:W4:Y:S01]  /*5b260*/  LDL.LU.64 R10, [R1+0x23a0] ;  /* 0x0023a000010a7983 */ /* 0x000f220000300a00 */
[----:B------:R-:W4:Y:S02]  /*5b270*/  LDL.LU.64 R8, [R1+0x2398] ;  /* 0x0023980001087983 */ /* 0x000f240000300a00 */
[----:B---3--:R0:W-:Y:S01]  /*5b280*/  STL.64 [R1+0x2318], R24 ;  /* 0x0023181801007387 */ /* 0x0081e20000100a00 */
[C---:B--2---:R-:W-:Y:S01]  /*5b290*/  HMMA.16816.F32 R12, R20.reuse, R24, R12 ;  /* 0x00000018140c723c */ /* 0x044fe2000000180c */
[----:B0-----:R-:W2:Y:S11]  /*5b2a0*/  LDL.LU R24, [R1+0x440] ;  /* 0x0004400001187983 */ /* 0x001eb60000300800 */
[----:B------:R-:W-:Y:S11]  /*5b2b0*/  @!UPT UIADD3 URZ, URZ, URZ, URZ ;  /* 0x0000003f3f3ff290 */ /* 0x000ff6000fffe03f */
[----:B------:R0:W-:Y:S01]  /*5b2c0*/  STL.64 [R1+0xb0], R12 ;  /* 0x0000b00c01007387 */ /* 0x0001e20000100a00 */
[----:B------:R1:W-:Y:S02]  /*5b2d0*/  STL.64 [R1+0xb8], R14 ;  /* 0x0000b80e01007387 */ /* 0x0003e40000100a00 */
[----:B------:R-:W2:Y:S02]  /*5b2e0*/  LDL.LU R25, [R1+0x444] ;  /* 0x0004440001197983 */ /* 0x000ea40000300800 */
[----:B------:R-:W3:Y:S01]  /*5b2f0*/  LDL.LU R26, [R1+0x448] ;  /* 0x00044800011a7983 */ /* 0x000ee20000300800 */
[----:B------:R-:W3:Y:S01]  /*5b300*/  LDL.LU R27, [R1+0x44c] ;  /* 0x00044c00011b7983 */ /* 0x000ee20000300800 */
[----:B----4-:R-:W-:Y:S03]  /*5b310*/  HMMA.16816.F32 R8, R20, R4, R8 ;  /* 0x000000041408723c */ /* 0x010fe60000001808 */
[----:B0-----:R-:W4:Y:S01]  /*5b320*/  LDL.LU R12, [R1+0x3c0] ;  /* 0x0003c000010c7983 */ /* 0x001f220000300800 */
[----:B------:R-:W4:Y:S02]  /*5b330*/  LDL.LU R13, [R1+0x3c4] ;  /* 0x0003c400010d7983 */ /* 0x000f240000300800 */
[----:B-1----:R-:W4:Y:S02]  /*5b340*/  LDL.LU R14, [R1+0x3c8] ;  /* 0x0003c800010e7983 */ /* 0x002f240000300800 */
[----:B------:R-:W4:Y:S01]  /*5b350*/  LDL.LU R15, [R1+0x3cc] ;  /* 0x0003cc00010f7983 */ /* 0x000f220000300800 */
[----:B---3--:R-:W-:Y:S01]  /*5b360*/  STL.64 [R1+0x2328], R26 ;  /* 0x0023281a01007387 */ /* 0x008fe20000100a00 */
[----:B--2---:R0:W-:Y:S02]  /*5b370*/  STL.64 [R1+0x2320], R24 ;  /* 0x0023201801007387 */ /* 0x0041e40000100a00 */
[----:B0-----:R-:W-:Y:S01]  /*5b380*/  IMAD.MOV.U32 R24, RZ, RZ, R17 ;  /* 0x000000ffff187224 */ /* 0x001fe200078e0011 */
[----:B------:R-:W-:-:S02]  /*5b390*/  MOV R25, R16 ;  /* 0x0000001000197202 */ /* 0x000fc40000000f00 */
[----:B------:R-:W2:Y:S01]  /*5b3a0*/  LDL.LU R16, [R1+0x3b0] ;  /* 0x0003b00001107983 */ /* 0x000ea20000300800 */
[----:B------:R-:W2:Y:S02]  /*5b3b0*/  LDL.LU R17, [R1+0x3b4] ;  /* 0x0003b40001117983 */ /* 0x000ea40000300800 */
[----:B------:R-:W2:Y:S02]  /*5b3c0*/  LDL.LU R18, [R1+0x3b8] ;  /* 0x0003b80001127983 */ /* 0x000ea40000300800 */
[----:B------:R-:W2:Y:S01]  /*5b3d0*/  LDL.LU R19, [R1+0x3bc] ;  /* 0x0003bc0001137983 */ /* 0x000ea20000300800 */
[----:B------:R0:W-:Y:S02]  /*5b3e0*/  STL.64 [R1+0x2340], R24 ;  /* 0x0023401801007387 */ /* 0x0001e40000100a00 */
[----:B------:R1:W-:Y:S02]  /*5b3f0*/  STL.64 [R1+0x180], R8 ;  /* 0x0001800801007387 */ /* 0x0003e40000100a00 */
[----:B------:R3:W-:Y:S02]  /*5b400*/  STL.64 [R1+0x188], R10 ;  /* 0x0001880a01007387 */ /* 0x0007e40000100a00 */
[----:B0-----:R-:W-:Y:S01]  /*5b410*/  IMAD.MOV.U32 R24, RZ, RZ, R7 ;  /* 0x000000ffff187224 */ /* 0x001fe200078e0007 */
[----:B------:R-:W-:Y:S01]  /*5b420*/  MOV R25, R6 ;  /* 0x0000000600197202 */ /* 0x000fe20000000f00 */
[----:B-1----:R-:W2:Y:S01]  /*5b430*/  LDL.LU.64 R8, [R1+0x2390] ;  /* 0x0023900001087983 */ /* 0x002ea20000300a00 */
[----:B---3--:R-:W-:Y:S01]  /*5b440*/  IMAD.MOV.U32 R11, RZ, RZ, R4 ;  /* 0x000000ffff0b7224 */ /* 0x008fe200078e0004 */
[----:B------:R-:W-:Y:S01]  /*5b450*/  MOV R10, R5 ;  /* 0x00000005000a7202 */ /* 0x000fe20000000f00 */
[----:B------:R-:W2:Y:S01]  /*5b460*/  LDL.LU.64 R6, [R1+0x2388] ;  /* 0x0023880001067983 */ /* 0x000ea20000300a00 */
[----:B------:R-:W2:Y:S02]  /*5b470*/  LDL.LU.64 R4, [R1+0x2380] ;  /* 0x0023800001047983 */ /* 0x000ea40000300a00 */
[----:B--2---:R-:W-:Y:S11]  /*5b480*/  HMMA.16816.F32 R4, R20, R8, R4 ;  /* 0x000000081404723c */ /* 0x004ff60000001804 */
[----:B------:R-:W-:Y:S11]  /*5b490*/  @!UPT UIADD3 URZ, URZ, URZ, URZ ;  /* 0x0000003f3f3ff290 */ /* 0x000ff6000fffe03f */
[----:B------:R-:W-:Y:S01]  /*5b4a0*/  @!UPT UIADD3 URZ, URZ, URZ, URZ ;  /* 0x0000003f3f3ff290 */ /* 0x000fe2000fffe03f */
[----:B------:R-:W-:Y:S01]  /*5b4b0*/  STL.64 [R1+0x2a0], R4 ;  /* 0x0002a00401007387 */ /* 0x000fe20000100a00 */
[----:B------:R0:W-:Y:S03]  /*5b4c0*/  STL.64 [R1+0x2a8], R6 ;  /* 0x0002a80601007387 */ /* 0x0001e60000100a00 */
[----:B0-----:R-:W2:Y:S01]  /*5b4d0*/  LDL.LU.64 R6, [R1+0x2378] ;  /* 0x0023780001067983 */ /* 0x001ea20000300a00 */
[----:B------:R-:W4:Y:S02]  /*5b4e0*/  LDL.LU.64 R4, [R1+0x2370] ;  /* 0x0023700001047983 */ /* 0x000f240000300a00 */
[----:B------:R0:W-:Y:S02]  /*5b4f0*/  STL.64 [R1+0x22f8], R8 ;  /* 0x0022f80801007387 */ /* 0x0001e40000100a00 */
[----:B0-----:R-:W-:Y:S01]  /*5b500*/  IMAD.MOV.U32 R8, RZ, RZ, R11 ;  /* 0x000000ffff087224 */ /* 0x001fe200078e000b */
[----:B------:R-:W-:-:S05]  /*5b510*/  MOV R9, R10 ;  /* 0x0000000a00097202 */ /* 0x000fca0000000f00 */
[----:B------:R0:W-:Y:S04]  /*5b520*/  STL.64 [R1+0x2310], R8 ;  /* 0x0023100801007387 */ /* 0x0001e80000100a00 */
        /* <DEDUP_REMOVED lines=15> */
[----:B------:R-:W2:Y:S02]  /*5b620*/  LDL.LU R10, [R1+0x4e8] ;  /* 0x0004e800010a7983 */ /* 0x000ea40000300800 */
[----:B------:R-:W2:Y:S11]  /*5b630*/  LDL.LU R11, [R1+0x4ec] ;  /* 0x0004ec00010b7983 */ /* 0x000eb60000300800 */
[----:B------:R-:W-:Y:S02]  /*5b640*/  @!UPT UIADD3 URZ, URZ, URZ, URZ ;  /* 0x0000003f3f3ff290 */ /* 0x000fe4000fffe03f */
[----:B------:R0:W-:Y:S01]  /*5b650*/  STL.64 [R1+0x3c0], R12 ;  /* 0x0003c00c01007387 */ /* 0x0001e20000100a00 */
[----:B------:R-:W-:Y:S03]  /*5b660*/  STL.64 [R1+0x3c8], R14 ;  /* 0x0003c80e01007387 */ /* 0x000fe60000100a00 */
[----:B0-----:R-:W3:Y:S01]  /*5b670*/  LDL.LU.64 R12, [R1+0x2368] ;  /* 0x00236800010c7983 */ /* 0x001ee20000300a00 */
[----:B------:R-:W-:Y:S02]  /*5b680*/  STL.64 [R1+0x2308], R6 ;  /* 0x0023080601007387 */ /* 0x000fe40000100a00 */
[----:B------:R0:W-:Y:S02]  /*5b690*/  STL.64 [R1+0x2300], R4 ;  /* 0x0023000401007387 */ /* 0x0001e40000100a00 */
[----:B0-----:R-:W4:Y:S01]  /*5b6a0*/  LDL.LU R4, [R1+0x420] ;  /* 0x0004200001047983 */ /* 0x001f220000300800 */
[----:B------:R-:W4:Y:S02]  /*5b6b0*/  LDL.LU R5, [R1+0x424] ;  /* 0x0004240001057983 */ /* 0x000f240000300800 */
[----:B------:R-:W4:Y:S02]  /*5b6c0*/  LDL.LU R6, [R1+0x428] ;  /* 0x0004280001067983 */ /* 0x000f240000300800 */
[----:B------:R-:W4:Y:S01]  /*5b6d0*/  LDL.LU R7, [R1+0x42c] ;  /* 0x00042c0001077983 */ /* 0x000f220000300800 */
        /* <DEDUP_REMOVED lines=15> */
[----:B------:R-:W2:Y:S11]  /*5b7d0*/  LDL.LU.64 R8, [R1+0x2330] ;  /* 0x0023300001087983 */ /* 0x000eb60000300a00 */
[----:B------:R-:W-:Y:S09]  /*5b7e0*/  @!UPT UIADD3 URZ, URZ, URZ, URZ ;  /* 0x0000003f3f3ff290 */ /* 0x000ff2000fffe03f */
        /* <DEDUP_REMOVED lines=29> */
[----:B------:R-:W4:Y:S01]  /*5b9c0*/  LDL.LU.64 R6, [R1+0x2308] ;  /* 0x0023080001067983 */ /* 0x000f220000300a00 */
[----:B------:R-:W3:Y:S11]  /*5b9d0*/  LDL.LU.64 R4, [R1+0x2300] ;  /* 0x0023000001047983 */ /* 0x000ef60000300a00 */
[----:B------:R-:W-:Y:S10]  /*5b9e0*/  @!UPT UIADD3 URZ, URZ, URZ, URZ ;  /* 0x0000003f3f3ff290 */ /* 0x000ff4000fffe03f */
[----:B------:R0:W-:Y:S01]  /*5b9f0*/  STL.64 [R1+0x420], R8 ;  /* 0x0004200801007387 */ /* 0x0001e20000100a00 */
[----:B------:R1:W-:Y:S03]  /*5ba00*/  STL.64 [R1+0x428], R10 ;  /* 0x0004280a01007387 */ /* 0x0003e60000100a00 */
[----:B0-----:R-:W2:Y:S02]  /*5ba10*/  LDL.LU.64 R8, [R1+0x22f8] ;  /* 0x0022f80001087983 */ /* 0x001ea40000300a00 */
[C---:B--2---:R-:W-:Y:S01]  /*5ba20*/  HMMA.16816.F32 R24, R16.reuse, R8, R24 ;  /* 0x000000081018723c */ /* 0x044fe20000001818 */
[----:B------:R-:W-:Y:S11]  /*5ba30*/  IMAD.MOV.U32 R3, RZ, RZ, R8 ;  /* 0x000000ffff037224 */ /* 0x000ff600078e0008 */
[----:B------:R-:W-:Y:S11]  /*5ba40*/  @!UPT UIADD3 URZ, URZ, URZ, URZ ;  /* 0x0000003f3f3ff290 */ /* 0x000ff6000fffe03f */
[----:B------:R-:W-:Y:S01]  /*5ba50*/  STL.64 [R1+0x410], R24 ;  /* 0x0004101801007387 */ /* 0x000fe20000100a00 */
[----:B------:R3:W-:Y:S01]  /*5ba60*/  STL.64 [R1+0x418], R26 ;  /* 0x0004181a01007387 */ /* 0x0007e20000100a00 */
[----:B------:R-:W-:Y:S01]  /*5ba70*/  MOV R2, R9 ;  /* 0x0000000900027202 */ /* 0x000fe20000000f00 */
[----:B-1----:R-:W2:Y:S01]  /*5ba80*/  LDL.LU.64 R10, [R1+0x22f0] ;  /* 0x0022f000010a7983 */ /* 0x002ea20000300a00 */
[----:B------:R-:W2:Y:S01]  /*5ba90*/  LDL.LU.64 R8, [R1+0x22e8] ;  /* 0x0022e80001087983 */ /* 0x000ea20000300a00 */
[C---:B---3--:R-:W-:Y:S03]  /*5baa0*/  HMMA.16816.F32 R24, R16.reuse, R4, R20 ;  /* 0x000000041018723c */ /* 0x048fe60000001814 */
[----:B------:R-:W3:Y:S11]  /*5bab0*/  LDL.LU R20, [R1+0x380] ;  /* 0x0003800001147983 */ /* 0x000ef60000300800 */
[----:B------:R-:W-:Y:S09]  /*5bac0*/  @!UPT UIADD3 URZ, URZ, URZ, URZ ;  /* 0x0000003f3f3ff290 */ /* 0x000ff2000fffe03f */
[----:B------:R0:W-:Y:S01]  /*5bad0*/  STL.64 [R1+0x400], R24 ;  /* 0x0004001801007387 */ /* 0x0001e20000100a00 */
[----:B------:R-:W-:Y:S02]  /*5bae0*/  STL.64 [R1+0x408], R26 ;  /* 0x0004081a01007387 */ /* 0x000fe40000100a00 */
[----:B------:R-:W3:Y:S02]  /*5baf0*/  LDL.LU R21, [R1+0x384] ;  /* 0x0003840001157983 */ /* 0x000ee40000300800 */
[----:B------:R-:W2:Y:S01]  /*5bb00*/  LDL.LU R22, [R1+0x388] ;  /* 0x0003880001167983 */ /* 0x000ea20000300800 */
[----:B------:R-:W2:Y:S04]  /*5bb10*/  LDL.LU R23, [R1+0x38c] ;  /* 0x00038c0001177983 */ /* 0x000ea80000300800 */
[----:B--2---:R-:W-:Y:S01]  /*5bb20*/  STL.64 [R1+0x22d8], R22 ;  /* 0x0022d81601007387 */ /* 0x004fe20000100a00 */
[----:B---3--:R1:W-:Y:S02]  /*5bb30*/  STL.64 [R1+0x22d0], R20 ;  /* 0x0022d01401007387 */ /* 0x0083e40000100a00 */
[----:B0-----:R-:W2:Y:S01]  /*5bb40*/  LDL.64 R24, [R1+0x40] ;  /* 0x0000400001187983 */ /* 0x001ea20000100a00 */
[----:B-1----:R-:W3:Y:S04]  /*5bb50*/  LDL.64 R20, [R1+0x50] ;  /* 0x0000500001147983 */ /* 0x002ee80000100a00 */
[----:B--2---:R0:W-:Y:S04]  /*5bb60*/  STL.64 [R1+0x22e0], R24 ;  /* 0x0022e01801007387 */ /* 0x0041e80000100a00 */
[----:B0-----:R-:W3:Y:S01]  /*5bb70*/  LDL.LU R24, [R1+0x390] ;  /* 0x0003900001187983 */ /* 0x001ee20000300800 */
[----:B------:R-:W3:Y:S02]  /*5bb80*/  LDL.LU R25, [R1+0x394] ;  /* 0x0003940001197983 */ /* 0x000ee40000300800 */
[----:B------:R-:W3:Y:S02]  /*5bb90*/  LDL.LU R26, [R1+0x398] ;  /* 0x00039800011a7983 */ /* 0x000ee40000300800 */
[----:B------:R-:W3:Y:S01]  /*5bba0*/  LDL.LU R27, [R1+0x39c] ;  /* 0x00039c00011b7983 */ /* 0x000ee20000300800 */
[----:B----4-:R-:W-:Y:S01]  /*5bbb0*/  STL.64 [R1+0x2298], R6 ;  /* 0x0022980601007387 */ /* 0x010fe20000100a00 */
[----:B------:R0:W-:Y:S03]  /*5bbc0*/  STL.64 [R1+0x2290], R4 ;  /* 0x0022900401007387 */ /* 0x0001e60000100a00 */
[----:B0-----:R-:W2:Y:S01]  /*5bbd0*/  LDL.LU R4, [R1+0x3a0] ;  /* 0x0003a00001047983 */ /* 0x001ea20000300800 */
[----:B------:R-:W2:Y:S02]  /*5bbe0*/  LDL.LU R5, [R1+0x3a4] ;  /* 0x0003a40001057983 */ /* 0x000ea40000300800 */
[----:B------:R-:W2:Y:S02]  /*5bbf0*/  LDL.LU R6, [R1+0x3a8] ;  /* 0x0003a80001067983 */ /* 0x000ea40000300800 */
[----:B------:R-:W2:Y:S02]  /*5bc00*/  LDL.LU R7, [R1+0x3ac] ;  /* 0x0003ac0001077983 */ /* 0x000ea40000300800 */
[----:B--2---:R-:W-:Y:S01]  /*5bc10*/  HMMA.16816.F32 R16, R16, R12, R4 ;  /* 0x0000000c1010723c */ /* 0x004fe20000001804 */
[----:B------:R-:W2:Y:S11]  /*5bc20*/  LDL.LU R4, [R1+0x340] ;  /* 0x0003400001047983 */ /* 0x000eb60000300800 */
[----:B------:R-:W-:Y:S11]  /*5bc30*/  @!UPT UIADD3 URZ, URZ, URZ, URZ ;  /* 0x0000003f3f3ff290 */ /* 0x000ff6000fffe03f */
[----:B------:R-:W-:Y:S01]  /*5bc40*/  STL.64 [R1+0x3a0], R16 ;  /* 0x0003a01001007387 */ /* 0x000fe20000100a00 */
[----:B------:R-:W-:Y:S02]  /*5bc50*/  STL.64 [R1+0x3a8], R18 ;  /* 0x0003a81201007387 */ /* 0x000fe40000100a00 */
[----:B------:R-:W2:Y:S02]  /*5bc60*/  LDL.LU R5, [R1+0x344] ;  /* 0x0003440001057983 */ /* 0x000ea40000300800 */
[----:B------:R-:W4:Y:S01]  /*5bc70*/  LDL.LU R6, [R1+0x348] ;  /* 0x0003480001067983 */ /* 0x000f220000300800 */
[----:B------:R-:W4:Y:S01]  /*5bc80*/  LDL.LU R7, [R1+0x34c] ;  /* 0x00034c0001077983 */ /* 0x000f220000300800 */
[C---:B---3--:R-:W-:Y:S03]  /*5bc90*/  HMMA.16816.F32 R24, R8.reuse, R20, R24 ;  /* 0x000000140818723c */ /* 0x048fe60000001818 */
[----:B----4-:R-:W-:Y:S01]  /*5bca0*/  STL.64 [R1+0x22a8], R6 ;  /* 0x0022a80601007387 */ /* 0x010fe20000100a00 */
[----:B--2---:R0:W-:Y:S03]  /*5bcb0*/  STL.64 [R1+0x22a0], R4 ;  /* 0x0022a00401007387 */ /* 0x0041e60000100a00 */
[----:B0-----:R-:W2:Y:S01]  /*5bcc0*/  LDL.64 R4, [R1+0x10] ;  /* 0x0000100001047983 */ /* 0x001ea20000100a00 */
[----:B------:R-:W-:Y:S01]  /*5bcd0*/  IMAD.MOV.U32 R16, RZ, RZ, R3 ;  /* 0x000000ffff107224 */ /* 0x000fe200078e0003 */
[----:B------:R-:W-:Y:S01]  /*5bce0*/  MOV R17, R2 ;  /* 0x0000000200117202 */ /* 0x000fe20000000f00 */
[----:B------:R-:W-:Y:S01]  /*5bcf0*/  IMAD.MOV.U32 R3, RZ, RZ, R20 ;  /* 0x000000ffff037224 */ /* 0x000fe200078e0014 */
[----:B------:R-:W-:Y:S01]  /*5bd00*/  MOV R2, R21 ;  /* 0x0000001500027202 */ /* 0x000fe20000000f00 */
[----:B--2---:R0:W-:Y:S04]  /*5bd10*/  STL.64 [R1+0x22b8], R4 ;  /* 0x0022b80401007387 */ /* 0x0041e80000100a00 */
[----:B0-----:R-:W2:Y:S01]  /*5bd20*/  LDL.LU R4, [R1+0x360] ;  /* 0x0003600001047983 */ /* 0x001ea20000300800 */
[----:B------:R-:W2:Y:S02]  /*5bd30*/  LDL.LU R5, [R1+0x364] ;  /* 0x0003640001057983 */ /* 0x000ea40000300800 */
[----:B------:R-:W2:Y:S02]  /*5bd40*/  LDL.LU R6, [R1+0x368] ;  /* 0x0003680001067983 */ /* 0x000ea40000300800 */
[----:B------:R-:W2:Y:S01]  /*5bd50*/  LDL.LU R7, [R1+0x36c] ;  /* 0x00036c0001077983 */ /* 0x000ea20000300800 */
[----:B------:R0:W-:Y:S04]  /*5bd60*/  STL.64 [R1+0x2288], R12 ;  /* 0x0022880c01007387 */ /* 0x0001e80000100a00 */
[----:B0-----:R-:W3:Y:S01]  /*5bd70*/  LDL.LU R12, [R1+0x370] ;  /* 0x00037000010c7983 */ /* 0x001ee20000300800 */
[----:B------:R-:W3:Y:S02]  /*5bd80*/  LDL.LU R13, [R1+0x374] ;  /* 0x00037400010d7983 */ /* 0x000ee40000300800 */
[----:B------:R-:W3:Y:S02]  /*5bd90*/  LDL.LU R14, [R1+0x378] ;  /* 0x00037800010e7983 */ /* 0x000ee40000300800 */
[----:B------:R-:W3:Y:S01]  /*5bda0*/  LDL.LU R15, [R1+0x37c] ;  /* 0x00037c00010f7983 */ /* 0x000ee20000300800 */
[----:B------:R0:W-:Y:S04]  /*5bdb0*/  STL.64 [R1+0x22b0], R16 ;  /* 0x0022b01001007387 */ /* 0x0001e80000100a00 */
[----:B0-----:R-:W4:Y:S01]  /*5bdc0*/  LDL.LU R16, [R1+0x350] ;  /* 0x0003500001107983 */ /* 0x001f220000300800 */
[----:B------:R-:W4:Y:S02]  /*5bdd0*/  LDL.LU R17, [R1+0x354] ;  /* 0x0003540001117983 */ /* 0x000f240000300800 */
[----:B------:R-:W4:Y:S02]  /*5bde0*/  LDL.LU R18, [R1+0x358] ;  /* 0x0003580001127983 */ /* 0x000f240000300800 */
[----:B------:R-:W4:Y:S01]  /*5bdf0*/  LDL.LU R19, [R1+0x35c] ;  /* 0x00035c0001137983 */ /* 0x000f220000300800 */
[----:B------:R0:W-:Y:S01]  /*5be00*/  STL.64 [R1+0x390], R24 ;  /* 0x0003901801007387 */ /* 0x0001e20000100a00 */
[----:B------:R-:W-:Y:S03]  /*5be10*/  STL.64 [R1+0x398], R26 ;  /* 0x0003981a01007387 */ /* 0x000fe60000100a00 */
        /* <DEDUP_REMOVED lines=8> */
[----:B0-----:R-:W3:Y:S01]  /*5bea0*/  LDL.LU.64 R20, [R1+0x22c8] ;  /* 0x0022c80001147983 */ /* 0x001ee20000300a00 */
[----:B-1----:R-:W-:Y:S01]  /*5beb0*/  IMAD.MOV.U32 R23, RZ, RZ, R24 ;  /* 0x000000ffff177224 */ /* 0x002fe200078e0018 */
[----:B------:R-:W-:Y:S02]  /*5bec0*/  MOV R22, R25 ;  /* 0x0000001900167202 */ /* 0x000fe40000000f00 */
[----:B------:R-:W2:Y:S01]  /*5bed0*/  LDL.LU.64 R24, [R1+0x22c0] ;  /* 0x0022c00001187983 */ /* 0x000ea20000300a00 */
[C---:B---3--:R-:W-:Y:S08]  /*5bee0*/  HMMA.16816.F32 R12, R8.reuse, R20, R12 ;  /* 0x00000014080c723c */ /* 0x048ff0000000180c */
        /* <DEDUP_REMOVED lines=8> */
[----:B------:R0:W-:Y:S02]  /*5bf70*/  STL.64 [R1+0x2248], R20 ;  /* 0x0022481401007387 */ /* 0x0001e40000100a00 */
[----:B0-----:R-:W-:Y:S01]  /*5bf80*/  IMAD.MOV.U32 R20, RZ, RZ, R23 ;  /* 0x000000ffff147224 */ /* 0x001fe200078e0017 */
[----:B------:R-:W-:-:S05]  /*5bf90*/  MOV R21, R22 ;  /* 0x0000001600157202 */ /* 0x000fca0000000f00 */
        /* <DEDUP_REMOVED lines=18> */
[----:B------:R-:W-:Y:S11]  /*5c0c0*/  MOV R2, R5 ;  /* 0x0000000500027202 */ /* 0x000ff60000000f00 */
[----:B------:R-:W-:Y:S10]  /*5c0d0*/  @!UPT UIADD3 URZ, URZ, URZ, URZ ;  /* 0x0000003f3f3ff290 */ /* 0x000ff4000fffe03f */
[----:B------:R0:W-:Y:S01]  /*5c0e0*/  STL.64 [R1+0x350], R16 ;  /* 0x0003501001007387 */ /* 0x0001e20000100a00 */
[----:B------:R-:W-:Y:S03]  /*5c0f0*/  STL.64 [R1+0x358], R18 ;  /* 0x0003581201007387 */ /* 0x000fe60000100a00 */
[----:B0-----:R-:W4:Y:S01]  /*5c100*/  LDL.LU.64 R16, [R1+0x22b0] ;  /* 0x0022b00001107983 */ /* 0x001f220000300a00 */
[----:B------:R-:W4:Y:S02]  /*5c110*/  LDL.LU.64 R6, [R1+0x22a8] ;  /* 0x0022a80001067983 */ /* 0x000f240000300a00 */
[----:B------:R-:W4:Y:S02]  /*5c120*/  LDL.LU.64 R4, [R1+0x22a0] ;  /* 0x0022a00001047983 */ /* 0x000f240000300a00 */
[C---:B----4-:R-:W-:Y:S11]  /*5c130*/  HMMA.16816.F32 R4, R8.reuse, R16, R4 ;  /* 0x000000100804723c */ /* 0x050ff60000001804 */
[----:B------:R-:W-:Y:S11]  /*5c140*/  @!UPT UIADD3 URZ, URZ, URZ, URZ ;  /* 0x0000003f3f3ff290 */ /* 0x000ff6000fffe03f */
[----:B------:R-:W-:Y:S01]  /*5c150*/  @!UPT UIADD3 URZ, URZ, URZ, URZ ;  /* 0x0000003f3f3ff290 */ /* 0x000fe2000fffe03f */
[----:B------:R-:W-:Y:S01]  /*5c160*/  STL.64 [R1+0x340], R4 ;  /* 0x0003400401007387 */ /* 0x000fe20000100a00 */
[----:B------:R0:W-:Y:S03]  /*5c170*/  STL.64 [R1+0x348], R6 ;  /* 0x0003480601007387 */ /* 0x0001e60000100a00 */
[----:B0-----:R-:W4:Y:S01]  /*5c180*/  LDL.LU.64 R6, [R1+0x2298] ;  /* 0x0022980001067983 */ /* 0x001f220000300a00 */
        /* <DEDUP_REMOVED lines=17> */
[----:B----4-:R-:W-:Y:S02]  /*5c2a0*/  STL.64 [R1+0x2230], R6 ;  /* 0x0022300601007387 */ /* 0x010fe40000100a00 */
[----:B------:R0:W-:Y:S02]  /*5c2b0*/  STL.64 [R1+0x2228], R4 ;  /* 0x0022280401007387 */ /* 0x0001e40000100a00 */
[----:B0-----:R-:W-:Y:S01]  /*5c2c0*/  MOV R5, R2 ;  /* 0x0000000200057202 */ /* 0x001fe20000000f00 */
[----:B---3--:R-:W-:Y:S01]  /*5c2d0*/  HMMA.16816.F32 R8, R8, R12, R20 ;  /* 0x0000000c0808723c */ /* 0x008fe20000001814 */
[----:B------:R-:W3:Y:S01]  /*5c2e0*/  LDL.LU.64 R20, [R1+0x2280] ;  /* 0x0022800001147983 */ /* 0x000ee20000300a00 */
[----:B------:R-:W-:Y:S01]  /*5c2f0*/  IMAD.MOV.U32 R28, RZ, RZ, R12 ;  /* 0x000000ffff1c7224 */ /* 0x000fe200078e000c */
[----:B------:R-:W-:Y:S11]  /*5c300*/  MOV R2, R13 ;  /* 0x0000000d00027202 */ /* 0x000ff60000000f00 */
[----:B------:R-:W-:Y:S09]  /*5c310*/  @!UPT UIADD3 URZ, URZ, URZ, URZ ;  /* 0x0000003f3f3ff290 */ /* 0x000ff2000fffe03f */
[----:B------:R0:W-:Y:S01]  /*5c320*/  STL.64 [R1+0x290], R8 ;  /* 0x0002900801007387 */ /* 0x0001e20000100a00 */
[----:B------:R1:W-:Y:S02]  /*5c330*/  STL.64 [R1+0x298], R10 ;  /* 0x0002980a01007387 */ /* 0x0003e40000100a00 */
[----:B------:R-:W3:Y:S02]  /*5c340*/  LDL.LU.64 R14, [R1+0x2278] ;  /* 0x00227800010e7983 */ /* 0x000ee40000300a00 */
[----:B------:R-:W3:Y:S01]  /*5c350*/  LDL.LU.64 R12, [R1+0x2270] ;  /* 0x00227000010c7983 */ /* 0x000ee20000300a00 */
        /* <DEDUP_REMOVED lines=16> */
[----:B0-----:R-:W2:Y:S01]  /*5c460*/  LDL.LU.64 R20, [R1+0x2248] ;  /* 0x0022480001147983 */ /* 0x001ea20000300a00 */
[C---:B----4-:R-:W-:Y:S01]  /*5c470*/  HMMA.16816.F32 R8, R12.reuse, R24, R8 ;  /* 0x000000180c08723c */ /* 0x050fe20000001808 */
[----:B------:R-:W-:Y:S02]  /*5c480*/  IMAD.MOV.U32 R4, RZ, RZ, R3 ;  /* 0x000000ffff047224 */ /* 0x000fe400078e0003 */
[----:B------:R-:W0:Y:S04]  /*5c490*/  S2R R3, SR_TID.X ;  /* 0x0000000000037919 */ /* 0x000e280000002100 */
[----:B------:R-:W1:Y:S01]  /*5c4a0*/  S2R R29, SR_TID.X ;  /* 0x00000000001d7919 */ /* 0x000e620000002100 */
[----:B--2---:R-:W-:Y:S03]  /*5c4b0*/  HMMA.16816.F32 R20, R12, R20, R16 ;  /* 0x000000140c14723c */ /* 0x004fe60000001810 */
[----:B------:R-:W2:Y:S11]  /*5c4c0*/  LDL.LU.64 R16, [R1+0x2240] ;  /* 0x0022400001107983 */ /* 0x000eb60000300a00 */
[----:B------:R-:W-:Y:S09]  /*5c4d0*/  @!UPT UIADD3 URZ, URZ, URZ, URZ ;  /* 0x0000003f3f3ff290 */ /* 0x000ff2000fffe03f */
[----:B------:R-:W-:Y:S01]  /*5c4e0*/  STL.64 [R1+0x260], R20 ;  /* 0x0002601401007387 */ /* 0x000fe20000100a00 */
[----:B------:R-:W-:Y:S02]  /*5c4f0*/  STL.64 [R1+0x268], R22 ;  /* 0x0002681601007387 */ /* 0x000fe40000100a00 */
[----:B------:R3:W-:Y:S02]  /*5c500*/  STL.64 [R1+0x250], R8 ;  /* 0x0002500801007387 */ /* 0x0007e40000100a00 */
[----:B------:R-:W-:Y:S02]  /*5c510*/  STL.64 [R1+0x258], R10 ;  /* 0x0002580a01007387 */ /* 0x000fe40000100a00 */
[----:B---3--:R-:W-:Y:S01]  /*5c520*/  IMAD.MOV.U32 R9, RZ, RZ, R24 ;  /* 0x000000ffff097224 */ /* 0x008fe200078e0018 */
[----:B------:R-:W-:-:S05]  /*5c530*/  MOV R8, R25 ;  /* 0x0000001900087202 */ /* 0x000fca0000000f00 */
[----:B------:R3:W-:Y:S04]  /*5c540*/  STL.64 [R1+0x2238], R8 ;  /* 0x0022380801007387 */ /* 0x0007e80000100a00 */
[----:B---3--:R-:W3:Y:S01]  /*5c550*/  LDL.LU R8, [R1+0x170] ;  /* 0x0001700001087983 */ /* 0x008ee20000300800 */
[----:B------:R-:W3:Y:S02]  /*5c560*/  LDL.LU R9, [R1+0x174] ;  /* 0x0001740001097983 */ /* 0x000ee40000300800 */
[----:B------:R-:W3:Y:S02]  /*5c570*/  LDL.LU R10, [R1+0x178] ;  /* 0x00017800010a7983 */ /* 0x000ee40000300800 */
[----:B------:R-:W3:Y:S01]  /*5c580*/  LDL.LU R11, [R1+0x17c] ;  /* 0x00017c00010b7983 */ /* 0x000ee20000300800 */
[----:B0-----:R-:W-:-:S02]  /*5c590*/  LOP3.LUT R3, R3, 0x7, RZ, 0xc0, !PT ;  /* 0x0000000703037812 */ /* 0x001fc400078ec0ff */
[----:B-1----:R-:W-:-:S03]  /*5c5a0*/  SHF.L.U32 R27, R29, 0x8, RZ ;  /* 0x000000081d1b7819 */ /* 0x002fc600000006ff */
[----:B------:R-:W-:-:S05]  /*5c5b0*/  IMAD.SHL.U32 R3, R3, 0x10, RZ ;  /* 0x0000001003037824 */ /* 0x000fca00078e00ff */
[----:B------:R-:W-:-:S04]  /*5c5c0*/  LOP3.LUT R23, R3, 0xf00, R27, 0xf8, !PT ;  /* 0x00000f0003177812 */ /* 0x000fc800078ef81b */
[----:B------:R-:W-:-:S05]  /*5c5d0*/  LOP3.LUT R23, R23, 0x10, R29, 0x78, !PT ;  /* 0x0000001017177812 */ /* 0x000fca00078e781d */
[----:B------:R-:W0:Y:S02]  /*5c5e0*/  LDSM.16.M88.4 R24, [R23+0x46080] ;  /* 0x046080001718783b */ /* 0x000e240000000200 */
[----:B------:R-:W1:Y:S02]  /*5c5f0*/  LDSM.16.M88.4 R20, [R23+0x47080] ;  /* 0x047080001714783b */ /* 0x000e640000000200 */
[----:B0-----:R-:W-:Y:S02]  /*5c600*/  STL.64 [R1+0x2210], R26 ;  /* 0x0022101a01007387 */ /* 0x001fe40000100a00 */
[----:B------:R0:W-:Y:S02]  /*5c610*/  STL.64 [R1+0x2208], R24 ;  /* 0x0022081801007387 */ /* 0x0001e40000100a00 */
[----:B0-----:R-:W4:Y:S01]  /*5c620*/  LDL.LU R24, [R1+0x150] ;  /* 0x0001500001187983 */ /* 0x001f220000300800 */
[----:B------:R-:W4:Y:S02]  /*5c630*/  LDL.LU R25, [R1+0x154] ;  /* 0x0001540001197983 */ /* 0x000f240000300800 */
[----:B------:R-:W4:Y:S02]  /*5c640*/  LDL.LU R26, [R1+0x158] ;  /* 0x00015800011a7983 */ /* 0x000f240000300800 */
[----:B------:R-:W4:Y:S01]  /*5c650*/  LDL.LU R27, [R1+0x15c] ;  /* 0x00015c00011b7983 */ /* 0x000f220000300800 */
[----:B---3--:R-:W-:Y:S01]  /*5c660*/  HMMA.16816.F32 R4, R12, R4, R8 ;  /* 0x000000040c04723c */ /* 0x008fe20000001808 */
[----:B------:R-:W3:Y:S11]  /*5c670*/  LDL.LU.64 R8, [R1+0x2238] ;  /* 0x0022380001087983 */ /* 0x000ef60000300a00 */
[----:B------:R-:W-:Y:S11]  /*5c680*/  @!UPT UIADD3 URZ, URZ, URZ, URZ ;  /* 0x0000003f3f3ff290 */ /* 0x000ff6000fffe03f */
[----:B------:R-:W-:Y:S01]  /*5c690*/  STL.64 [R1+0x240], R4 ;  /* 0x0002400401007387 */ /* 0x000fe20000100a00 */
[----:B------:R0:W-:Y:S03]  /*5c6a0*/  STL.64 [R1+0x248], R6 ;  /* 0x0002480601007387 */ /* 0x0001e60000100a00 */
[----:B0-----:R-:W2:Y:S01]  /*5c6b0*/  LDL.LU.64 R6, [R1+0x2230] ;  /* 0x0022300001067983 */ /* 0x001ea20000300a00 */
[----:B------:R-:W4:Y:S02]  /*5c6c0*/  LDL.LU.64 R4, [R1+0x2228] ;  /* 0x0022280001047983 */ /* 0x000f240000300a00 */
[----:B-1----:R-:W-:Y:S02]  /*5c6d0*/  STL.64 [R1+0x2178], R22 ;  /* 0x0021781601007387 */ /* 0x002fe40000100a00 */
[----:B------:R0:W-:Y:S02]  /*5c6e0*/  STL.64 [R1+0x2170], R20 ;  /* 0x0021701401007387 */ /* 0x0001e40000100a00 */
[----:B0-----:R-:W2:Y:S01]  /*5c6f0*/  LDL.LU R20, [R1+0x160] ;  /* 0x0001600001147983 */ /* 0x001ea20000300800 */
[----:B------:R-:W2:Y:S02]  /*5c700*/  LDL.LU R21, [R1+0x164] ;  /* 0x0001640001157983 */ /* 0x000ea40000300800 */
[----:B------:R-:W2:Y:S02]  /*5c710*/  LDL.LU R22, [R1+0x168] ;  /* 0x0001680001167983 */ /* 0x000ea40000300800 */
[----:B------:R-:W2:Y:S01]  /*5c720*/  LDL.LU R23, [R1+0x16c] ;  /* 0x00016c0001177983 */ /* 0x000ea20000300800 */
[----:B------:R-:W0:Y:S01]  /*5c730*/  S2R R3, SR_TID.X ;  /* 0x0000000000037919 */ /* 0x000e220000002100 */
[----:B------:R-:W-:-:S02]  /*5c740*/  SHF.L.U32 R19, R29, 0x8, RZ ;  /* 0x000000081d137819 */ /* 0x000fc400000006ff */
[----:B0-----:R-:W-:-:S05]  /*5c750*/  LOP3.LUT R3, R3, 0x7, RZ, 0xc0, !PT ;  /* 0x0000000703037812 */ /* 0x001fca00078ec0ff */
[----:B------:R-:W-:-:S05]  /*5c760*/  IMAD.SHL.U32 R3, R3, 0x10, RZ ;  /* 0x0000001003037824 */ /* 0x000fca00078e00ff */
[----:B------:R-:W-:-:S04]  /*5c770*/  LOP3.LUT R3, R3, 0xf00, R19, 0xf8, !PT ;  /* 0x00000f0003037812 */ /* 0x000fc800078ef813 */
[----:B------:R-:W-:-:S04]  /*5c780*/  LOP3.LUT R3, R3, 0x10, R29, 0x78, !PT ;  /* 0x0000001003037812 */ /* 0x000fc800078e781d */
[----:B------:R-:W-:Y:S01]  /*5c790*/  LOP3.LUT R3, R3, 0x20, RZ, 0x3c, !PT ;  /* 0x0000002003037812 */ /* 0x000fe200078e3cff */
[C---:B--2---:R-:W-:Y:S04]  /*5c7a0*/  HMMA.16816.F32 R20, R12.reuse, R16, R20 ;  /* 0x000000100c14723c */ /* 0x044fe80000001814 */
[----:B------:R-:W0:Y:S04]  /*5c7b0*/  LDSM.16.M88.4 R16, [R3+0x40080] ;  /* 0x040080000310783b */ /* 0x000e280000000200 */
[----:B0-----:R-:W-:Y:S11]  /*5c7c0*/  STL.64 [R1+0x20c0], R18 ;  /* 0x0020c01201007387 */ /* 0x001ff60000100a00 */
[----:B------:R-:W-:Y:S04]  /*5c7d0*/  @!UPT UIADD3 URZ, URZ, URZ, URZ ;  /* 0x0000003f3f3ff290 */ /* 0x000fe8000fffe03f */
[----:B------:R-:W-:Y:S02]  /*5c7e0*/  STL.64 [R1+0x230], R20 ;  /* 0x0002301401007387 */ /* 0x000fe40000100a00 */
[----:B------:R-:W-:Y:S02]  /*5c7f0*/  STL.64 [R1+0x238], R22 ;  /* 0x0002381601007387 */ /* 0x000fe40000100a00 */
[----:B------:R4:W-:Y:S02]  /*5c800*/  STL.64 [R1+0x20b8], R16 ;  /* 0x0020b81001007387 */ /* 0x0009e40000100a00 */
[----:B----4-:R-:W-:Y:S01]  /*5c810*/  HMMA.16816.F32 R16, R12, R4, R24 ;  /* 0x000000040c10723c */ /* 0x010fe20000001818 */
[----:B------:R-:W-:Y:S01]  /*5c820*/  STL.64 [R1+0x2198], R6 ;  /* 0x0021980601007387 */ /* 0x000fe20000100a00 */
[----:B------:R0:W-:Y:S11]  /*5c830*/  STL.64 [R1+0x2190], R4 ;  /* 0x0021900401007387 */ /* 0x0001f60000100a00 */
[----:B------:R-:W-:Y:S10]  /*5c840*/  @!UPT UIADD3 URZ, URZ, URZ, URZ ;  /* 0x0000003f3f3ff290 */ /* 0x000ff4000fffe03f */
[----:B------:R-:W-:Y:S01]  /*5c850*/  STL.64 [R1+0x220], R16 ;  /* 0x0002201001007387 */ /* 0x000fe20000100a00 */
[----:B------:R-:W-:Y:S02]  /*5c860*/  STL.64 [R1+0x228], R18 ;  /* 0x0002281201007387 */ /* 0x000fe40000100a00 */
[----:B0-----:R-:W2:Y:S02]  /*5c870*/  LDL.LU.64 R4, [R1] ;  /* 0x0000000001047983 */ /* 0x001ea40000300a00 */
[----:B--2---:R0:W-:Y:S04]  /*5c880*/  STL.64 [R1+0x21b0], R4 ;  /* 0x0021b00401007387 */ /* 0x0041e80000100a00 */
[----:B0-----:R-:W2:Y:S04]  /*5c890*/  LDL.LU.64 R4, [R1+0x10] ;  /* 0x0000100001047983 */ /* 0x001ea80000300a00 */
[----:B--2---:R3:W-:Y:S02]  /*5c8a0*/  STL.64 [R1+0x21c8], R4 ;  /* 0x0021c80401007387 */ /* 0x0047e40000100a00 */
[----:B---3--:R-:W-:Y:S01]  /*5c8b0*/  IMAD.MOV.U32 R4, RZ, RZ, R9 ;  /* 0x000000ffff047224 */ /* 0x008fe200078e0009 */
[----:B------:R-:W-:-:S02]  /*5c8c0*/  MOV R5, R8 ;  /* 0x0000000800057202 */ /* 0x000fc40000000f00 */
[----:B------:R-:W0:Y:S04]  /*5c8d0*/  LDSM.16.M88.4 R8, [R3+0x41080] ;  /* 0x041080000308783b */ /* 0x000e280000000200 */
[----:B------:R-:W-:Y:S04]  /*5c8e0*/  STL.64 [R1+0x21e0], R4 ;  /* 0x0021e00401007387 */ /* 0x000fe80000100a00 */
        /* <DEDUP_REMOVED lines=21> */
[----:B----4-:R0:W-:Y:S03]  /*5ca40*/  STL.64 [R1+0x21e8], R16 ;  /* 0x0021e81001007387 */ /* 0x0101e60000100a00 */
[----:B0-----:R-:W4:Y:S04]  /*5ca50*/  LDL.LU.64 R16, [R1+0x40] ;  /* 0x0000400001107983 */ /* 0x001f280000300a00 */
[----:B----4-:R0:W-:Y:S04]  /*5ca60*/  STL.64 [R1+0x2200], R16 ;  /* 0x0022001001007387 */ /* 0x0101e80000100a00 */
[----:B0-----:R-:W4:Y:S01]  /*5ca70*/  LDL.LU.64 R16, [R1+0x50] ;  /* 0x0000500001107983 */ /* 0x001f220000300a00 */
[----:B------:R-:W2:Y:S03]  /*5ca80*/  LDL.LU.64 R4, [R1+0x30] ;  /* 0x0000300001047983 */ /* 0x000ea60000300a00 */
[----:B--2---:R0:W-:Y:S04]  /*5ca90*/  STL.64 [R1+0x21f8], R4 ;  /* 0x0021f80401007387 */ /* 0x0041e80000100a00 */
        /* <DEDUP_REMOVED lines=16> */
[----:B------:R-:W-:Y:S01]  /*5cba0*/  IMAD.MOV.U32 R24, RZ, RZ, R28 ;  /* 0x000000ffff187224 */ /* 0x000fe200078e001c */
[----:B------:R-:W-:-:S07]  /*5cbb0*/  MOV R25, R2 ;  /* 0x0000000200197202 */ /* 0x000fce0000000f00 */
[----:B------:R-:W-:Y:S01]  /*5cbc0*/  HMMA.16816.F32 R12, R12, R24, R20 ;  /* 0x000000180c0c723c */ /* 0x000fe20000001814 */
[----:B---3--:R-:W-:Y:S01]  /*5cbd0*/  STL.64 [R1+0x21d8], R10 ;  /* 0x0021d80a01007387 */ /* 0x008fe20000100a00 */
[----:B--2---:R0:W-:Y:S03]  /*5cbe0*/  STL.64 [R1+0x21d0], R8 ;  /* 0x0021d00801007387 */ /* 0x0041e60000100a00 */
[----:B0-----:R-:W2:Y:S01]  /*5cbf0*/  LDL.LU R8, [R1+0x5a0] ;  /* 0x0005a00001087983 */ /* 0x001ea20000300800 */
[----:B------:R-:W2:Y:S02]  /*5cc00*/  LDL.LU R9, [R1+0x5a4] ;  /* 0x0005a40001097983 */ /* 0x000ea40000300800 */
[----:B------:R-:W2:Y:S02]  /*5cc10*/  LDL.LU R10, [R1+0x5a8] ;  /* 0x0005a800010a7983 */ /* 0x000ea40000300800 */
[----:B------:R-:W2:Y:S01]  /*5cc20*/  LDL.LU R11, [R1+0x5ac] ;  /* 0x0005ac00010b7983 */ /* 0x000ea20000300800 */
[----:B------:R-:W4:Y:S01]  /*5cc30*/  LDL.LU.64 R22, [R1+0x2220] ;  /* 0x0022200001167983 */ /* 0x000f220000300a00 */
[----:B------:R-:W4:Y:S02]  /*5cc40*/  LDL.LU.64 R20, [R1+0x2218] ;  /* 0x0022180001147983 */ /* 0x000f240000300a00 */
[----:B------:R-:W4:Y:S02]  /*5cc50*/  LDL.LU.64 R26, [R1+0x2210] ;  /* 0x00221000011a7983 */ /* 0x000f240000300a00 */
[----:B------:R-:W4:Y:S07]  /*5cc60*/  LDL.LU.64 R24, [R1+0x2208] ;  /* 0x0022080001187983 */ /* 0x000f2e0000300a00 */
[----:B------:R-:W-:Y:S01]  /*5cc70*/  STL.64 [R1+0x170], R12 ;  /* 0x0001700c01007387 */ /* 0x000fe20000100a00 */
[----:B------:R-:W-:Y:S02]  /*5cc80*/  STL.64 [R1+0x178], R14 ;  /* 0x0001780e01007387 */ /* 0x000fe40000100a00 */
[----:B------:R-:W0:Y:S02]  /*5cc90*/  LDSM.16.M88.4 R12, [R3+0x42080] ;  /* 0x04208000030c783b */ /* 0x000e240000000200 */
[----:B0-----:R-:W-:Y:S02]  /*5cca0*/  STL.64 [R1+0x1fc0], R14 ;  /* 0x001fc00e01007387 */ /* 0x001fe40000100a00 */
[----:B------:R0:W-:Y:S02]  /*5ccb0*/  STL.64 [R1+0x1fb8], R12 ;  /* 0x001fb80c01007387 */ /* 0x0001e40000100a00 */
[----:B0-----:R-:W3:Y:S01]  /*5ccc0*/  LDL.LU.64 R12, [R1+0x60] ;  /* 0x00006000010c7983 */ /* 0x001ee20000300a00 */
[----:B------:R-:W2:Y:S01]  /*5ccd0*/  LDL.64 R14, [R1+0x68] ;  /* 0x00006800010e7983 */ /* 0x000ea20000100a00 */
[C---:B----4-:R-:W-:Y:S11]  /*5cce0*/  HMMA.16816.F32 R20, R24.reuse, R16, R20 ;  /* 0x000000101814723c */ /* 0x050ff60000001814 */
[----:B------:R-:W-:Y:S11]  /*5ccf0*/  @!UPT UIADD3 URZ, URZ, URZ, URZ ;  /* 0x0000003f3f3ff290 */ /* 0x000ff6000fffe03f */
[----:B------:R-:W-:Y:S01]  /*5cd00*/  @!UPT UIADD3 URZ, URZ, URZ, URZ ;  /* 0x0000003f3f3ff290 */ /* 0x000fe2000fffe03f */
[----:B------:R0:W-:Y:S01]  /*5cd10*/  STL.64 [R1+0x160], R20 ;  /* 0x0001601401007387 */ /* 0x0001e20000100a00 */
[----:B------:R1:W-:Y:S02]  /*5cd20*/  STL.64 [R1+0x168], R22 ;  /* 0x0001681601007387 */ /* 0x0003e40000100a00 */
[----:B0-----:R-:W-:Y:S01]  /*5cd30*/  IMAD.MOV.U32 R21, RZ, RZ, R16 ;  /* 0x000000ffff157224 */ /* 0x001fe200078e0010 */
[----:B------:R-:W-:Y:S02]  /*5cd40*/  MOV R20, R17 ;  /* 0x0000001100147202 */ /* 0x000fe40000000f00 */
[----:B------:R-:W4:Y:S02]  /*5cd50*/  LDL.LU.64 R16, [R1+0x2200] ;  /* 0x0022000001107983 */ /* 0x000f240000300a00 */
[C---:B----4-:R-:W-:Y:S01]  /*5cd60*/  HMMA.16816.F32 R4, R24.reuse, R16, R4 ;  /* 0x000000101804723c */ /* 0x050fe20000001804 */
[----:B-1----:R-:W-:Y:S01]  /*5cd70*/  IMAD.MOV.U32 R23, RZ, RZ, R16 ;  /* 0x000000ffff177224 */ /* 0x002fe200078e0010 */
        /* <DEDUP_REMOVED lines=15> */
[C---:B--2---:R-:W-:Y:S02]  /*5ce70*/  HMMA.16816.F32 R4, R24.reuse, R4, R8 ;  /* 0x000000041804723c */ /* 0x044fe40000001808 */
[----:B------:R-:W2:Y:S01]  /*5ce80*/  LDL.LU.64 R10, [R1+0x21d8] ;  /* 0x0021d800010a7983 */ /* 0x000ea20000300a00 */
[----:B------:R-:W2:Y:S11]  /*5ce90*/  LDL.LU.64 R8, [R1+0x21d0] ;  /* 0x0021d00001087983 */ /* 0x000eb60000300a00 */
[----:B------:R-:W-:Y:S09]  /*5cea0*/  @!UPT UIADD3 URZ, URZ, URZ, URZ ;  /* 0x0000003f3f3ff290 */ /* 0x000ff2000fffe03f */
        /* <DEDUP_REMOVED lines=20> */
[----:B------:R-:W4:Y:S02]  /*5cff0*/  LDL.LU.64 R6, [R1+0x2198] ;  /* 0x0021980001067983 */ /* 0x000f240000300a00 */
[----:B------:R-:W2:Y:S02]  /*5d000*/  LDL.LU.64 R4, [R1+0x2190] ;  /* 0x0021900001047983 */ /* 0x000ea40000300a00 */
[----:B--2---:R-:W-:Y:S11]  /*5d010*/  HMMA.16816.F32 R8, R24, R4, R8 ;  /* 0x000000041808723c */ /* 0x004ff60000001808 */
[----:B------:R-:W-:Y:S11]  /*5d020*/  @!UPT UIADD3 URZ, URZ, URZ, URZ ;  /* 0x0000003f3f3ff290 */ /* 0x000ff6000fffe03f */
[----:B------:R-:W-:Y:S01]  /*5d030*/  @!UPT UIADD3 URZ, URZ, URZ, URZ ;  /* 0x0000003f3f3ff290 */ /* 0x000fe2000fffe03f */
[----:B------:R0:W-:Y:S01]  /*5d040*/  STL.64 [R1+0x100], R8 ;  /* 0x0001000801007387 */ /* 0x0001e20000100a00 */
[----:B------:R1:W-:Y:S03]  /*5d050*/  STL.64 [R1+0x108], R10 ;  /* 0x0001080a01007387 */ /* 0x0003e60000100a00 */
[----:B0-----:R-:W2:Y:S01]  /*5d060*/  LDL.LU R8, [R1+0x210] ;  /* 0x0002100001087983 */ /* 0x001ea20000300800 */
[----:B------:R-:W2:Y:S02]  /*5d070*/  LDL.LU R9, [R1+0x214] ;  /* 0x0002140001097983 */ /* 0x000ea40000300800 */
[----:B-1----:R-:W2:Y:S02]  /*5d080*/  LDL.LU R10, [R1+0x218] ;  /* 0x00021800010a7983 */ /* 0x002ea40000300800 */
[----:B------:R-:W2:Y:S02]  /*5d090*/  LDL.LU R11, [R1+0x21c] ;  /* 0x00021c00010b7983 */ /* 0x000ea40000300800 */
[----:B--2---:R-:W-:Y:S01]  /*5d0a0*/  STL.64 [R1+0x2130], R10 ;  /* 0x0021300a01007387 */ /* 0x004fe20000100a00 */
[----:B------:R0:W-:Y:S02]  /*5d0b0*/  STL.64 [R1+0x2128], R8 ;  /* 0x0021280801007387 */ /* 0x0001e40000100a00 */
[----:B0-----:R-:W-:Y:S01]  /*5d0c0*/  IMAD.MOV.U32 R8, RZ, RZ, R17 ;  /* 0x000000ffff087224 */ /* 0x001fe200078e0011 */
[----:B------:R-:W-:-:S05]  /*5d0d0*/  MOV R9, R16 ;  /* 0x0000001000097202 */ /* 0x000fca0000000f00 */
[----:B------:R0:W-:Y:S01]  /*5d0e0*/  STL.64 [R1+0x2140], R8 ;  /* 0x0021400801007387 */ /* 0x0001e20000100a00 */
[----:B----4-:R-:W-:Y:S02]  /*5d0f0*/  STL.64 [R1+0x20e0], R6 ;  /* 0x0020e00601007387 */ /* 0x010fe40000100a00 */
[----:B------:R1:W-:Y:S02]  /*5d100*/  STL.64 [R1+0x20d8], R4 ;  /* 0x0020d80401007387 */ /* 0x0003e40000100a00 */
[----:B------:R-:W2:Y:S01]  /*5d110*/  LDL.LU R16, [R1+0x3e0] ;  /* 0x0003e00001107983 */ /* 0x000ea20000300800 */
[----:B------:R-:W2:Y:S01]  /*5d120*/  LDL.LU R17, [R1+0x3e4] ;  /* 0x0003e40001117983 */ /* 0x000ea20000300800 */
[----:B------:R-:W4:Y:S02]  /*5d130*/  LDL.LU R18, [R1+0x3e8] ;  /* 0x0003e80001127983 */ /* 0x000f240000300800 */
[----:B------:R-:W4:Y:S02]  /*5d140*/  LDL.LU R19, [R1+0x3ec] ;  /* 0x0003ec0001137983 */ /* 0x000f240000300800 */
[----:B0-----:R-:W-:Y:S01]  /*5d150*/  IMAD.MOV.U32 R8, RZ, RZ, R23 ;  /* 0x000000ffff087224 */ /* 0x001fe200078e0017 */
[----:B------:R-:W-:Y:S01]  /*5d160*/  MOV R9, R22 ;  /* 0x0000001600097202 */ /* 0x000fe20000000f00 */
[----:B-1----:R-:W-:Y:S01]  /*5d170*/  IMAD.MOV.U32 R4, RZ, RZ, R2 ;  /* 0x000000ffff047224 */ /* 0x002fe200078e0002 */
[----:B------:R-:W-:Y:S01]  /*5d180*/  MOV R5, R3 ;  /* 0x0000000300057202 */ /* 0x000fe20000000f00 */
[----:B------:R-:W3:Y:S01]  /*5d190*/  LDL.LU R2, [R1+0x218c] ;  /* 0x00218c0001027983 */ /* 0x000ee20000300800 */
[----:B------:R-:W3:Y:S02]  /*5d1a0*/  LDL.LU R3, [R1+0x2188] ;  /* 0x0021880001037983 */ /* 0x000ee40000300800 */
[----:B------:R0:W-:Y:S01]  /*5d1b0*/  STL.64 [R1+0x2158], R8 ;  /* 0x0021580801007387 */ /* 0x0001e20000100a00 */
[----:B------:R1:W-:Y:S01]  /*5d1c0*/  STL.64 [R1+0x20f8], R4 ;  /* 0x0020f80401007387 */ /* 0x0003e20000100a00 */
[----:B0-----:R-:W-:Y:S01]  /*5d1d0*/  MOV R9, R20 ;  /* 0x0000001400097202 */ /* 0x001fe20000000f00 */
[----:B------:R-:W-:-:S02]  /*5d1e0*/  IMAD.MOV.U32 R8, RZ, RZ, R21 ;  /* 0x000000ffff087224 */ /* 0x000fc400078e0015 */
[----:B-1----:R-:W-:Y:S01]  /*5d1f0*/  IMAD.MOV.U32 R4, RZ, RZ, R28 ;  /* 0x000000ffff047224 */ /* 0x002fe200078e001c */
[----:B------:R-:W-:Y:S01]  /*5d200*/  MOV R5, R29 ;  /* 0x0000001d00057202 */ /* 0x000fe20000000f00 */
[----:B----4-:R-:W-:Y:S01]  /*5d210*/  STL.64 [R1+0x20d0], R18 ;  /* 0x0020d01201007387 */ /* 0x010fe20000100a00 */
[----:B--2---:R0:W-:Y:S03]  /*5d220*/  STL.64 [R1+0x20c8], R16 ;  /* 0x0020c81001007387 */ /* 0x0041e60000100a00 */
[----:B0-----:R-:W2:Y:S01]  /*5d230*/  LDL.LU R16, [R1+0x470] ;  /* 0x0004700001107983 */ /* 0x001ea20000300800 */
[----:B------:R-:W2:Y:S02]  /*5d240*/  LDL.LU R17, [R1+0x474] ;  /* 0x0004740001117983 */ /* 0x000ea40000300800 */
[----:B------:R-:W4:Y:S02]  /*5d250*/  LDL.LU R18, [R1+0x478] ;  /* 0x0004780001127983 */ /* 0x000f240000300800 */
[----:B------:R-:W4:Y:S01]  /*5d260*/  LDL.LU R19, [R1+0x47c] ;  /* 0x00047c0001137983 */ /* 0x000f220000300800 */
[----:B------:R-:W3:Y:S01]  /*5d270*/  LDL.LU R20, [R1+0x500] ;  /* 0x0005000001147983 */ /* 0x000ee20000300800 */
[----:B------:R-:W3:Y:S02]  /*5d280*/  LDL.LU R21, [R1+0x504] ;  /* 0x0005040001157983 */ /* 0x000ee40000300800 */
[----:B------:R-:W3:Y:S02]  /*5d290*/  LDL.LU R22, [R1+0x508] ;  /* 0x0005080001167983 */ /* 0x000ee40000300800 */
[----:B------:R-:W3:Y:S01]  /*5d2a0*/  LDL.LU R23, [R1+0x50c] ;  /* 0x00050c0001177983 */ /* 0x000ee20000300800 */
[----:B------:R-:W2:Y:S01]  /*5d2b0*/  LDL.LU R28, [R1+0x2184] ;  /* 0x00218400011c7983 */ /* 0x000ea20000300800 */
[----:B------:R-:W2:Y:S02]  /*5d2c0*/  LDL.LU R29, [R1+0x2180] ;  /* 0x00218000011d7983 */ /* 0x000ea40000300800 */
        /* <DEDUP_REMOVED lines=17> */
[----:B----4-:R-:W-:Y:S01]  /*5d3e0*/  STL.64 [R1+0x20f0], R18 ;  /* 0x0020f01201007387 */ /* 0x010fe20000100a00 */
[----:B------:R0:W-:Y:S03]  /*5d3f0*/  STL.64 [R1+0x20e8], R16 ;  /* 0x0020e81001007387 */ /* 0x0001e60000100a00 */
        /* <DEDUP_REMOVED lines=15> */
[----:B0-----:R-:W4:Y:S01]  /*5d4f0*/  LDL.LU.64 R24, [R1+0x20] ;  /* 0x0000200001187983 */ /* 0x001f220000300a00 */
[----:B-1----:R-:W2:Y:S01]  /*5d500*/  LDL.64 R26, [R1+0x28] ;  /* 0x00002800011a7983 */ /* 0x002ea20000100a00 */
[C---:B---3--:R-:W-:Y:S02]  /*5d510*/  HMMA.16816.F32 R8, R20.reuse, R8, R4 ;  /* 0x000000081408723c */ /* 0x048fe40000001804 */
        /* <DEDUP_REMOVED lines=14> */
[----:B------:R-:W2:Y:S11]  /*5d600*/  LDL.LU.64 R4, [R1+0x2138] ;  /* 0x0021380001047983 */ /* 0x000eb60000300a00 */
        /* <DEDUP_REMOVED lines=9> */
[----:B------:R1:W-:Y:S03]  /*5d6a0*/  STL.64 [R1+0x218], R10 ;  /* 0x0002180a01007387 */ /* 0x0003e60000100a00 */
[----:B0-----:R-:W3:Y:S01]  /*5d6b0*/  LDL.LU R8, [R1+0x2f0] ;  /* 0x0002f00001087983 */ /* 0x001ee20000300800 */
[----:B-1----:R-:W-:Y:S01]  /*5d6c0*/  MOV R10, R28 ;  /* 0x0000001c000a7202 */ /* 0x002fe20000000f00 */
[----:B------:R-:W-:Y:S02]  /*5d6d0*/  IMAD.MOV.U32 R11, RZ, RZ, R3 ;  /* 0x000000ffff0b7224 */ /* 0x000fe400078e0003 */
[----:B------:R-:W-:Y:S02]  /*5d6e0*/  IMAD.MOV.U32 R9, RZ, RZ, R29 ;  /* 0x000000ffff097224 */ /* 0x000fe400078e001d */
[----:B------:R-:W4:Y:S01]  /*5d6f0*/  LDL.LU R29, [R1+0x2120] ;  /* 0x00212000011d7983 */ /* 0x000f220000300800 */
[----:B------:R-:W4:Y:S02]  /*5d700*/  LDL.LU R28, [R1+0x211c] ;  /* 0x00211c00011c7983 */ /* 0x000f240000300800 */
[----:B------:R-:W4:Y:S02]  /*5d710*/  LDL.LU R3, [R1+0x2118] ;  /* 0x0021180001037983 */ /* 0x000f240000300800 */
[----:B------:R0:W-:Y:S01]  /*5d720*/  STL.64 [R1+0x2098], R10 ;  /* 0x0020980a01007387 */ /* 0x0001e20000100a00 */
[----:B---3--:R-:W-:Y:S01]  /*5d730*/  STL.64 [R1+0x2090], R8 ;  /* 0x0020900801007387 */ /* 0x008fe20000100a00 */
[----:B0-----:R-:W3:Y:S01]  /*5d740*/  LDL.64 R10, [R1+0x48] ;  /* 0x00004800010a7983 */ /* 0x001ee20000100a00 */
[----:B--2---:R-:W-:Y:S02]  /*5d750*/  HMMA.16816.F32 R4, R20, R4, R16 ;  /* 0x000000041404723c */ /* 0x004fe40000001810 */
[----:B---3--:R0:W-:Y:S04]  /*5d760*/  STL.64 [R1+0x20a0], R10 ;  /* 0x0020a00a01007387 */ /* 0x0081e80000100a00 */
[----:B0-----:R-:W2:Y:S01]  /*5d770*/  LDL.64 R10, [R1+0x58] ;  /* 0x00005800010a7983 */ /* 0x001ea20000100a00 */
[----:B------:R0:W-:Y:S02]  /*5d780*/  STL.64 [R1+0x2078], R26 ;  /* 0x0020781a01007387 */ /* 0x0001e40000100a00 */
[----:B------:R-:W3:Y:S02]  /*5d790*/  LDL.LU R24, [R1+0x300] ;  /* 0x0003000001187983 */ /* 0x000ee40000300800 */
[----:B------:R-:W3:Y:S01]  /*5d7a0*/  LDL.LU R25, [R1+0x304] ;  /* 0x0003040001197983 */ /* 0x000ee20000300800 */
[----:B0-----:R-:W2:Y:S01]  /*5d7b0*/  LDL.LU R26, [R1+0x308] ;  /* 0x00030800011a7983 */ /* 0x001ea20000300800 */
[----:B------:R-:W2:Y:S03]  /*5d7c0*/  LDL.LU R27, [R1+0x30c] ;  /* 0x00030c00011b7983 */ /* 0x000ea60000300800 */
[----:B--2---:R4:W-:Y:S01]  /*5d7d0*/  STL.64 [R1+0x20b0], R26 ;  /* 0x0020b01a01007387 */ /* 0x0049e20000100a00 */
[----:B---3--:R0:W-:Y:S02]  /*5d7e0*/  STL.64 [R1+0x20a8], R24 ;  /* 0x0020a81801007387 */ /* 0x0081e40000100a00 */
[----:B----4-:R-:W-:Y:S01]  /*5d7f0*/  IMAD.MOV.U32 R26, RZ, RZ, R28 ;  /* 0x000000ffff1a7224 */ /* 0x010fe200078e001c */
[----:B0-----:R-:W2:Y:S01]  /*5d800*/  LDL.LU R24, [R1+0x3d0] ;  /* 0x0003d00001187983 */ /* 0x001ea20000300800 */
[----:B------:R-:W-:-:S02]  /*5d810*/  MOV R25, R3 ;  /* 0x0000000300197202 */ /* 0x000fc40000000f00 */
[----:B------:R-:W3:Y:S02]  /*5d820*/  LDL.LU R3, [R1+0x2114] ;  /* 0x0021140001037983 */ /* 0x000ee40000300800 */
[----:B------:R-:W4:Y:S01]  /*5d830*/  LDL.LU R28, [R1+0x2110] ;  /* 0x00211000011c7983 */ /* 0x000f220000300800 */
[----:B------:R-:W2:Y:S01]  /*5d840*/  LDL.LU.64 R18, [R1+0x2108] ;  /* 0x0021080001127983 */ /* 0x000ea20000300a00 */
[----:B------:R-:W2:Y:S02]  /*5d850*/  LDL.LU.64 R16, [R1+0x2100] ;  /* 0x0021000001107983 */ /* 0x000ea40000300a00 */
[----:B------:R0:W-:Y:S02]  /*5d860*/  STL.64 [R1+0x310], R4 ;  /* 0x0003100401007387 */ /* 0x0001e40000100a00 */
[----:B------:R2:W-:Y:S01]  /*5d870*/  STL.64 [R1+0x318], R6 ;  /* 0x0003180601007387 */ /* 0x0005e20000100a00 */
[----:B0-----:R-:W2:Y:S02]  /*5d880*/  LDL.LU.64 R4, [R1+0x20f8] ;  /* 0x0020f80001047983 */ /* 0x001ea40000300a00 */
[C---:B--2---:R-:W-:Y:S02]  /*5d890*/  HMMA.16816.F32 R4, R20.reuse, R4, R16 ;  /* 0x000000041404723c */ /* 0x044fe40000001810 */
        /* <DEDUP_REMOVED lines=13> */
[----:B------:R-:W2:Y:S01]  /*5d970*/  LDL.LU.64 R16, [R1+0x20c8] ;  /* 0x0020c80001107983 */ /* 0x000ea20000300a00 */
[----:B------:R-:W-:Y:S01]  /*5d980*/  MOV R27, R29 ;  /* 0x0000001d001b7202 */ /* 0x000fe20000000f00 */
[----:B--2---:R-:W-:Y:S01]  /*5d990*/  HMMA.16816.F32 R20, R20, R12, R16 ;  /* 0x0000000c1414723c */ /* 0x004fe20000001810 */
[----:B------:R-:W2:Y:S01]  /*5d9a0*/  LDL.LU.64 R18, [R1+0x20c0] ;  /* 0x0020c00001127983 */ /* 0x000ea20000300a00 */
[----:B------:R-:W2:Y:S11]  /*5d9b0*/  LDL.LU.64 R16, [R1+0x20b8] ;  /* 0x0020b80001107983 */ /* 0x000eb60000300a00 */
[----:B------:R-:W-:Y:S10]  /*5d9c0*/  @!UPT UIADD3 URZ, URZ, URZ, URZ ;  /* 0x0000003f3f3ff290 */ /* 0x000ff4000fffe03f */
[----:B------:R0:W-:Y:S01]  /*5d9d0*/  STL.64 [R1+0x3e0], R20 ;  /* 0x0003e01401007387 */ /* 0x0001e20000100a00 */
[----:B------:R-:W-:Y:S02]  /*5d9e0*/  STL.64 [R1+0x3e8], R22 ;  /* 0x0003e81601007387 */ /* 0x000fe40000100a00 */
[----:B0-----:R-:W-:Y:S01]  /*5d9f0*/  IMAD.MOV.U32 R21, RZ, RZ, R10 ;  /* 0x000000ffff157224 */ /* 0x001fe200078e000a */
[----:B------:R-:W-:Y:S01]  /*5da00*/  MOV R20, R11 ;  /* 0x0000000b00147202 */ /* 0x000fe20000000f00 */
[----:B--2---:R-:W-:Y:S11]  /*5da10*/  HMMA.16816.F32 R24, R16, R10, R24 ;  /* 0x0000000a1018723c */ /* 0x004ff60000001818 */
[----:B------:R-:W-:Y:S11]  /*5da20*/  @!UPT UIADD3 URZ, URZ, URZ, URZ ;  /* 0x0000003f3f3ff290 */ /* 0x000ff6000fffe03f */
[----:B------:R-:W-:Y:S01]  /*5da30*/  @!UPT UIADD3 URZ, URZ, URZ, URZ ;  /* 0x0000003f3f3ff290 */ /* 0x000fe2000fffe03f */
[----:B------:R-:W-:Y:S01]  /*5da40*/  STL.64 [R1+0x3d0], R24 ;  /* 0x0003d01801007387 */ /* 0x000fe20000100a00 */
[----:B------:R0:W-:Y:S03]  /*5da50*/  STL.64 [R1+0x3d8], R26 ;  /* 0x0003d81a01007387 */ /* 0x0001e60000100a00 */
[----:B0-----:R-:W2:Y:S01]  /*5da60*/  LDL.LU.64 R26, [R1+0x20b0] ;  /* 0x0020b000011a7983 */ /* 0x001ea20000300a00 */
[----:B------:R-:W2:Y:S02]  /*5da70*/  LDL.LU.64 R24, [R1+0x20a8] ;  /* 0x0020a80001187983 */ /* 0x000ea40000300a00 */
[----:B------:R-:W2:Y:S02]  /*5da80*/  LDL.LU.64 R10, [R1+0x20a0] ;  /* 0x0020a000010a7983 */ /* 0x000ea40000300a00 */
[----:B----4-:R-:W-:Y:S01]  /*5da90*/  IMAD.MOV.U32 R22, RZ, RZ, R28 ;  /* 0x000000ffff167224 */ /* 0x010fe200078e001c */
[----:B---3--:R-:W-:-:S05]  /*5daa0*/  MOV R23, R3 ;  /* 0x0000000300177202 */ /* 0x008fca0000000f00 */
[----:B------:R0:W-:Y:S01]  /*5dab0*/  STL.64 [R1+0x2088], R22 ;  /* 0x0020881601007387 */ /* 0x0001e20000100a00 */
[----:B------:R-:W-:Y:S03]  /*5dac0*/  STL.64 [R1+0x2080], R20 ;  /* 0x0020801401007387 */ /* 0x000fe60000100a00 */
[----:B0-----:R-:W3:Y:S01]  /*5dad0*/  LDL.64 R22, [R1+0x38] ;  /* 0x0000380001167983 */ /* 0x001ee20000100a00 */
[----:B--2---:R-:W-:Y:S01]  /*5dae0*/  HMMA.16816.F32 R24, R16, R10, R24 ;  /* 0x0000000a1018723c */ /* 0x004fe20000001818 */
[----:B------:R-:W-:Y:S01]  /*5daf0*/  IMAD.MOV.U32 R12, RZ, RZ, R10 ;  /* 0x000000ffff0c7224 */ /* 0x000fe200078e000a */
[----:B------:R-:W-:Y:S02]  /*5db00*/  MOV R5, R11 ;  /* 0x0000000b00057202 */ /* 0x000fe40000000f00 */
[----:B------:R-:W3:Y:S01]  /*5db10*/  LDL.LU.64 R10, [R1+0x2098] ;  /* 0x00209800010a7983 */ /* 0x000ee20000300a00 */
[----:B------:R-:W3:Y:S02]  /*5db20*/  LDL.LU.64 R8, [R1+0x2090] ;  /* 0x0020900001087983 */ /* 0x000ee40000300a00 */
[----:B------:R-:W-:Y:S02]  /*5db30*/  STL.64 [R1+0x2038], R14 ;  /* 0x0020380e01007387 */ /* 0x000fe40000100a00 */
[----:B------:R0:W-:Y:S02]  /*5db40*/  STL [R1+0x2030], R12 ;  /* 0x0020300c01007387 */ /* 0x0001e40000100800 */
[----:B0-----:R-:W2:Y:S01]  /*5db50*/  LDL.LU R12, [R1+0x2e0] ;  /* 0x0002e000010c7983 */ /* 0x001ea20000300800 */
[----:B------:R-:W2:Y:S11]  /*5db60*/  LDL.LU R13, [R1+0x2e4] ;  /* 0x0002e400010d7983 */ /* 0x000eb60000300800 */
[----:B------:R-:W-:Y:S01]  /*5db70*/  @!UPT UIADD3 URZ, URZ, URZ, URZ ;  /* 0x0000003f3f3ff290 */ /* 0x000fe2000fffe03f */
[----:B------:R-:W-:Y:S01]  /*5db80*/  IMAD.MOV.U32 R28, RZ, RZ, R24 ;  /* 0x000000ffff1c7224 */ /* 0x000fe200078e0018 */
[----:B------:R-:W-:Y:S01]  /*5db90*/  MOV R29, R25 ;  /* 0x00000019001d7202 */ /* 0x000fe20000000f00 */
[----:B------:R-:W-:Y:S01]  /*5dba0*/  IMAD.MOV.U32 R3, RZ, RZ, R26 ;  /* 0x000000ffff037224 */ /* 0x000fe200078e001a */
[----:B------:R-:W-:-:S05]  /*5dbb0*/  MOV R4, R27 ;  /* 0x0000001b00047202 */ /* 0x000fca0000000f00 */
[----:B------:R0:W-:Y:S01]  /*5dbc0*/  STL [R1+0x1c80], R4 ;  /* 0x001c800401007387 */ /* 0x0001e20000100800 */
[----:B------:R1:W-:Y:S02]  /*5dbd0*/  STL [R1+0x1c7c], R3 ;  /* 0x001c7c0301007387 */ /* 0x0003e40000100800 */
[----:B------:R4:W-:Y:S02]  /*5dbe0*/  STL [R1+0x1c78], R29 ;  /* 0x001c781d01007387 */ /* 0x0009e40000100800 */
[----:B------:R0:W-:Y:S02]  /*5dbf0*/  STL [R1+0x1c74], R28 ;  /* 0x001c741c01007387 */ /* 0x0001e40000100800 */
[----:B------:R-:W-:Y:S01]  /*5dc00*/  IMAD.MOV.U32 R14, RZ, RZ, R2 ;  /* 0x000000ffff0e7224 */ /* 0x000fe200078e0002 */
[----:B------:R-:W-:Y:S01]  /*5dc10*/  MOV R15, R0 ;  /* 0x00000000000f7202 */ /* 0x000fe20000000f00 */
[----:B---3--:R-:W-:Y:S07]  /*5dc20*/  HMMA.16816.F32 R24, R16, R22, R8 ;  /* 0x000000161018723c */ /* 0x008fee0000001808 */
[----:B------:R-:W-:Y:S01]  /*5dc30*/  IMAD.MOV.U32 R9, RZ, RZ, R22 ;  /* 0x000000ffff097224 */ /* 0x000fe200078e0016 */
[----:B------:R-:W-:-:S02]  /*5dc40*/  MOV R8, R23 ;  /* 0x0000001700087202 */ /* 0x000fc40000000f00 */
[----:B------:R-:W3:Y:S01]  /*5dc50*/  LDL.LU.64 R22, [R1+0x2088] ;  /* 0x0020880001167983 */ /* 0x000ee20000300a00 */
[----:B------:R-:W2:Y:S11]  /*5dc60*/  LDL.LU.64 R20, [R1+0x2080] ;  /* 0x0020800001147983 */ /* 0x000eb60000300a00 */
[----:B------:R-:W-:Y:S01]  /*5dc70*/  @!UPT UIADD3 URZ, URZ, URZ, URZ ;  /* 0x0000003f3f3ff290 */ /* 0x000fe2000fffe03f */
[----:B------:R-:W-:Y:S01]  /*5dc80*/  STL.64 [R1+0x2f0], R24 ;  /* 0x0002f01801007387 */ /* 0x000fe20000100a00 */
[----:B------:R-:W-:Y:S01]  /*5dc90*/  IMAD.MOV.U32 R2, RZ, RZ, R26 ;  /* 0x000000ffff027224 */ /* 0x000fe200078e001a */
[----:B------:R-:W-:Y:S02]  /*5dca0*/  MOV R0, R27 ;  /* 0x0000001b00007202 */ /* 0x000fe40000000f00 */
[----:B------:R-:W2:Y:S03]  /*5dcb0*/  LDL.LU.64 R26, [R1+0x2078] ;  /* 0x00207800011a7983 */ /* 0x000ea60000300a00 */
[----:B------:R-:W-:Y:S02]  /*5dcc0*/  STL [R1+0x1c88], R0 ;  /* 0x001c880001007387 */ /* 0x000fe40000100800 */
[----:B------:R-:W-:Y:S01]  /*5dcd0*/  STL [R1+0x1c84], R2 ;  /* 0x001c840201007387 */ /* 0x000fe20000100800 */
[----:B--2---:R-:W-:Y:S01]  /*5dce0*/  HMMA.16816.F32 R12, R16, R26, R12 ;  /* 0x0000001a100c723c */ /* 0x004fe2000000180c */
[----:B------:R-:W-:Y:S11]  /*5dcf0*/  STL.64 [R1+0x1fe8], R26 ;  /* 0x001fe81a01007387 */ /* 0x000ff60000100a00 */
[----:B------:R-:W-:Y:S11]  /*5dd00*/  @!UPT UIADD3 URZ, URZ, URZ, URZ ;  /* 0x0000003f3f3ff290 */ /* 0x000ff6000fffe03f */
[----:B------:R-:W-:Y:S01]  /*5dd10*/  @!UPT UIADD3 URZ, URZ, URZ, URZ ;  /* 0x0000003f3f3ff290 */ /* 0x000fe2000fffe03f */
[----:B0-----:R-:W-:Y:S01]  /*5dd20*/  IMAD.MOV.U32 R4, RZ, RZ, R12 ;  /* 0x000000ffff047224 */ /* 0x001fe200078e000c */
[----:B-1----:R-:W-:Y:S01]  /*5dd30*/  MOV R3, R13 ;  /* 0x0000000d00037202 */ /* 0x002fe20000000f00 */
[----:B------:R-:W2:Y:S01]  /*5dd40*/  LDL.LU R12, [R1+0x2b0] ;  /* 0x0002b000010c7983 */ /* 0x000ea20000300800 */
[----:B----4-:R-:W-:Y:S02]  /*5dd50*/  IMAD.MOV.U32 R29, RZ, RZ, R14 ;  /* 0x000000ffff1d7224 */ /* 0x010fe400078e000e */
[----:B------:R-:W2:Y:S01]  /*5dd60*/  LDL.LU R13, [R1+0x2b4] ;  /* 0x0002b400010d7983 */ /* 0x000ea20000300800 */
[----:B------:R-:W-:Y:S01]  /*5dd70*/  MOV R28, R15 ;  /* 0x0000000f001c7202 */ /* 0x000fe20000000f00 */
[----:B------:R-:W4:Y:S01]  /*5dd80*/  LDL.LU R14, [R1+0x2b8] ;  /* 0x0002b800010e7983 */ /* 0x000f220000300800 */
[----:B------:R-:W4:Y:S03]  /*5dd90*/  LDL.LU R15, [R1+0x2bc] ;  /* 0x0002bc00010f7983 */ /* 0x000f260000300800 */
[----:B----4-:R0:W-:Y:S01]  /*5dda0*/  STL.64 [R1+0x2048], R14 ;  /* 0x0020480e01007387 */ /* 0x0101e20000100a00 */
[----:B--2---:R1:W-:Y:S03]  /*5ddb0*/  STL.64 [R1+0x2040], R12 ;  /* 0x0020400c01007387 */ /* 0x0043e60000100a00 */
[----:B0-----:R-:W2:Y:S04]  /*5ddc0*/  LDL R14, [R1+0x8] ;  /* 0x00000800010e7983 */ /* 0x001ea80000100800 */
[----:B------:R-:W2:Y:S01]  /*5ddd0*/  LDL R15, [R1+0xc] ;  /* 0x00000c00010f7983 */ /* 0x000ea20000100800 */
[----:B------:R-:W-:Y:S01]  /*5dde0*/  MOV R27, R8 ;  /* 0x00000008001b7202 */ /* 0x000fe20000000f00 */
[----:B------:R-:W-:-:S02]  /*5ddf0*/  IMAD.MOV.U32 R26, RZ, RZ, R9 ;  /* 0x000000ffff1a7224 */ /* 0x000fc400078e0009 */
[----:B--2---:R0:W-:Y:S01]  /*5de00*/  STL.64 [R1+0x2070], R14 ;  /* 0x0020700e01007387 */ /* 0x0041e20000100a00 */
[----:B-1----:R-:W3:Y:S02]  /*5de10*/  LDL.LU R12, [R1+0x2d0] ;  /* 0x0002d000010c7983 */ /* 0x002ee40000300800 */
[----:B------:R-:W3:Y:S01]  /*5de20*/  LDL.LU R13, [R1+0x2d4] ;  /* 0x0002d400010d7983 */ /* 0x000ee20000300800 */
[----:B0-----:R-:W3:Y:S01]  /*5de30*/  LDL.LU R14, [R1+0x2d8] ;  /* 0x0002d800010e7983 */ /* 0x001ee20000300800 */
[----:B------:R-:W3:Y:S02]  /*5de40*/  LDL.LU R15, [R1+0x2dc] ;  /* 0x0002dc00010f7983 */ /* 0x000ee40000300800 */
[----:B------:R-:W2:Y:S02]  /*5de50*/  LDL.LU R8, [R1+0x200] ;  /* 0x0002000001087983 */ /* 0x000ea40000300800 */
[----:B------:R-:W2:Y:S01]  /*5de60*/  LDL.LU R9, [R1+0x204] ;  /* 0x0002040001097983 */ /* 0x000ea20000300800 */
[----:B------:R-:W4:Y:S01]  /*5de70*/  LDL.LU R10, [R1+0x208] ;  /* 0x00020800010a7983 */ /* 0x000f220000300800 */
[----:B------:R-:W4:Y:S03]  /*5de80*/  LDL.LU R11, [R1+0x20c] ;  /* 0x00020c00010b7983 */ /* 0x000f260000300800 */
[----:B----4-:R-:W-:Y:S01]  /*5de90*/  STL.64 [R1+0x2058], R10 ;  /* 0x0020580a01007387 */ /* 0x010fe20000100a00 */
[----:B--2---:R0:W-:Y:S03]  /*5dea0*/  STL.64 [R1+0x2050], R8 ;  /* 0x0020500801007387 */ /* 0x0041e60000100a00 */
[----:B0-----:R-:W2:Y:S01]  /*5deb0*/  LDL.LU R8, [R1+0x2c0] ;  /* 0x0002c00001087983 */ /* 0x001ea20000300800 */
[----:B------:R-:W2:Y:S02]  /*5dec0*/  LDL.LU R9, [R1+0x2c4] ;  /* 0x0002c40001097983 */ /* 0x000ea40000300800 */
[----:B------:R-:W2:Y:S02]  /*5ded0*/  LDL.LU R10, [R1+0x2c8] ;  /* 0x0002c800010a7983 */ /* 0x000ea40000300800 */
[----:B------:R-:W2:Y:S01]  /*5dee0*/  LDL.LU R11, [R1+0x2cc] ;  /* 0x0002cc00010b7983 */ /* 0x000ea20000300800 */
[----:B------:R0:W-:Y:S01]  /*5def0*/  STL.64 [R1+0x1ff8], R26 ;  /* 0x001ff81a01007387 */ /* 0x0001e20000100a00 */
[----:B------:R-:W4:Y:S02]  /*5df00*/  LDL.LU R24, [R1+0x1e0] ;  /* 0x0001e00001187983 */ /* 0x000f240000300800 */
[----:B------:R-:W4:Y:S01]  /*5df10*/  LDL.LU R25, [R1+0x1e4] ;  /* 0x0001e40001197983 */ /* 0x000f220000300800 */
[----:B0-----:R-:W2:Y:S01]  /*5df20*/  LDL.LU R26, [R1+0x1e8] ;  /* 0x0001e800011a7983 */ /* 0x001ea20000300800 */
[----:B------:R-:W2:Y:S01]  /*5df30*/  LDL.LU R27, [R1+0x1ec] ;  /* 0x0001ec00011b7983 */ /* 0x000ea20000300800 */
[C---:B---3--:R-:W-:Y:S02]  /*5df40*/  HMMA.16816.F32 R12, R16.reuse, R22, R12 ;  /* 0x00000016100c723c */ /* 0x048fe4000000180c */
[----:B--2---:R-:W-:Y:S01]  /*5df50*/  STL.64 [R1+0x2008], R26 ;  /* 0x0020081a01007387 */ /* 0x004fe20000100a00 */
[----:B----4-:R-:W-:Y:S02]  /*5df60*/  STL.64 [R1+0x2000], R24 ;  /* 0x0020001801007387 */ /* 0x010fe40000100a00 */
[----:B------:R-:W-:Y:S02]  /*5df70*/  STL [R1+0x1f64], R28 ;  /* 0x001f641c01007387 */ /* 0x000fe40000100800 */
[----:B------:R-:W-:Y:S01]  /*5df80*/  STL [R1+0x1f60], R29 ;  /* 0x001f601d01007387 */ /* 0x000fe20000100800 */
[----:B------:R-:W-:Y:S01]  /*5df90*/  STL [R1+0x1d04], R3 ;  /* 0x001d040301007387 */ /* 0x000fe20000100800 */
[----:B------:R-:W-:Y:S11]  /*5dfa0*/  STL [R1+0x1d00], R4 ;  /* 0x001d000401007387 */ /* 0x000ff60000100800 */
[----:B------:R-:W-:Y:S03]  /*5dfb0*/  @!UPT UIADD3 URZ, URZ, URZ, URZ ;  /* 0x0000003f3f3ff290 */ /* 0x000fe6000fffe03f */
[----:B------:R-:W-:Y:S02]  /*5dfc0*/  STL.64 [R1+0x2d0], R12 ;  /* 0x0002d00c01007387 */ /* 0x000fe40000100a00 */
[----:B------:R0:W-:Y:S02]  /*5dfd0*/  STL.64 [R1+0x2d8], R14 ;  /* 0x0002d80e01007387 */ /* 0x0001e40000100a00 */
[----:B0-----:R-:W2:Y:S01]  /*5dfe0*/  LDL.LU.64 R14, [R1+0x2070] ;  /* 0x00207000010e7983 */ /* 0x001ea20000300a00 */
[----:B------:R-:W-:Y:S01]  /*5dff0*/  MOV R27, R20 ;  /* 0x00000014001b7202 */ /* 0x000fe20000000f00 */
[----:B------:R0:W-:Y:S02]  /*5e000*/  STL.64 [R1+0x1ff0], R22 ;  /* 0x001ff01601007387 */ /* 0x0001e40000100a00 */
[----:B------:R-:W-:Y:S02]  /*5e010*/  IMAD.MOV.U32 R20, RZ, RZ, R7 ;  /* 0x000000ffff147224 */ /* 0x000fe400078e0007 */
[----:B------:R-:W-:Y:S01]  /*5e020*/  IMAD.MOV.U32 R26, RZ, RZ, R21 ;  /* 0x000000ffff1a7224 */ /* 0x000fe200078e0015 */
[----:B------:R-:W3:Y:S01]  /*5e030*/  LDL.LU R7, [R1+0x2068] ;  /* 0x0020680001077983 */ /* 0x000ee20000300800 */
[----:B------:R-:W4:Y:S03]  /*5e040*/  LDL.LU R21, [R1+0x1d4] ;  /* 0x0001d40001157983 */ /* 0x000f260000300800 */
[----:B0-----:R-:W3:Y:S01]  /*5e050*/  LDL.LU R22, [R1+0x1d8] ;  /* 0x0001d80001167983 */ /* 0x001ee20000300800 */
[----:B------:R-:W3:Y:S01]  /*5e060*/  LDL.LU R23, [R1+0x1dc] ;  /* 0x0001dc0001177983 */ /* 0x000ee20000300800 */
[C---:B--2---:R-:W-:Y:S02]  /*5e070*/  HMMA.16816.F32 R12, R16.reuse, R14, R8 ;  /* 0x0000000e100c723c */ /* 0x044fe40000001808 */
[----:B---3--:R-:W-:Y:S01]  /*5e080*/  STL.64 [R1+0x2018], R22 ;  /* 0x0020181601007387 */ /* 0x008fe20000100a00 */
[----:B----4-:R0:W-:Y:S02]  /*5e090*/  STL.64 [R1+0x2010], R20 ;  /* 0x0020101401007387 */ /* 0x0101e40000100a00 */
[----:B0-----:R-:W-:Y:S01]  /*5e0a0*/  MOV R20, R6 ;  /* 0x0000000600147202 */ /* 0x001fe20000000f00 */
[----:B------:R-:W-:Y:S01]  /*5e0b0*/  IMAD.MOV.U32 R21, RZ, RZ, R7 ;  /* 0x000000ffff157224 */ /* 0x000fe200078e0007 */
[----:B------:R-:W2:Y:S01]  /*5e0c0*/  LDL.LU R6, [R1+0x2064] ;  /* 0x0020640001067983 */ /* 0x000ea20000300800 */
[----:B------:R-:W2:Y:S02]  /*5e0d0*/  LDL.LU R7, [R1+0x2060] ;  /* 0x0020600001077983 */ /* 0x000ea40000300800 */
[----:B------:R-:W3:Y:S02]  /*5e0e0*/  LDL.LU R22, [R1+0x1f8] ;  /* 0x0001f80001167983 */ /* 0x000ee40000300800 */
[----:B------:R-:W3:Y:S01]  /*5e0f0*/  LDL.LU R23, [R1+0x1fc] ;  /* 0x0001fc0001177983 */ /* 0x000ee20000300800 */
[----:B------:R-:W4:Y:S01]  /*5e100*/  LDL.LU.64 R10, [R1+0x2058] ;  /* 0x00205800010a7983 */ /* 0x000f220000300a00 */
[----:B------:R-:W4:Y:S09]  /*5e110*/  LDL.LU.64 R8, [R1+0x2050] ;  /* 0x0020500001087983 */ /* 0x000f320000300a00 */
        /* <DEDUP_REMOVED lines=9> */
[----:B0-----:R-:W4:Y:S01]  /*5e1b0*/  LDL.LU.64 R14, [R1+0x2038] ;  /* 0x00203800010e7983 */ /* 0x001f220000300a00 */
[----:B------:R-:W2:Y:S02]  /*5e1c0*/  LDL.LU R12, [R1+0x2030] ;  /* 0x00203000010c7983 */ /* 0x000ea40000300800 */
[----:B------:R2:W-:Y:S01]  /*5e1d0*/  STL.64 [R1+0x1fd8], R6 ;  /* 0x001fd80601007387 */ /* 0x0005e20000100a00 */
[----:B----4-:R-:W-:Y:S01]  /*5e1e0*/  HMMA.16816.F32 R16, R16, R14, R8 ;  /* 0x0000000e1010723c */ /* 0x010fe20000001808 */
[----:B------:R-:W3:Y:S01]  /*5e1f0*/  LDL.LU.64 R10, [R1+0x2028] ;  /* 0x00202800010a7983 */ /* 0x000ee20000300a00 */
[----:B------:R-:W3:Y:S01]  /*5e200*/  LDL.LU.64 R8, [R1+0x2020] ;  /* 0x0020200001087983 */ /* 0x000ee20000300a00 */
[----:B--2---:R-:W-:Y:S01]  /*5e210*/  MOV R6, R12 ;  /* 0x0000000c00067202 */ /* 0x004fe20000000f00 */
[----:B------:R0:W-:Y:S01]  /*5e220*/  STL.64 [R1+0x1fd0], R14 ;  /* 0x001fd00e01007387 */ /* 0x0001e20000100a00 */
[----:B------:R-:W2:Y:S11]  /*5e230*/  LDL.LU R12, [R1+0x1c0] ;  /* 0x0001c000010c7983 */ /* 0x000eb60000300800 */
[----:B------:R-:W-:Y:S07]  /*5e240*/  @!UPT UIADD3 URZ, URZ, URZ, URZ ;  /* 0x0000003f3f3ff290 */ /* 0x000fee000fffe03f */
[----:B------:R-:W-:Y:S01]  /*5e250*/  STL.64 [R1+0x710], R16 ;  /* 0x0007101001007387 */ /* 0x000fe20000100a00 */
[----:B------:R1:W-:Y:S02]  /*5e260*/  STL.64 [R1+0x718], R18 ;  /* 0x0007181201007387 */ /* 0x0003e40000100a00 */
[----:B------:R-:W2:Y:S02]  /*5e270*/  LDL.LU R13, [R1+0x1c4] ;  /* 0x0001c400010d7983 */ /* 0x000ea40000300800 */
[----:B0-----:R-:W2:Y:S01]  /*5e280*/  LDL.LU R14, [R1+0x1c8] ;  /* 0x0001c800010e7983 */ /* 0x001ea20000300800 */
[----:B------:R-:W2:Y:S04]  /*5e290*/  LDL.LU R15, [R1+0x1cc] ;  /* 0x0001cc00010f7983 */ /* 0x000ea80000300800 */
[----:B-1----:R-:W4:Y:S01]  /*5e2a0*/  LDL.64 R18, [R1+0x8] ;  /* 0x0000080001127983 */ /* 0x002f220000100a00 */
[----:B---3--:R-:W-:Y:S03]  /*5e2b0*/  HMMA.16816.F32 R24, R8, R26, R20 ;  /* 0x0000001a0818723c */ /* 0x008fe60000001814 */
[----:B----4-:R0:W-:Y:S01]  /*5e2c0*/  STL.64 [R1+0x1fe0], R18 ;  /* 0x001fe01201007387 */ /* 0x0101e20000100a00 */
[----:B------:R-:W3:Y:S02]  /*5e2d0*/  LDL.LU R16, [R1+0x1b0] ;  /* 0x0001b00001107983 */ /* 0x000ee40000300800 */
[----:B------:R-:W3:Y:S01]  /*5e2e0*/  LDL.LU R17, [R1+0x1b4] ;  /* 0x0001b40001117983 */ /* 0x000ee20000300800 */
[----:B0-----:R-:W3:Y:S01]  /*5e2f0*/  LDL.LU R18, [R1+0x1b8] ;  /* 0x0001b80001127983 */ /* 0x001ee20000300800 */
[----:B------:R-:W3:Y:S02]  /*5e300*/  LDL.LU R19, [R1+0x1bc] ;  /* 0x0001bc0001137983 */ /* 0x000ee40000300800 */
[----:B------:R-:W4:Y:S02]  /*5e310*/  LDL.LU.64 R22, [R1+0x2018] ;  /* 0x0020180001167983 */ /* 0x000f240000300a00 */
[----:B------:R-:W4:Y:S11]  /*5e320*/  LDL.LU.64 R20, [R1+0x2010] ;  /* 0x0020100001147983 */ /* 0x000f360000300a00 */
[----:B------:R-:W-:Y:S01]  /*5e330*/  STL.64 [R1+0x700], R24 ;  /* 0x0007001801007387 */ /* 0x000fe20000100a00 */
[----:B------:R0:W-:Y:S03]  /*5e340*/  STL.64 [R1+0x708], R26 ;  /* 0x0007081a01007387 */ /* 0x0001e60000100a00 */
[----:B0-----:R-:W2:Y:S01]  /*5e350*/  LDL.LU.64 R26, [R1+0x2008] ;  /* 0x00200800011a7983 */ /* 0x001ea20000300a00 */
[----:B------:R-:W2:Y:S02]  /*5e360*/  LDL.LU.64 R24, [R1+0x2000] ;  /* 0x0020000001187983 */ /* 0x000ea40000300a00 */
[----:B------:R-:W-:-:S07]  /*5e370*/  IMAD.MOV.U32 R7, RZ, RZ, R5 ;  /* 0x000000ffff077224 */ /* 0x000fce00078e0005 */
[C---:B--2---:R-:W-:Y:S01]  /*5e380*/  HMMA.16816.F32 R4, R8.reuse, R6, R24 ;  /* 0x000000060804723c */ /* 0x044fe20000001818 */
[----:B------:R-:W4:Y:S11]  /*5e390*/  LDL.LU.64 R26, [R1+0x1ff8] ;  /* 0x001ff800011a7983 */ /* 0x000f360000300a00 */
[----:B------:R-:W-:Y:S11]  /*5e3a0*/  @!UPT UIADD3 URZ, URZ, URZ, URZ ;  /* 0x0000003f3f3ff290 */ /* 0x000ff6000fffe03f */
[----:B------:R0:W-:Y:S01]  /*5e3b0*/  STL.64 [R1+0x6f0], R4 ;  /* 0x0006f00401007387 */ /* 0x0001e20000100a00 */
[----:B------:R1:W-:Y:S03]  /*5e3c0*/  STL.64 [R1+0x6f8], R6 ;  /* 0x0006f80601007387 */ /* 0x0003e60000100a00 */
[----:B0-----:R-:W2:Y:S01]  /*5e3d0*/  LDL.LU R4, [R1+0x1a0] ;  /* 0x0001a00001047983 */ /* 0x001ea20000300800 */
[----:B------:R-:W2:Y:S02]  /*5e3e0*/  LDL.LU R5, [R1+0x1a4] ;  /* 0x0001a40001057983 */ /* 0x000ea40000300800 */
[----:B-1----:R-:W2:Y:S02]  /*5e3f0*/  LDL.LU R6, [R1+0x1a8] ;  /* 0x0001a80001067983 */ /* 0x002ea40000300800 */
[----:B------:R-:W2:Y:S01]  /*5e400*/  LDL.LU R7, [R1+0x1ac] ;  /* 0x0001ac0001077983 */ /* 0x000ea20000300800 */
[C---:B----4-:R-:W-:Y:S01]  /*5e410*/  HMMA.16816.F32 R24, R8.reuse, R26, R20 ;  /* 0x0000001a0818723c */ /* 0x050fe20000001814 */
[----:B------:R-:W3:Y:S11]  /*5e420*/  LDL.LU.64 R22, [R1+0x1ff0] ;  /* 0x001ff00001167983 */ /* 0x000ef60000300a00 */
[----:B------:R-:W-:Y:S11]  /*5e430*/  @!UPT UIADD3 URZ, URZ, URZ, URZ ;  /* 0x0000003f3f3ff290 */ /* 0x000ff6000fffe03f */
[----:B------:R-:W-:Y:S01]  /*5e440*/  STL.64 [R1+0x6e0], R24 ;  /* 0x0006e01801007387 */ /* 0x000fe20000100a00 */
[----:B------:R0:W-:Y:S03]  /*5e450*/  STL.64 [R1+0x6e8], R26 ;  /* 0x0006e81a01007387 */ /* 0x0001e60000100a00 */
[----:B0-----:R-:W4:Y:S02]  /*5e460*/  LDL.LU.64 R26, [R1+0x1fe8] ;  /* 0x001fe800011a7983 */ /* 0x001f240000300a00 */
[C---:B----4-:R-:W-:Y:S11]  /*5e470*/  HMMA.16816.F32 R12, R8.reuse, R26, R12 ;  /* 0x0000001a080c723c */ /* 0x050ff6000000180c */
[----:B------:R-:W-:Y:S11]  /*5e480*/  @!UPT UIADD3 URZ, URZ, URZ, URZ ;  /* 0x0000003f3f3ff290 */ /* 0x000ff6000fffe03f */
[----:B------:R-:W-:Y:S01]  /*5e490*/  @!UPT UIADD3 URZ, URZ, URZ, URZ ;  /* 0x0000003f3f3ff290 */ /* 0x000fe2000fffe03f */
[----:B------:R0:W-:Y:S01]  /*5e4a0*/  STL.64 [R1+0x6d0], R12 ;  /* 0x0006d00c01007387 */ /* 0x0001e20000100a00 */
[----:B------:R1:W-:Y:S03]  /*5e4b0*/  STL.64 [R1+0x6d8], R14 ;  /* 0x0006d80e01007387 */ /* 0x0003e60000100a00 */
[----:B0-----:R-:W4:Y:S01]  /*5e4c0*/  LDL.LU R12, [R1+0x190] ;  /* 0x00019000010c7983 */ /* 0x001f220000300800 */
[----:B------:R-:W4:Y:S02]  /*5e4d0*/  LDL.LU R13, [R1+0x194] ;  /* 0x00019400010d7983 */ /* 0x000f240000300800 */
[----:B-1----:R-:W4:Y:S02]  /*5e4e0*/  LDL.LU R14, [R1+0x198] ;  /* 0x00019800010e7983 */ /* 0x002f240000300800 */
[----:B------:R-:W4:Y:S01]  /*5e4f0*/  LDL.LU R15, [R1+0x19c] ;  /* 0x00019c00010f7983 */ /* 0x000f220000300800 */
[----:B------:R0:W-:Y:S04]  /*5e500*/  STL.64 [R1+0x1f78], R26 ;  /* 0x001f781a01007387 */ /* 0x0001e80000100a00 */
[----:B0-----:R-:W2:Y:S01]  /*5e510*/  LDL.64 R26, [R1+0x38] ;  /* 0x00003800011a7983 */ /* 0x001ea20000100a00 */
[C---:B---3--:R-:W-:Y:S03]  /*5e520*/  HMMA.16816.F32 R16, R8.reuse, R22, R16 ;  /* 0x000000160810723c */ /* 0x048fe60000001810 */
[----:B--2---:R0:W-:Y:S04]  /*5e530*/  STL.64 [R1+0x1f90], R26 ;  /* 0x001f901a01007387 */ /* 0x0041e80000100a00 */
[----:B0-----:R-:W2:Y:S04]  /*5e540*/  LDL.64 R26, [R1+0x48] ;  /* 0x00004800011a7983 */ /* 0x001ea80000100a00 */
[----:B--2---:R0:W-:Y:S01]  /*5e550*/  STL.64 [R1+0x1fc8], R26 ;  /* 0x001fc81a01007387 */ /* 0x0041e20000100a00 */
[----:B------:R-:W2:Y:S02]  /*5e560*/  LDL.LU R24, [R1+0xf0] ;  /* 0x0000f00001187983 */ /* 0x000ea40000300800 */
[----:B------:R-:W2:Y:S01]  /*5e570*/  LDL.LU R25, [R1+0xf4] ;  /* 0x0000f40001197983 */ /* 0x000ea20000300800 */
[----:B0-----:R-:W2:Y:S01]  /*5e580*/  LDL.LU R26, [R1+0xf8] ;  /* 0x0000f800011a7983 */ /* 0x001ea20000300800 */
[----:B------:R-:W2:Y:S07]  /*5e590*/  LDL.LU R27, [R1+0xfc] ;  /* 0x0000fc00011b7983 */ /* 0x000eae0000300800 */
[----:B------:R-:W-:Y:S02]  /*5e5a0*/  STL.64 [R1+0x6c0], R16 ;  /* 0x0006c01001007387 */ /* 0x000fe40000100a00 */
[----:B------:R0:W-:Y:S02]  /*5e5b0*/  STL.64 [R1+0x6c8], R18 ;  /* 0x0006c81201007387 */ /* 0x0001e40000100a00 */
[----:B0-----:R-:W3:Y:S01]  /*5e5c0*/  LDL.LU.64 R18, [R1+0x1fe0] ;  /* 0x001fe00001127983 */ /* 0x001ee20000300a00 */
[----:B------:R0:W-:Y:S02]  /*5e5d0*/  STL.64 [R1+0x1f70], R22 ;  /* 0x001f701601007387 */ /* 0x0001e40000100a00 */
[----:B------:R-:W2:Y:S02]  /*5e5e0*/  LDL.LU R20, [R1+0xb0] ;  /* 0x0000b00001147983 */ /* 0x000ea40000300800 */
[----:B------:R-:W2:Y:S01]  /*5e5f0*/  LDL.LU R21, [R1+0xb4] ;  /* 0x0000b40001157983 */ /* 0x000ea20000300800 */
        /* <DEDUP_REMOVED lines=8> */
[C---:B---3--:R-:W-:Y:S01]  /*5e680*/  HMMA.16816.F32 R4, R8.reuse, R18, R4 ;  /* 0x000000120804723c */ /* 0x048fe20000001804 */
[----:B--2---:R0:W-:Y:S01]  /*5e690*/  STL.64 [R1+0x1fa0], R22 ;  /* 0x001fa01601007387 */ /* 0x0041e20000100a00 */
[----:B------:R-:W-:Y:S03]  /*5e6a0*/  STL.64 [R1+0x1f98], R20 ;  /* 0x001f981401007387 */ /* 0x000fe60000100a00 */
[----:B0-----:R-:W2:Y:S11]  /*5e6b0*/  LDL.64 R22, [R1+0x58] ;  /* 0x0000580001167983 */ /* 0x001eb60000100a00 */
[----:B------:R-:W-:Y:S07]  /*5e6c0*/  @!UPT UIADD3 URZ, URZ, URZ, URZ ;  /* 0x0000003f3f3ff290 */ /* 0x000fee000fffe03f */
[----:B------:R-:W-:Y:S02]  /*5e6d0*/  STL.64 [R1+0x6b0], R4 ;  /* 0x0006b00401007387 */ /* 0x000fe40000100a00 */
[----:B------:R0:W-:Y:S02]  /*5e6e0*/  STL.64 [R1+0x6b8], R6 ;  /* 0x0006b80601007387 */ /* 0x0001e40000100a00 */
[----:B0-----:R-:W4:Y:S01]  /*5e6f0*/  LDL.LU.64 R6, [R1+0x1fd8] ;  /* 0x001fd80001067983 */ /* 0x001f220000300a00 */
[----:B------:R0:W-:Y:S02]  /*5e700*/  STL.64 [R1+0x1f68], R18 ;  /* 0x001f681201007387 */ /* 0x0001e40000100a00 */
[----:B------:R-:W3:Y:S02]  /*5e710*/  LDL.LU R16, [R1+0x180] ;  /* 0x0001800001107983 */ /* 0x000ee40000300800 */
[----:B------:R-:W3:Y:S01]  /*5e720*/  LDL.LU R17, [R1+0x184] ;  /* 0x0001840001117983 */ /* 0x000ee20000300800 */
[----:B0-----:R-:W2:Y:S01]  /*5e730*/  LDL.LU R18, [R1+0x188] ;  /* 0x0001880001127983 */ /* 0x001ea20000300800 */
[----:B------:R-:W2:Y:S01]  /*5e740*/  LDL.LU R19, [R1+0x18c] ;  /* 0x00018c0001137983 */ /* 0x000ea20000300800 */
[C---:B----4-:R-:W-:Y:S02]  /*5e750*/  HMMA.16816.F32 R12, R8.reuse, R6, R12 ;  /* 0x00000006080c723c */ /* 0x050fe4000000180c */
[----:B--2---:R-:W-:Y:S01]  /*5e760*/  STL.64 [R1+0x1fb0], R18 ;  /* 0x001fb01201007387 */ /* 0x004fe20000100a00 */
[----:B---3--:R0:W-:Y:S03]  /*5e770*/  STL.64 [R1+0x1fa8], R16 ;  /* 0x001fa81001007387 */ /* 0x0081e60000100a00 */
        /* <DEDUP_REMOVED lines=8> */
[----:B---3--:R-:W-:Y:S02]  /*5e800*/  HMMA.16816.F32 R8, R8, R14, R24 ;  /* 0x0000000e0808723c */ /* 0x008fe40000001818 */
[----:B------:R-:W3:Y:S01]  /*5e810*/  LDL.LU.64 R26, [R1+0x1fc8] ;  /* 0x001fc800011a7983 */ /* 0x000ee20000300a00 */
[----:B------:R-:W-:Y:S01]  /*5e820*/  MOV R2, R14 ;  /* 0x0000000e00027202 */ /* 0x000fe20000000f00 */
[----:B------:R-:W-:Y:S11]  /*5e830*/  IMAD.MOV.U32 R0, RZ, RZ, R15 ;  /* 0x000000ffff007224 */ /* 0x000ff600078e000f */
[----:B------:R-:W-:Y:S08]  /*5e840*/  @!UPT UIADD3 URZ, URZ, URZ, URZ ;  /* 0x0000003f3f3ff290 */ /* 0x000ff0000fffe03f */
        /* <DEDUP_REMOVED lines=8> */
[----:B------:R-:W-:Y:S01]  /*5e8d0*/  MOV R4, R22 ;  /* 0x0000001600047202 */ /* 0x000fe20000000f00 */
[----:B------:R-:W-:Y:S01]  /*5e8e0*/  IMAD.MOV.U32 R3, RZ, RZ, R23 ;  /* 0x000000ffff037224 */ /* 0x000fe200078e0017 */
[C---:B--2---:R-:W-:Y:S08]  /*5e8f0*/  HMMA.16816.F32 R16, R12.reuse, R22, R16 ;  /* 0x000000160c10723c */ /* 0x044ff00000001810 */
[----:B---3--:R-:W-:Y:S11]  /*5e900*/  HMMA.16816.F32 R8, R12, R26, R8 ;  /* 0x0000001a0c08723c */ /* 0x008ff60000001808 */
[----:B------:R-:W-:Y:S04]  /*5e910*/  @!UPT UIADD3 URZ, URZ, URZ, URZ ;  /* 0x0000003f3f3ff290 */ /* 0x000fe8000fffe03f */
[----:B------:R-:W-:Y:S01]  /*5e920*/  STL.64 [R1+0x680], R16 ;  /* 0x0006801001007387 */ /* 0x000fe20000100a00 */
[----:B------:R0:W-:Y:S03]  /*5e930*/  STL.64 [R1+0x688], R18 ;  /* 0x0006881201007387 */ /* 0x0001e60000100a00 */
[----:B0-----:R-:W2:Y:S01]  /*5e940*/  LDL.LU.64 R18, [R1+0x1fb0] ;  /* 0x001fb00001127983 */ /* 0x001ea20000300a00 */
[----:B------:R-:W2:Y:S02]  /*5e950*/  LDL.LU.64 R16, [R1+0x1fa8] ;  /* 0x001fa80001107983 */ /* 0x000ea40000300a00 */
[----:B------:R-:W3:Y:S02]  /*5e960*/  LDL.LU.64 R22, [R1+0x1fa0] ;  /* 0x001fa00001167983 */ /* 0x000ee40000300a00 */
[----:B------:R-:W3:Y:S01]  /*5e970*/  LDL.LU.64 R20, [R1+0x1f98] ;  /* 0x001f980001147983 */ /* 0x000ee20000300a00 */
[----:B------:R0:W-:Y:S01]  /*5e980*/  STL.64 [R1+0x670], R8 ;  /* 0x0006700801007387 */ /* 0x0001e20000100a00 */
[----:B------:R1:W-:Y:S01]  /*5e990*/  STL.64 [R1+0x678], R10 ;  /* 0x0006780a01007387 */ /* 0x0003e20000100a00 */
[----:B0-----:R-:W-:Y:S01]  /*5e9a0*/  MOV R9, R26 ;  /* 0x0000001a00097202 */ /* 0x001fe20000000f00 */
[----:B------:R-:W-:-:S02]  /*5e9b0*/  IMAD.MOV.U32 R8, RZ, RZ, R27 ;  /* 0x000000ffff087224 */ /* 0x000fc400078e001b */
[----:B------:R-:W3:Y:S02]  /*5e9c0*/  LDL.LU.64 R26, [R1+0x1f90] ;  /* 0x001f9000011a7983 */ /* 0x000ee40000300a00 */
[C---:B---3--:R-:W-:Y:S01]  /*5e9d0*/  HMMA.16816.F32 R20, R12.reuse, R26, R20 ;  /* 0x0000001a0c14723c */ /* 0x048fe20000001814 */
[----:B-1----:R-:W-:Y:S01]  /*5e9e0*/  MOV R11, R26 ;  /* 0x0000001a000b7202 */ /* 0x002fe20000000f00 */
[----:B------:R-:W-:Y:S11]  /*5e9f0*/  IMAD.MOV.U32 R10, RZ, RZ, R27 ;  /* 0x000000ffff0a7224 */ /* 0x000ff600078e001b */
[----:B------:R-:W-:Y:S10]  /*5ea00*/  @!UPT UIADD3 URZ, URZ, URZ, URZ ;  /* 0x0000003f3f3ff290 */ /* 0x000ff4000fffe03f */
[----:B------:R-:W-:Y:S01]  /*5ea10*/  STL.64 [R1+0x660], R20 ;  /* 0x0006601401007387 */ /* 0x000fe20000100a00 */
[----:B------:R0:W-:Y:S03]  /*5ea20*/  STL.64 [R1+0x668], R22 ;  /* 0x0006681601007387 */ /* 0x0001e60000100a00 */
[----:B0-----:R-:W3:Y:S01]  /*5ea30*/  LDL.LU.64 R22, [R1+0x1f88] ;  /* 0x001f880001167983 */ /* 0x001ee20000300a00 */
[----:B------:R-:W3:Y:S02]  /*5ea40*/  LDL.LU.64 R20, [R1+0x1f80] ;  /* 0x001f800001147983 */ /* 0x000ee40000300a00 */
[----:B------:R-:W3:Y:S01]  /*5ea50*/  LDL.LU.64 R26, [R1+0x1f78] ;  /* 0x001f7800011a7983 */ /* 0x000ee20000300a00 */
[----:B------:R-:W0:Y:S04]  /*5ea60*/  S2R R25, SR_TID.X ;  /* 0x0000000000197919 */ /* 0x000e280000002100 */
[----:B------:R-:W1:Y:S01]  /*5ea70*/  S2R R5, SR_TID.X ;  /* 0x0000000000057919 */ /* 0x000e620000002100 */
[----:B---3--:R-:W-:Y:S11]  /*5ea80*/  HMMA.16816.F32 R20, R12, R26, R20 ;  /* 0x0000001a0c14723c */ /* 0x008ff60000001814 */
[----:B------:R-:W-:Y:S11]  /*5ea90*/  @!UPT UIADD3 URZ, URZ, URZ, URZ ;  /* 0x0000003f3f3ff290 */ /* 0x000ff6000fffe03f */
[----:B------:R-:W-:Y:S01]  /*5eaa0*/  @!UPT UIADD3 URZ, URZ, URZ, URZ ;  /* 0x0000003f3f3ff290 */ /* 0x000fe2000fffe03f */
[----:B------:R-:W-:Y:S01]  /*5eab0*/  STL.64 [R1+0x650], R20 ;  /* 0x0006501401007387 */ /* 0x000fe20000100a00 */
[----:B------:R3:W-:Y:S03]  /*5eac0*/  STL.64 [R1+0x658], R22 ;  /* 0x0006581601007387 */ /* 0x0007e60000100a00 */
[----:B---3--:R-:W2:Y:S01]  /*5ead0*/  LDL.LU.64 R22, [R1+0x1f70] ;  /* 0x001f700001167983 */ /* 0x008ea20000300a00 */
[----:B0-----:R-:W-:Y:S01]  /*5eae0*/  LOP3.LUT R24, R25, 0x7, RZ, 0xc0, !PT ;  /* 0x0000000719187812 */ /* 0x001fe200078ec0ff */
[----:B-1----:R-:W-:-:S03]  /*5eaf0*/  IMAD.SHL.U32 R5, R5, 0x100, RZ ;  /* 0x0000010005057824 */ /* 0x002fc600078e00ff */
[----:B------:R-:W-:-:S04]  /*5eb00*/  SHF.L.U32 R24, R24, 0x4, RZ ;  /* 0x0000000418187819 */ /* 0x000fc800000006ff */
[----:B------:R-:W-:-:S04]  /*5eb10*/  LOP3.LUT R5, R24, 0xf00, R5, 0xf8, !PT ;  /* 0x00000f0018057812 */ /* 0x000fc800078ef805 */
[----:B------:R-:W-:-:S04]  /*5eb20*/  LOP3.LUT R5, R5, 0x10, R25, 0x78, !PT ;  /* 0x0000001005057812 */ /* 0x000fc800078e7819 */
[----:B------:R-:W-:Y:S02]  /*5eb30*/  LOP3.LUT R5, R5, 0x20, RZ, 0x3c, !PT ;  /* 0x0000002005057812 */ /* 0x000fe400078e3cff */
[----:B------:R-:W-:Y:S01]  /*5eb40*/  MOV R28, R26 ;  /* 0x0000001a001c7202 */ /* 0x000fe20000000f00 */
[----:B------:R-:W-:Y:S02]  /*5eb50*/  IMAD.MOV.U32 R29, RZ, RZ, R27 ;  /* 0x000000ffff1d7224 */ /* 0x000fe400078e001b */
[----:B------:R-:W0:Y:S04]  /*5eb60*/  LDSM.16.M88.4 R24, [R5+0x43080] ;  /* 0x043080000518783b */ /* 0x000e280000000200 */
[----:B0-----:R-:W-:Y:S01]  /*5eb70*/  STL.64 [R1+0x1f48], R26 ;  /* 0x001f481a01007387 */ /* 0x001fe20000100a00 */
[----:B------:R0:W-:Y:S03]  /*5eb80*/  STL.64 [R1+0x1f40], R24 ;  /* 0x001f401801007387 */ /* 0x0001e60000100a00 */
[----:B0-----:R-:W3:Y:S01]  /*5eb90*/  LDL.LU R24, [R1+0x2a0] ;  /* 0x0002a00001187983 */ /* 0x001ee20000300800 */
[----:B------:R-:W3:Y:S02]  /*5eba0*/  LDL.LU R25, [R1+0x2a4] ;  /* 0x0002a40001197983 */ /* 0x000ee40000300800 */
[----:B------:R-:W3:Y:S02]  /*5ebb0*/  LDL.LU R26, [R1+0x2a8] ;  /* 0x0002a800011a7983 */ /* 0x000ee40000300800 */
[----:B------:R-:W3:Y:S01]  /*5ebc0*/  LDL.LU R27, [R1+0x2ac] ;  /* 0x0002ac00011b7983 */ /* 0x000ee20000300800 */
[C---:B--2---:R-:W-:Y:S01]  /*5ebd0*/  HMMA.16816.F32 R20, R12.reuse, R22, R16 ;  /* 0x000000160c14723c */ /* 0x044fe20000001810 */
[----:B------:R-:W3:Y:S11]  /*5ebe0*/  LDL.LU.64 R18, [R1+0x1f68] ;  /* 0x001f680001127983 */ /* 0x000ef60000300a00 */
[----:B------:R-:W-:Y:S11]  /*5ebf0*/  @!UPT UIADD3 URZ, URZ, URZ, URZ ;  /* 0x0000003f3f3ff290 */ /* 0x000ff6000fffe03f */
[----:B------:R-:W-:Y:S01]  /*5ec00*/  STL.64 [R1+0x640], R20 ;  /* 0x0006401401007387 */ /* 0x000fe20000100a00 */
[----:B------:R-:W-:Y:S02]  /*5ec10*/  STL.64 [R1+0x648], R22 ;  /* 0x0006481601007387 */ /* 0x000fe40000100a00 */
[----:B------:R-:W0:Y:S02]  /*5ec20*/  LDSM.16.M88.4 R20, [R5+0x44080] ;  /* 0x044080000514783b */ /* 0x000e240000000200 */
[----:B0-----:R-:W-:Y:S02]  /*5ec30*/  STL.64 [R1+0x1eb0], R22 ;  /* 0x001eb01601007387 */ /* 0x001fe40000100a00 */
[----:B------:R0:W-:Y:S02]  /*5ec40*/  STL.64 [R1+0x1ea8], R20 ;  /* 0x001ea81401007387 */ /* 0x0001e40000100a00 */
[----:B0-----:R-:W2:Y:S01]  /*5ec50*/  LDL.LU R20, [R1+0x3c0] ;  /* 0x0003c00001147983 */ /* 0x001ea20000300800 */
[----:B------:R-:W2:Y:S02]  /*5ec60*/  LDL.LU R21, [R1+0x3c4] ;  /* 0x0003c40001157983 */ /* 0x000ea40000300800 */
[----:B------:R-:W2:Y:S02]  /*5ec70*/  LDL.LU R22, [R1+0x3c8] ;  /* 0x0003c80001167983 */ /* 0x000ea40000300800 */
[----:B------:R-:W2:Y:S01]  /*5ec80*/  LDL.LU R23, [R1+0x3cc] ;  /* 0x0003cc0001177983 */ /* 0x000ea20000300800 */
[C---:B---3--:R-:W-:Y:S11]  /*5ec90*/  HMMA.16816.F32 R24, R12.reuse, R18, R24 ;  /* 0x000000120c18723c */ /* 0x048ff60000001818 */
[----:B------:R-:W-:Y:S11]  /*5eca0*/  @!UPT UIADD3 URZ, URZ, URZ, URZ ;  /* 0x0000003f3f3ff290 */ /* 0x000ff6000fffe03f */
[----:B------:R-:W-:Y:S01]  /*5ecb0*/  @!UPT UIADD3 URZ, URZ, URZ, URZ ;  /* 0x0000003f3f3ff290 */ /* 0x000fe2000fffe03f */
[----:B------:R0:W-:Y:S02]  /*5ecc0*/  STL.64 [R1+0x630], R24 ;  /* 0x0006301801007387 */ /* 0x0001e40000100a00 */
[----:B0-----:R-:W-:Y:S01]  /*5ecd0*/  MOV R25, R18 ;  /* 0x0000001200197202 */ /* 0x001fe20000000f00 */
[----:B------:R-:W-:Y:S02]  /*5ece0*/  IMAD.MOV.U32 R24, RZ, RZ, R19 ;  /* 0x000000ffff187224 */ /* 0x000fe400078e0013 */
[----:B------:R-:W0:Y:S04]  /*5ecf0*/  LDSM.16.M88.4 R16, [R5+0x45080] ;  /* 0x045080000510783b */ /* 0x000e280000000200 */
[----:B------:R-:W-:Y:S01]  /*5ed00*/  STL.64 [R1+0x638], R26 ;  /* 0x0006381a01007387 */ /* 0x000fe20000100a00 */
[----:B--2---:R-:W-:Y:S03]  /*5ed10*/  HMMA.16816.F32 R20, R12, R6, R20 ;  /* 0x000000060c14723c */ /* 0x004fe60000001814 */
[----:B0-----:R-:W-:Y:S01]  /*5ed20*/  STL.64 [R1+0x1e38], R18 ;  /* 0x001e381201007387 */ /* 0x001fe20000100a00 */
[----:B------:R0:W-:Y:S02]  /*5ed30*/  STL.64 [R1+0x1e30], R16 ;  /* 0x001e301001007387 */ /* 0x0001e40000100a00 */
[----:B------:R-:W-:Y:S01]  /*5ed40*/  STL.64 [R1+0x1ec8], R6 ;  /* 0x001ec80601007387 */ /* 0x000fe20000100a00 */
[----:B0-----:R-:W2:Y:S11]  /*5ed50*/  LDL.LU R16, [R1+0x340] ;  /* 0x0003400001107983 */ /* 0x001eb60000300800 */
[----:B------:R-:W-:Y:S05]  /*5ed60*/  @!UPT UIADD3 URZ, URZ, URZ, URZ ;  /* 0x0000003f3f3ff290 */ /* 0x000fea000fffe03f */
[----:B------:R0:W-:Y:S01]  /*5ed70*/  STL.64 [R1+0x620], R20 ;  /* 0x0006201401007387 */ /* 0x0001e20000100a00 */
[----:B------:R1:W-:Y:S02]  /*5ed80*/  STL.64 [R1+0x628], R22 ;  /* 0x0006281601007387 */ /* 0x0003e40000100a00 */
[----:B------:R-:W2:Y:S02]  /*5ed90*/  LDL.LU R17, [R1+0x344] ;  /* 0x0003440001117983 */ /* 0x000ea40000300800 */
        /* <DEDUP_REMOVED lines=12> */
[----:B------:R-:W-:Y:S01]  /*5ee60*/  MOV R6, R25 ;  /* 0x0000001900067202 */ /* 0x000fe20000000f00 */
[----:B------:R-:W-:Y:S01]  /*5ee70*/  IMAD.MOV.U32 R7, RZ, RZ, R24 ;  /* 0x000000ffff077224 */ /* 0x000fe200078e0018 */
[----:B----4-:R-:W-:Y:S01]  /*5ee80*/  STL.64 [R1+0x1ed8], R22 ;  /* 0x001ed81601007387 */ /* 0x010fe20000100a00 */
[----:B--2---:R-:W-:Y:S03]  /*5ee90*/  STL.64 [R1+0x1ed0], R20 ;  /* 0x001ed01401007387 */ /* 0x004fe60000100a00 */
[----:B------:R0:W-:Y:S02]  /*5eea0*/  STL.64 [R1+0x1ee0], R6 ;  /* 0x001ee00601007387 */ /* 0x0001e40000100a00 */
[----:B0-----:R-:W-:Y:S01]  /*5eeb0*/  MOV R6, R28 ;  /* 0x0000001c00067202 */ /* 0x001fe20000000f00 */
[----:B------:R-:W-:Y:S01]  /*5eec0*/  IMAD.MOV.U32 R7, RZ, RZ, R29 ;  /* 0x000000ffff077224 */ /* 0x000fe200078e001d */
[----:B------:R-:W2:Y:S01]  /*5eed0*/  LDL.LU R28, [R1+0x1f64] ;  /* 0x001f6400011c7983 */ /* 0x000ea20000300800 */
[----:B------:R-:W4:Y:S03]  /*5eee0*/  LDL.LU R29, [R1+0x1f60] ;  /* 0x001f6000011d7983 */ /* 0x000f260000300800 */
[----:B------:R0:W-:Y:S02]  /*5eef0*/  STL.64 [R1+0x1ef8], R6 ;  /* 0x001ef80601007387 */ /* 0x0001e40000100a00 */
[----:B0-----:R-:W-:Y:S01]  /*5ef00*/  MOV R6, R11 ;  /* 0x0000000b00067202 */ /* 0x001fe20000000f00 */
[----:B------:R-:W-:-:S05]  /*5ef10*/  IMAD.MOV.U32 R7, RZ, RZ, R10 ;  /* 0x000000ffff077224 */ /* 0x000fca00078e000a */
[----:B------:R0:W-:Y:S02]  /*5ef20*/  STL.64 [R1+0x1f10], R6 ;  /* 0x001f100601007387 */ /* 0x0001e40000100a00 */
[----:B0-----:R-:W-:Y:S01]  /*5ef30*/  MOV R6, R9 ;  /* 0x0000000900067202 */ /* 0x001fe20000000f00 */
[----:B------:R-:W-:Y:S02]  /*5ef40*/  IMAD.MOV.U32 R7, RZ, RZ, R8 ;  /* 0x000000ffff077224 */ /* 0x000fe400078e0008 */
[----:B------:R-:W0:Y:S04]  /*5ef50*/  LDSM.16.M88.4 R8, [R5+0x46080] ;  /* 0x046080000508783b */ /* 0x000e280000000200 */
[----:B------:R-:W-:Y:S01]  /*5ef60*/  STL.64 [R1+0x1f28], R6 ;  /* 0x001f280601007387 */ /* 0x000fe20000100a00 */
[----:B------:R-:W2:Y:S02]  /*5ef70*/  LDL.LU R20, [R1+0x410] ;  /* 0x0004100001147983 */ /* 0x000ea40000300800 */
[----:B------:R-:W2:Y:S02]  /*5ef80*/  LDL.LU R21, [R1+0x414] ;  /* 0x0004140001157983 */ /* 0x000ea40000300800 */
[----:B------:R-:W2:Y:S01]  /*5ef90*/  LDL.LU R22, [R1+0x418] ;  /* 0x0004180001167983 */ /* 0x000ea20000300800 */
[----:B------:R-:W2:Y:S04]  /*5efa0*/  LDL.LU R23, [R1+0x41c] ;  /* 0x00041c0001177983 */ /* 0x000ea80000300800 */
        /* <DEDUP_REMOVED lines=24> */
[----:B------:R-:W-:Y:S01]  /*5f130*/  MOV R26, R2 ;  /* 0x00000002001a7202 */ /* 0x000fe20000000f00 */
[----:B------:R-:W-:Y:S01]  /*5f140*/  IMAD.MOV.U32 R27, RZ, RZ, R0 ;  /* 0x000000ffff1b7224 */ /* 0x000fe200078e0000 */
[----:B--2---:R-:W-:Y:S01]  /*5f150*/  STL.64 [R1+0x1f58], R22 ;  /* 0x001f581601007387 */ /* 0x004fe20000100a00 */
[----:B------:R1:W-:Y:S03]  /*5f160*/  STL.64 [R1+0x1f50], R20 ;  /* 0x001f501401007387 */ /* 0x0003e60000100a00 */
[----:B-1----:R-:W2:Y:S01]  /*5f170*/  LDL.LU R20, [R1+0x3b0] ;  /* 0x0003b00001147983 */ /* 0x002ea20000300800 */
[----:B------:R-:W2:Y:S02]  /*5f180*/  LDL.LU R21, [R1+0x3b4] ;  /* 0x0003b40001157983 */ /* 0x000ea40000300800 */
[----:B------:R-:W2:Y:S02]  /*5f190*/  LDL.LU R22, [R1+0x3b8] ;  /* 0x0003b80001167983 */ /* 0x000ea40000300800 */
[----:B------:R-:W2:Y:S01]  /*5f1a0*/  LDL.LU R23, [R1+0x3bc] ;  /* 0x0003bc0001177983 */ /* 0x000ea20000300800 */
[----:B---3--:R1:W-:Y:S01]  /*5f1b0*/  STL.64 [R1+0x1e50], R18 ;  /* 0x001e501201007387 */ /* 0x0083e20000100a00 */
[----:B------:R-:W-:Y:S03]  /*5f1c0*/  STL.64 [R1+0x1e48], R16 ;  /* 0x001e481001007387 */ /* 0x000fe60000100a00 */
[----:B-1----:R-:W3:Y:S01]  /*5f1d0*/  LDL.64 R18, [R1+0x18] ;  /* 0x0000180001127983 */ /* 0x002ee20000100a00 */
[----:B0-----:R-:W-:Y:S02]  /*5f1e0*/  STL.64 [R1+0x1da8], R10 ;  /* 0x001da80a01007387 */ /* 0x001fe40000100a00 */
[----:B------:R0:W-:Y:S02]  /*5f1f0*/  STL.64 [R1+0x1da0], R8 ;  /* 0x001da00801007387 */ /* 0x0001e40000100a00 */
[----:B0-----:R-:W3:Y:S01]  /*5f200*/  LDL.LU R8, [R1+0x420] ;  /* 0x0004200001087983 */ /* 0x001ee20000300800 */
[----:B------:R-:W3:Y:S02]  /*5f210*/  LDL.LU R9, [R1+0x424] ;  /* 0x0004240001097983 */ /* 0x000ee40000300800 */
[----:B------:R-:W3:Y:S02]  /*5f220*/  LDL.LU R10, [R1+0x428] ;  /* 0x00042800010a7983 */ /* 0x000ee40000300800 */
[----:B------:R-:W3:Y:S01]  /*5f230*/  LDL.LU R11, [R1+0x42c] ;  /* 0x00042c00010b7983 */ /* 0x000ee20000300800 */
[----:B--2---:R-:W-:Y:S01]  /*5f240*/  HMMA.16816.F32 R12, R12, R26, R20 ;  /* 0x0000001a0c0c723c */ /* 0x004fe20000001814 */
[----:B------:R-:W2:Y:S01]  /*5f250*/  LDL.LU.64 R22, [R1+0x1f58] ;  /* 0x001f580001167983 */ /* 0x000ea20000300a00 */
[----:B------:R-:W2:Y:S02]  /*5f260*/  LDL.LU.64 R20, [R1+0x1f50] ;  /* 0x001f500001147983 */ /* 0x000ea40000300a00 */
[----:B------:R-:W2:Y:S02]  /*5f270*/  LDL.LU.64 R26, [R1+0x1f48] ;  /* 0x001f4800011a7983 */ /* 0x000ea40000300a00 */
[----:B------:R-:W2:Y:S01]  /*5f280*/  LDL.LU.64 R24, [R1+0x1f40] ;  /* 0x001f400001187983 */ /* 0x000ea20000300a00 */
[----:B------:R-:W-:Y:S01]  /*5f290*/  MOV R6, R4 ;  /* 0x0000000400067202 */ /* 0x000fe20000000f00 */
[----:B------:R-:W-:Y:S11]  /*5f2a0*/  IMAD.MOV.U32 R7, RZ, RZ, R3 ;  /* 0x000000ffff077224 */ /* 0x000ff600078e0003 */
[----:B------:R-:W-:Y:S04]  /*5f2b0*/  @!UPT UIADD3 URZ, URZ, URZ, URZ ;  /* 0x0000003f3f3ff290 */ /* 0x000fe8000fffe03f */
[----:B------:R-:W-:Y:S01]  /*5f2c0*/  STL.64 [R1+0x610], R12 ;  /* 0x0006100c01007387 */ /* 0x000fe20000100a00 */
[----:B------:R-:W-:Y:S02]  /*5f2d0*/  STL.64 [R1+0x618], R14 ;  /* 0x0006180e01007387 */ /* 0x000fe40000100a00 */
[----:B------:R-:W0:Y:S02]  /*5f2e0*/  LDSM.16.M88.4 R12, [R5+0x47080] ;  /* 0x04708000050c783b */ /* 0x000e240000000200 */
[----:B0-----:R0:W-:Y:S02]  /*5f2f0*/  STL.64 [R1+0x1d40], R14 ;  /* 0x001d400e01007387 */ /* 0x0011e40000100a00 */
[----:B------:R-:W-:Y:S02]  /*5f300*/  STL.64 [R1+0x1d38], R12 ;  /* 0x001d380c01007387 */ /* 0x000fe40000100a00 */
[----:B0-----:R-:W3:Y:S01]  /*5f310*/  LDL.LU.64 R14, [R1+0x68] ;  /* 0x00006800010e7983 */ /* 0x001ee20000300a00 */
[C---:B--2---:R-:W-:Y:S03]  /*5f320*/  HMMA.16816.F32 R4, R24.reuse, R6, R20 ;  /* 0x000000061804723c */ /* 0x044fe60000001814 */
[----:B------:R-:W2:Y:S01]  /*5f330*/  LDL.LU.64 R22, [R1+0x1f38] ;  /* 0x001f380001167983 */ /* 0x000ea20000300a00 */
[----:B------:R-:W2:Y:S11]  /*5f340*/  LDL.LU.64 R20, [R1+0x1f30] ;  /* 0x001f300001147983 */ /* 0x000eb60000300a00 */
[----:B------:R-:W-:Y:S08]  /*5f350*/  @!UPT UIADD3 URZ, URZ, URZ, URZ ;  /* 0x0000003f3f3ff290 */ /* 0x000ff0000fffe03f */
        /* <DEDUP_REMOVED lines=17> */
[C---:B---3--:R-:W-:Y:S08]  /*5f470*/  HMMA.16816.F32 R8, R24.reuse, R18, R8 ;  /* 0x000000121808723c */ /* 0x048ff00000001808 */
[C---:B--2---:R-:W-:Y:S01]  /*5f480*/  HMMA.16816.F32 R4, R24.reuse, R6, R20 ;  /* 0x000000061804723c */ /* 0x044fe20000001814 */
[----:B------:R-:W2:Y:S01]  /*5f490*/  LDL.LU.64 R22, [R1+0x1ef0] ;  /* 0x001ef00001167983 */ /* 0x000ea20000300a00 */
[----:B------:R-:W2:Y:S11]  /*5f4a0*/  LDL.LU.64 R20, [R1+0x1ee8] ;  /* 0x001ee80001147983 */ /* 0x000eb60000300a00 */
[----:B------:R-:W-:Y:S10]  /*5f4b0*/  @!UPT UIADD3 URZ, URZ, URZ, URZ ;  /* 0x0000003f3f3ff290 */ /* 0x000ff4000fffe03f */
[----:B------:R-:W-:Y:S01]  /*5f4c0*/  STL.64 [R1+0x5d0], R4 ;  /* 0x0005d00401007387 */ /* 0x000fe20000100a00 */
[----:B------:R0:W-:Y:S03]  /*5f4d0*/  STL.64 [R1+0x5d8], R6 ;  /* 0x0005d80601007387 */ /* 0x0001e60000100a00 */
[----:B0-----:R-:W2:Y:S01]  /*5f4e0*/  LDL.LU.64 R6, [R1+0x1ee0] ;  /* 0x001ee00001067983 */ /* 0x001ea20000300a00 */
[----:B------:R0:W-:Y:S02]  /*5f4f0*/  STL.64 [R1+0x5c0], R8 ;  /* 0x0005c00801007387 */ /* 0x0001e40000100a00 */
[----:B------:R1:W-:Y:S01]  /*5f500*/  STL.64 [R1+0x5c8], R10 ;  /* 0x0005c80a01007387 */ /* 0x0003e20000100a00 */
[----:B0-----:R-:W3:Y:S01]  /*5f510*/  LDL.LU R8, [R1+0x380] ;  /* 0x0003800001087983 */ /* 0x001ee20000300800 */
[----:B------:R-:W3:Y:S02]  /*5f520*/  LDL.LU R9, [R1+0x384] ;  /* 0x0003840001097983 */ /* 0x000ee40000300800 */
[----:B-1----:R-:W2:Y:S02]  /*5f530*/  LDL.LU R10, [R1+0x388] ;  /* 0x00038800010a7983 */ /* 0x002ea40000300800 */
[----:B------:R-:W2:Y:S02]  /*5f540*/  LDL.LU R11, [R1+0x38c] ;  /* 0x00038c00010b7983 */ /* 0x000ea40000300800 */
[----:B--2---:R0:W-:Y:S01]  /*5f550*/  STL.64 [R1+0x1e98], R10 ;  /* 0x001e980a01007387 */ /* 0x0041e20000100a00 */
[----:B---3--:R-:W-:Y:S03]  /*5f560*/  STL.64 [R1+0x1e90], R8 ;  /* 0x001e900801007387 */ /* 0x008fe60000100a00 */
[----:B0-----:R-:W2:Y:S01]  /*5f570*/  LDL.64 R10, [R1+0x58] ;  /* 0x00005800010a7983 */ /* 0x001ea20000100a00 */
[----:B------:R0:W-:Y:S03]  /*5f580*/  STL.64 [R1+0x1e58], R18 ;  /* 0x001e581201007387 */ /* 0x0001e60000100a00 */
[----:B0-----:R-:W3:Y:S04]  /*5f590*/  LDL.64 R18, [R1+0x28] ;  /* 0x0000280001127983 */ /* 0x001ee80000100a00 */
[----:B---3--:R0:W-:Y:S04]  /*5f5a0*/  STL.64 [R1+0x1e70], R18 ;  /* 0x001e701201007387 */ /* 0x0081e80000100a00 */
[----:B0-----:R-:W3:Y:S01]  /*5f5b0*/  LDL.LU.64 R18, [R1+0x38] ;  /* 0x0000380001127983 */ /* 0x001ee20000300a00 */
[C---:B------:R-:W-:Y:S03]  /*5f5c0*/  HMMA.16816.F32 R4, R24.reuse, R6, R20 ;  /* 0x000000061804723c */ /* 0x040fe60000001814 */
[----:B---3--:R0:W-:Y:S04]  /*5f5d0*/  STL.64 [R1+0x1e88], R18 ;  /* 0x001e881201007387 */ /* 0x0081e80000100a00 */
[----:B0-----:R-:W3:Y:S04]  /*5f5e0*/  LDL.64 R18, [R1+0x48] ;  /* 0x0000480001127983 */ /* 0x001ee80000100a00 */
[----:B---3--:R0:W-:Y:S01]  /*5f5f0*/  STL.64 [R1+0x1ea0], R18 ;  /* 0x001ea01201007387 */ /* 0x0081e20000100a00 */
[----:B------:R-:W2:Y:S02]  /*5f600*/  LDL.LU R16, [R1+0x390] ;  /* 0x0003900001107983 */ /* 0x000ea40000300800 */
[----:B------:R-:W2:Y:S01]  /*5f610*/  LDL.LU R17, [R1+0x394] ;  /* 0x0003940001117983 */ /* 0x000ea20000300800 */
[----:B0-----:R-:W2:Y:S01]  /*5f620*/  LDL.LU R18, [R1+0x398] ;  /* 0x0003980001127983 */ /* 0x001ea20000300800 */
[----:B------:R-:W2:Y:S02]  /*5f630*/  LDL.LU R19, [R1+0x39c] ;  /* 0x00039c0001137983 */ /* 0x000ea40000300800 */
[----:B------:R-:W3:Y:S02]  /*5f640*/  LDL.LU.64 R22, [R1+0x1ed8] ;  /* 0x001ed80001167983 */ /* 0x000ee40000300a00 */
[----:B------:R-:W3:Y:S03]  /*5f650*/  LDL.LU.64 R20, [R1+0x1ed0] ;  /* 0x001ed00001147983 */ /* 0x000ee60000300a00 */
        /* <DEDUP_REMOVED lines=12> */
[----:B------:R-:W2:Y:S02]  /*5f720*/  LDL.LU.64 R20, [R1+0x1ea8] ;  /* 0x001ea80001147983 */ /* 0x000ea40000300a00 */
        /* <DEDUP_REMOVED lines=12> */
[----:B------:R-:W3:Y:S02]  /*5f7f0*/  LDL.LU R14, [R1+0x368] ;  /* 0x00036800010e7983 */ /* 0x000ee40000300800 */
[----:B------:R-:W3:Y:S01]  /*5f800*/  LDL.LU R15, [R1+0x36c] ;  /* 0x00036c00010f7983 */ /* 0x000ee20000300800 */
[C---:B------:R-:W-:Y:S01]  /*5f810*/  HMMA.16816.F32 R16, R20.reuse, R10, R16 ;  /* 0x0000000a1410723c */ /* 0x040fe20000001810 */
        /* <DEDUP_REMOVED lines=8> */
[----:B------:R-:W3:Y:S10]  /*5f8a0*/  LDL.LU.64 R26, [R1+0x8] ;  /* 0x00000800011a7983 */ /* 0x000ef40000300a00 */
[----:B------:R-:W-:Y:S02]  /*5f8b0*/  STL.64 [R1+0x5b0], R16 ;  /* 0x0005b01001007387 */ /* 0x000fe40000100a00 */
[----:B------:R0:W-:Y:S02]  /*5f8c0*/  STL.64 [R1+0x5b8], R18 ;  /* 0x0005b81201007387 */ /* 0x0001e40000100a00 */
[----:B0-----:R-:W2:Y:S01]  /*5f8d0*/  LDL.LU.64 R18, [R1+0x1ea0] ;  /* 0x001ea00001127983 */ /* 0x001ea20000300a00 */
[----:B------:R-:W2:Y:S02]  /*5f8e0*/  LDL.LU.64 R10, [R1+0x1e98] ;  /* 0x001e9800010a7983 */ /* 0x000ea40000300a00 */
[----:B------:R-:W2:Y:S02]  /*5f8f0*/  LDL.LU.64 R8, [R1+0x1e90] ;  /* 0x001e900001087983 */ /* 0x000ea40000300a00 */
[C---:B--2---:R-:W-:Y:S01]  /*5f900*/  HMMA.16816.F32 R8, R20.reuse, R18, R8 ;  /* 0x000000121408723c */ /* 0x044fe20000001808 */
[----:B------:R-:W-:Y:S11]  /*5f910*/  IMAD.MOV.U32 R5, RZ, RZ, R19 ;  /* 0x000000ffff057224 */ /* 0x000ff600078e0013 */
[----:B------:R-:W-:Y:S11]  /*5f920*/  @!UPT UIADD3 URZ, URZ, URZ, URZ ;  /* 0x0000003f3f3ff290 */ /* 0x000ff6000fffe03f */
[----:B------:R0:W-:Y:S01]  /*5f930*/  STL.64 [R1+0x5a0], R8 ;  /* 0x0005a00801007387 */ /* 0x0001e20000100a00 */
[----:B------:R-:W-:Y:S01]  /*5f940*/  STL.64 [R1+0x5a8], R10 ;  /* 0x0005a80a01007387 */ /* 0x000fe20000100a00 */
[----:B0-----:R-:W-:Y:S02]  /*5f950*/  MOV R8, R18 ;  /* 0x0000001200087202 */ /* 0x001fe40000000f00 */
[----:B------:R-:W2:Y:S02]  /*5f960*/  LDL.LU.64 R18, [R1+0x1e88] ;  /* 0x001e880001127983 */ /* 0x000ea40000300a00 */
        /* <DEDUP_REMOVED lines=24> */
[----:B------:R-:W2:Y:S01]  /*5faf0*/  LDL.LU.64 R18, [R1+0x1e50] ;  /* 0x001e500001127983 */ /* 0x000ea20000300a00 */
[----:B------:R-:W2:Y:S02]  /*5fb00*/  LDL.LU.64 R16, [R1+0x1e48] ;  /* 0x001e480001107983 */ /* 0x000ea40000300a00 */
[----:B---3--:R0:W-:Y:S01]  /*5fb10*/  STL.64 [R1+0x1dc0], R26 ;  /* 0x001dc01a01007387 */ /* 0x0081e20000100a00 */
[----:B--2---:R-:W-:Y:S07]  /*5fb20*/  HMMA.16816.F32 R16, R20, R26, R16 ;  /* 0x0000001a1410723c */ /* 0x004fee0000001810 */
[----:B0-----:R-:W-:Y:S01]  /*5fb30*/  MOV R26, R12 ;  /* 0x0000000c001a7202 */ /* 0x001fe20000000f00 */
[----:B------:R-:W-:Y:S11]  /*5fb40*/  IMAD.MOV.U32 R27, RZ, RZ, R11 ;  /* 0x000000ffff1b7224 */ /* 0x000ff600078e000b */
[----:B------:R-:W-:Y:S04]  /*5fb50*/  @!UPT UIADD3 URZ, URZ, URZ, URZ ;  /* 0x0000003f3f3ff290 */ /* 0x000fe8000fffe03f */
[----:B------:R-:W-:Y:S01]  /*5fb60*/  STL.64 [R1+0x560], R16 ;  /* 0x0005601001007387 */ /* 0x000fe20000100a00 */
[----:B------:R-:W-:Y:S02]  /*5fb70*/  STL.64 [R1+0x568], R18 ;  /* 0x0005681201007387 */ /* 0x000fe40000100a00 */
[----:B------:R0:W-:Y:S02]  /*5fb80*/  STL.64 [R1+0x1dd8], R26 ;  /* 0x001dd81a01007387 */ /* 0x0001e40000100a00 */
[----:B0-----:R-:W-:Y:S01]  /*5fb90*/  MOV R26, R10 ;  /* 0x0000000a001a7202 */ /* 0x001fe20000000f00 */
[----:B------:R-:W-:-:S05]  /*5fba0*/  IMAD.MOV.U32 R27, RZ, RZ, R9 ;  /* 0x000000ffff1b7224 */ /* 0x000fca00078e0009 */
[----:B------:R0:W-:Y:S01]  /*5fbb0*/  STL.64 [R1+0x1df0], R26 ;  /* 0x001df01a01007387 */ /* 0x0001e20000100a00 */
[----:B------:R-:W2:Y:S02]  /*5fbc0*/  LDL.LU R24, [R1+0x260] ;  /* 0x0002600001187983 */ /* 0x000ea40000300800 */
[----:B------:R-:W2:Y:S01]  /*5fbd0*/  LDL.LU R25, [R1+0x264] ;  /* 0x0002640001197983 */ /* 0x000ea20000300800 */
[----:B0-----:R-:W3:Y:S01]  /*5fbe0*/  LDL.LU R26, [R1+0x268] ;  /* 0x00026800011a7983 */ /* 0x001ee20000300800 */
[----:B------:R-:W3:Y:S03]  /*5fbf0*/  LDL.LU R27, [R1+0x26c] ;  /* 0x00026c00011b7983 */ /* 0x000ee60000300800 */
[----:B---3--:R0:W-:Y:S01]  /*5fc00*/  STL.64 [R1+0x1e00], R26 ;  /* 0x001e001a01007387 */ /* 0x0081e20000100a00 */
[----:B--2---:R-:W-:Y:S01]  /*5fc10*/  STL.64 [R1+0x1df8], R24 ;  /* 0x001df81801007387 */ /* 0x004fe20000100a00 */
[----:B0-----:R-:W-:Y:S01]  /*5fc20*/  MOV R26, R8 ;  /* 0x00000008001a7202 */ /* 0x001fe20000000f00 */
[----:B------:R-:W-:-:S05]  /*5fc30*/  IMAD.MOV.U32 R27, RZ, RZ, R5 ;  /* 0x000000ffff1b7224 */ /* 0x000fca00078e0005 */
[----:B------:R-:W-:Y:S01]  /*5fc40*/  STL.64 [R1+0x1e18], R26 ;  /* 0x001e181a01007387 */ /* 0x000fe20000100a00 */
[----:B------:R-:W2:Y:S02]  /*5fc50*/  LDL.LU R8, [R1+0x170] ;  /* 0x0001700001087983 */ /* 0x000ea40000300800 */
[----:B------:R-:W2:Y:S02]  /*5fc60*/  LDL.LU R9, [R1+0x174] ;  /* 0x0001740001097983 */ /* 0x000ea40000300800 */
[----:B------:R-:W3:Y:S01]  /*5fc70*/  LDL.LU R10, [R1+0x178] ;  /* 0x00017800010a7983 */ /* 0x000ee20000300800 */
[----:B------:R-:W3:Y:S01]  /*5fc80*/  LDL.LU R11, [R1+0x17c] ;  /* 0x00017c00010b7983 */ /* 0x000ee20000300800 */
[----:B------:R-:W2:Y:S02]  /*5fc90*/  LDL.LU R16, [R1+0x290] ;  /* 0x0002900001107983 */ /* 0x000ea40000300800 */
[----:B------:R-:W4:Y:S02]  /*5fca0*/  LDL.LU R17, [R1+0x294] ;  /* 0x0002940001117983 */ /* 0x000f240000300800 */
[----:B------:R-:W4:Y:S01]  /*5fcb0*/  LDL.LU R18, [R1+0x298] ;  /* 0x0002980001127983 */ /* 0x000f220000300800 */
[----:B------:R-:W4:Y:S01]  /*5fcc0*/  LDL.LU R19, [R1+0x29c] ;  /* 0x00029c0001137983 */ /* 0x000f220000300800 */
[----:B------:R-:W4:Y:S02]  /*5fcd0*/  LDL.LU R12, [R1+0x330] ;  /* 0x00033000010c7983 */ /* 0x000f240000300800 */
[----:B------:R-:W4:Y:S02]  /*5fce0*/  LDL.LU R13, [R1+0x334] ;  /* 0x00033400010d7983 */ /* 0x000f240000300800 */
[----:B------:R-:W4:Y:S01]  /*5fcf0*/  LDL.LU R14, [R1+0x338] ;  /* 0x00033800010e7983 */ /* 0x000f220000300800 */
        /* <DEDUP_REMOVED lines=32> */
[----:B------:R-:W3:Y:S01]  /*5ff00*/  LDL R5, [R1+0x13e0] ;  /* 0x0013e00001057983 */ /* 0x000ee20000100800 */
[----:B------:R-:W-:Y:S02]  /*5ff10*/  STL.64 [R1+0x550], R12 ;  /* 0x0005500c01007387 */ /* 0x000fe40000100a00 */
[----:B------:R0:W-:Y:S02]  /*5ff20*/  STL.64 [R1+0x558], R14 ;  /* 0x0005580e01007387 */ /* 0x0001e40000100a00 */
[----:B0-----:R-:W4:Y:S01]  /*5ff30*/  LDL.LU.64 R14, [R1+0x1e40] ;  /* 0x001e4000010e7983 */ /* 0x001f220000300a00 */
[----:B------:R-:W-:Y:S01]  /*5ff40*/  MOV R26, R4 ;  /* 0x00000004001a7202 */ /* 0x000fe20000000f00 */
[----:B------:R-:W-:Y:S01]  /*5ff50*/  IMAD.MOV.U32 R27, RZ, RZ, R3 ;  /* 0x000000ffff1b7224 */ /* 0x000fe200078e0003 */
[----:B----4-:R-:W-:Y:S01]  /*5ff60*/  HMMA.16816.F32 R20, R20, R14, R16 ;  /* 0x0000000e1414723c */ /* 0x010fe20000001810 */
        /* <DEDUP_REMOVED lines=18> */
[----:B0-----:R-:W4:Y:S01]  /*60090*/  LDL.LU.64 R26, [R1+0x1e00] ;  /* 0x001e0000011a7983 */ /* 0x001f220000300a00 */
        /* <DEDUP_REMOVED lines=8> */
[----:B0-----:R-:W2:Y:S01]  /*60120*/  LDL.LU.64 R26, [R1+0x1df0] ;  /* 0x001df000011a7983 */ /* 0x001ea20000300a00 */
[----:B------:R0:W-:Y:S03]  /*60130*/  STL.64 [R1+0x1d88], R22 ;  /* 0x001d881601007387 */ /* 0x0001e60000100a00 */
[----:B0-----:R-:W4:Y:S01]  /*60140*/  LDL.LU.64 R22, [R1+0x48] ;  /* 0x0000480001167983 */ /* 0x001f220000300a00 */
[C---:B--2---:R-:W-:Y:S03]  /*60150*/  HMMA.16816.F32 R24, R16.reuse, R26, R8 ;  /* 0x0000001a1018723c */ /* 0x044fe60000001808 */
[----:B----4-:R0:W-:Y:S04]  /*60160*/  STL.64 [R1+0x1d90], R22 ;  /* 0x001d901601007387 */ /* 0x0101e80000100a00 */
[----:B0-----:R-:W2:Y:S01]  /*60170*/  LDL.LU.64 R22, [R1+0x58] ;  /* 0x0000580001167983 */ /* 0x001ea20000300a00 */
[----:B------:R-:W4:Y:S02]  /*60180*/  LDL.LU.64 R10, [R1+0x1de8] ;  /* 0x001de800010a7983 */ /* 0x000f240000300a00 */
[----:B------:R-:W4:Y:S11]  /*60190*/  LDL.LU.64 R8, [R1+0x1de0] ;  /* 0x001de00001087983 */ /* 0x000f360000300a00 */
[----:B------:R-:W-:Y:S02]  /*601a0*/  @!UPT UIADD3 URZ, URZ, URZ, URZ ;  /* 0x0000003f3f3ff290 */ /* 0x000fe4000fffe03f */
[----:B------:R-:W-:Y:S01]  /*601b0*/  STL.64 [R1+0x1e0], R24 ;  /* 0x0001e01801007387 */ /* 0x000fe20000100a00 */
[----:B------:R0:W-:Y:S04]  /*601c0*/  STL.64 [R1+0x1e8], R26 ;  /* 0x0001e81a01007387 */ /* 0x0001e80000100a00 */
        /* <DEDUP_REMOVED lines=13> */
[----:B0-----:R-:W4:Y:S01]  /*602a0*/  LDL.LU.64 R10, [R1+0x1db8] ;  /* 0x001db800010a7983 */ /* 0x001f220000300a00 */
[----:B------:R-:W4:Y:S02]  /*602b0*/  LDL.LU.64 R8, [R1+0x1db0] ;  /* 0x001db00001087983 */ /* 0x000f240000300a00 */
[----:B------:R0:W-:Y:S02]  /*602c0*/  STL.64 [R1+0x1d68], R26 ;  /* 0x001d681a01007387 */ /* 0x0001e40000100a00 */
[----:B0-----:R-:W2:Y:S04]  /*602d0*/  LDL.LU.64 R26, [R1+0x18] ;  /* 0x00001800011a7983 */ /* 0x001ea80000300a00 */
[----:B--2---:R0:W-:Y:S01]  /*602e0*/  STL.64 [R1+0x1d80], R26 ;  /* 0x001d801a01007387 */ /* 0x0041e20000100a00 */
[----:B------:R-:W2:Y:S02]  /*602f0*/  LDL.LU R24, [R1+0x220] ;  /* 0x0002200001187983 */ /* 0x000ea40000300800 */
[----:B------:R-:W2:Y:S01]  /*60300*/  LDL.LU R25, [R1+0x224] ;  /* 0x0002240001197983 */ /* 0x000ea20000300800 */
[----:B0-----:R-:W2:Y:S01]  /*60310*/  LDL.LU R26, [R1+0x228] ;  /* 0x00022800011a7983 */ /* 0x001ea20000300800 */
[----:B------:R-:W2:Y:S02]  /*60320*/  LDL.LU R27, [R1+0x22c] ;  /* 0x00022c00011b7983 */ /* 0x000ea40000300800 */
[C---:B--2---:R-:W-:Y:S11]  /*60330*/  HMMA.16816.F32 R24, R16.reuse, R6, R24 ;  /* 0x000000061018723c */ /* 0x044ff60000001818 */
[----:B------:R-:W-:Y:S11]  /*60340*/  @!UPT UIADD3 URZ, URZ, URZ, URZ ;  /* 0x0000003f3f3ff290 */ /* 0x000ff6000fffe03f */
[----:B------:R-:W-:Y:S01]  /*60350*/  @!UPT UIADD3 URZ, URZ, URZ, URZ ;  /* 0x0000003f3f3ff290 */ /* 0x000fe2000fffe03f */
[----:B------:R-:W-:Y:S01]  /*60360*/  STL.64 [R1+0x1b0], R24 ;  /* 0x0001b01801007387 */ /* 0x000fe20000100a00 */
[----:B------:R0:W-:Y:S03]  /*60370*/  STL.64 [R1+0x1b8], R26 ;  /* 0x0001b81a01007387 */ /* 0x0001e60000100a00 */
[----:B0-----:R-:W2:Y:S01]  /*60380*/  LDL.LU.64 R26, [R1+0x28] ;  /* 0x00002800011a7983 */ /* 0x001ea20000300a00 */
[----:B----4-:R-:W-:Y:S03]  /*60390*/  HMMA.16816.F32 R16, R16, R14, R8 ;  /* 0x0000000e1010723c */ /* 0x010fe60000001808 */
[----:B--2---:R0:W-:Y:S01]  /*603a0*/  STL.64 [R1+0x1d98], R26 ;  /* 0x001d981a01007387 */ /* 0x0041e20000100a00 */
[----:B------:R-:W2:Y:S02]  /*603b0*/  LDL.LU R24, [R1+0x160] ;  /* 0x0001600001187983 */ /* 0x000ea40000300800 */
[----:B------:R-:W2:Y:S01]  /*603c0*/  LDL.LU R25, [R1+0x164] ;  /* 0x0001640001197983 */ /* 0x000ea20000300800 */
[----:B0-----:R-:W2:Y:S01]  /*603d0*/  LDL.LU R26, [R1+0x168] ;  /* 0x00016800011a7983 */ /* 0x001ea20000300800 */
[----:B------:R-:W2:Y:S02]  /*603e0*/  LDL.LU R27, [R1+0x16c] ;  /* 0x00016c00011b7983 */ /* 0x000ea40000300800 */
[----:B------:R-:W-:Y:S02]  /*603f0*/  STL.64 [R1+0x1d60], R6 ;  /* 0x001d600601007387 */ /* 0x000fe40000100a00 */
[----:B---3--:R0:W-:Y:S01]  /*60400*/  STL [R1+0x1d58], R5 ;  /* 0x001d580501007387 */ /* 0x0081e20000100800 */
[----:B------:R-:W3:Y:S04]  /*60410*/  LDL.LU R4, [R1+0x150] ;  /* 0x0001500001047983 */ /* 0x000ee80000300800 */
[----:B0-----:R-:W3:Y:S01]  /*60420*/  LDL.LU R5, [R1+0x154] ;  /* 0x0001540001057983 */ /* 0x001ee20000300800 */
[----:B------:R-:W3:Y:S02]  /*60430*/  LDL.LU R6, [R1+0x158] ;  /* 0x0001580001067983 */ /* 0x000ee40000300800 */
[----:B------:R-:W3:Y:S02]  /*60440*/  LDL.LU R7, [R1+0x15c] ;  /* 0x00015c0001077983 */ /* 0x000ee40000300800 */
[----:B------:R-:W2:Y:S01]  /*60450*/  LDL.LU.64 R10, [R1+0x1da8] ;  /* 0x001da800010a7983 */ /* 0x000ea20000300a00 */
[----:B------:R-:W2:Y:S01]  /*60460*/  LDL.LU.64 R8, [R1+0x1da0] ;  /* 0x001da00001087983 */ /* 0x000ea20000300a00 */
[----:B------:R0:W-:Y:S02]  /*60470*/  STL.64 [R1+0x1a0], R16 ;  /* 0x0001a01001007387 */ /* 0x0001e40000100a00 */
[----:B------:R1:W-:Y:S01]  /*60480*/  STL.64 [R1+0x1a8], R18 ;  /* 0x0001a81201007387 */ /* 0x0003e20000100a00 */
[----:B0-----:R-:W4:Y:S01]  /*60490*/  LDL.LU R16, [R1+0x130] ;  /* 0x0001300001107983 */ /* 0x001f220000300800 */
[----:B------:R-:W4:Y:S02]  /*604a0*/  LDL.LU R17, [R1+0x134] ;  /* 0x0001340001117983 */ /* 0x000f240000300800 */
[----:B-1----:R-:W4:Y:S02]  /*604b0*/  LDL.LU R18, [R1+0x138] ;  /* 0x0001380001127983 */ /* 0x002f240000300800 */
[----:B------:R-:W4:Y:S01]  /*604c0*/  LDL.LU R19, [R1+0x13c] ;  /* 0x00013c0001137983 */ /* 0x000f220000300800 */
[----:B------:R0:W-:Y:S01]  /*604d0*/  STL.64 [R1+0x1d50], R14 ;  /* 0x001d500e01007387 */ /* 0x0001e20000100a00 */
[----:B------:R-:W3:Y:S02]  /*604e0*/  LDL.LU R12, [R1+0x140] ;  /* 0x00014000010c7983 */ /* 0x000ee40000300800 */
[----:B------:R-:W3:Y:S01]  /*604f0*/  LDL.LU R13, [R1+0x144] ;  /* 0x00014400010d7983 */ /* 0x000ee20000300800 */
[----:B------:R-:W-:Y:S01]  /*60500*/  MOV R2, R22 ;  /* 0x0000001600027202 */ /* 0x000fe20000000f00 */
[----:B------:R-:W-:Y:S01]  /*60510*/  IMAD.MOV.U32 R0, RZ, RZ, R23 ;  /* 0x000000ffff007224 */ /* 0x000fe200078e0017 */
[----:B0-----:R-:W3:Y:S01]  /*60520*/  LDL.LU R14, [R1+0x148] ;  /* 0x00014800010e7983 */ /* 0x001ee20000300800 */
[----:B------:R-:W3:Y:S01]  /*60530*/  LDL.LU R15, [R1+0x14c] ;  /* 0x00014c00010f7983 */ /* 0x000ee20000300800 */
[C---:B--2---:R-:W-:Y:S11]  /*60540*/  HMMA.16816.F32 R24, R8.reuse, R22, R24 ;  /* 0x000000160818723c */ /* 0x044ff60000001818 */
[----:B------:R-:W-:Y:S11]  /*60550*/  @!UPT UIADD3 URZ, URZ, URZ, URZ ;  /* 0x0000003f3f3ff290 */ /* 0x000ff6000fffe03f */
[----:B------:R-:W-:Y:S01]  /*60560*/  @!UPT UIADD3 URZ, URZ, URZ, URZ ;  /* 0x0000003f3f3ff290 */ /* 0x000fe2000fffe03f */
[----:B------:R-:W-:Y:S01]  /*60570*/  STL.64 [R1+0x190], R24 ;  /* 0x0001901801007387 */ /* 0x000fe20000100a00 */
[----:B------:R0:W-:Y:S03]  /*60580*/  STL.64 [R1+0x198], R26 ;  /* 0x0001981a01007387 */ /* 0x0001e60000100a00 */
[----:B0-----:R-:W4:Y:S01]  /*60590*/  LDL.LU.64 R26, [R1+0x1d98] ;  /* 0x001d9800011a7983 */ /* 0x001f220000300a00 */
[----:B------:R-:W3:Y:S02]  /*605a0*/  LDL.LU.64 R22, [R1+0x1d90] ;  /* 0x001d900001167983 */ /* 0x000ee40000300a00 */
[C---:B---3--:R-:W-:Y:S01]  /*605b0*/  HMMA.16816.F32 R4, R8.reuse, R22, R4 ;  /* 0x000000160804723c */ /* 0x048fe20000001804 */
[----:B------:R-:W-:Y:S11]  /*605c0*/  IMAD.MOV.U32 R3, RZ, RZ, R23 ;  /* 0x000000ffff037224 */ /* 0x000ff600078e0017 */
[----:B------:R-:W-:Y:S11]  /*605d0*/  @!UPT UIADD3 URZ, URZ, URZ, URZ ;  /* 0x0000003f3f3ff290 */ /* 0x000ff6000fffe03f */
[----:B------:R0:W-:Y:S01]  /*605e0*/  STL.64 [R1+0x180], R4 ;  /* 0x0001800401007387 */ /* 0x0001e20000100a00 */
[----:B------:R-:W-:Y:S01]  /*605f0*/  STL.64 [R1+0x188], R6 ;  /* 0x0001880601007387 */ /* 0x000fe20000100a00 */
[----:B0-----:R-:W-:Y:S02]  /*60600*/  MOV R4, R22 ;  /* 0x0000001600047202 */ /* 0x001fe40000000f00 */
[----:B------:R-:W2:Y:S02]  /*60610*/  LDL.LU.64 R22, [R1+0x1d88] ;  /* 0x001d880001167983 */ /* 0x000ea40000300a00 */
[C---:B--2---:R-:W-:Y:S02]  /*60620*/  HMMA.16816.F32 R12, R8.reuse, R22, R12 ;  /* 0x00000016080c723c */ /* 0x044fe4000000180c */
[----:B------:R0:W-:Y:S05]  /*60630*/  STL.64 [R1+0x1d08], R22 ;  /* 0x001d081601007387 */ /* 0x0001ea0000100a00 */
[----:B0-----:R-:W-:Y:S11]  /*60640*/  MOV R22, R4 ;  /* 0x0000000400167202 */ /* 0x001ff60000000f00 */
[----:B------:R-:W-:Y:S05]  /*60650*/  @!UPT UIADD3 URZ, URZ, URZ, URZ ;  /* 0x0000003f3f3ff290 */ /* 0x000fea000fffe03f */
[----:B------:R-:W-:Y:S01]  /*60660*/  STL.64 [R1+0x170], R12 ;  /* 0x0001700c01007387 */ /* 0x000fe20000100a00 */
[----:B------:R-:W-:Y:S02]  /*60670*/  STL.64 [R1+0x178], R14 ;  /* 0x0001780e01007387 */ /* 0x000fe40000100a00 */
[----:B------:R-:W2:Y:S02]  /*60680*/  LDL.LU R4, [R1+0x110] ;  /* 0x0001100001047983 */ /* 0x000ea40000300800 */
[----:B------:R-:W2:Y:S01]  /*60690*/  LDL.LU R5, [R1+0x114] ;  /* 0x0001140001057983 */ /* 0x000ea20000300800 */
[----:B------:R-:W3:Y:S01]  /*606a0*/  LDL.LU R6, [R1+0x118] ;  /* 0x0001180001067983 */ /* 0x000ee20000300800 */
[----:B------:R-:W3:Y:S01]  /*606b0*/  LDL.LU R7, [R1+0x11c] ;  /* 0x00011c0001077983 */ /* 0x000ee20000300800 */
[----:B----4-:R-:W-:Y:S01]  /*606c0*/  HMMA.16816.F32 R16, R8, R26, R16 ;  /* 0x0000001a0810723c */ /* 0x010fe20000001810 */
        /* <DEDUP_REMOVED lines=11> */
[----:B------:R0:W-:Y:S02]  /*60780*/  STL.64 [R1+0x1d20], R22 ;  /* 0x001d201601007387 */ /* 0x0001e40000100a00 */
[----:B0-----:R-:W-:Y:S01]  /*60790*/  MOV R22, R2 ;  /* 0x0000000200167202 */ /* 0x001fe20000000f00 */
[----:B------:R-:W-:-:S05]  /*607a0*/  IMAD.MOV.U32 R23, RZ, RZ, R0 ;  /* 0x000000ffff177224 */ /* 0x000fca00078e0000 */
[----:B------:R0:W-:Y:S01]  /*607b0*/  STL.64 [R1+0x1d48], R22 ;  /* 0x001d481601007387 */ /* 0x0001e20000100a00 */
[----:B------:R-:W4:Y:S02]  /*607c0*/  LDL.LU R20, [R1+0xa0] ;  /* 0x0000a00001147983 */ /* 0x000f240000300800 */
[----:B------:R-:W4:Y:S01]  /*607d0*/  LDL.LU R21, [R1+0xa4] ;  /* 0x0000a40001157983 */ /* 0x000f220000300800 */
[----:B0-----:R-:W4:Y:S01]  /*607e0*/  LDL.LU R22, [R1+0xa8] ;  /* 0x0000a80001167983 */ /* 0x001f220000300800 */
[----:B------:R-:W4:Y:S02]  /*607f0*/  LDL.LU R23, [R1+0xac] ;  /* 0x0000ac0001177983 */ /* 0x000f240000300800 */
[----:B------:R0:W-:Y:S02]  /*60800*/  STL.64 [R1+0x160], R16 ;  /* 0x0001601001007387 */ /* 0x0001e40000100a00 */
[----:B------:R1:W-:Y:S01]  /*60810*/  STL.64 [R1+0x168], R18 ;  /* 0x0001681201007387 */ /* 0x0003e20000100a00 */
[----:B0-----:R-:W-:Y:S01]  /*60820*/  MOV R17, R26 ;  /* 0x0000001a00117202 */ /* 0x001fe20000000f00 */
[----:B------:R-:W-:-:S02]  /*60830*/  IMAD.MOV.U32 R16, RZ, RZ, R27 ;  /* 0x000000ffff107224 */ /* 0x000fc400078e001b */
[----:B------:R-:W2:Y:S02]  /*60840*/  LDL.LU.64 R26, [R1+0x1d80] ;  /* 0x001d8000011a7983 */ /* 0x000ea40000300a00 */
[C---:B--2---:R-:W-:Y:S01]  /*60850*/  HMMA.16816.F32 R4, R8.reuse, R26, R4 ;  /* 0x0000001a0804723c */ /* 0x044fe20000001804 */
[----:B-1----:R-:W-:Y:S01]  /*60860*/  MOV R19, R26 ;  /* 0x0000001a00137202 */ /* 0x002fe20000000f00 */
[----:B------:R-:W-:Y:S11]  /*60870*/  IMAD.MOV.U32 R18, RZ, RZ, R27 ;  /* 0x000000ffff127224 */ /* 0x000ff600078e001b */
[----:B------:R-:W-:Y:S10]  /*60880*/  @!UPT UIADD3 URZ, URZ, URZ, URZ ;  /* 0x0000003f3f3ff290 */ /* 0x000ff4000fffe03f */
[----:B------:R-:W-:Y:S01]  /*60890*/  STL.64 [R1+0x150], R4 ;  /* 0x0001500401007387 */ /* 0x000fe20000100a00 */
[----:B------:R0:W-:Y:S03]  /*608a0*/  STL.64 [R1+0x158], R6 ;  /* 0x0001580601007387 */ /* 0x0001e60000100a00 */
[----:B0-----:R-:W2:Y:S01]  /*608b0*/  LDL.LU.64 R6, [R1+0x1d78] ;  /* 0x001d780001067983 */ /* 0x001ea20000300a00 */
[----:B------:R-:W2:Y:S02]  /*608c0*/  LDL.LU.64 R4, [R1+0x1d70] ;  /* 0x001d700001047983 */ /* 0x000ea40000300a00 */
[----:B------:R-:W2:Y:S02]  /*608d0*/  LDL.LU.64 R26, [R1+0x1d68] ;  /* 0x001d6800011a7983 */ /* 0x000ea40000300a00 */
[----:B------:R-:W-:Y:S01]  /*608e0*/  STL.64 [R1+0x1d18], R18 ;  /* 0x001d181201007387 */ /* 0x000fe20000100a00 */
[----:B------:R0:W-:Y:S04]  /*608f0*/  STL.64 [R1+0x1d10], R16 ;  /* 0x001d101001007387 */ /* 0x0001e80000100a00 */
        /* <DEDUP_REMOVED lines=15> */
[----:B------:R-:W2:Y:S01]  /*609f0*/  LDL.LU R5, [R1+0x1d58] ;  /* 0x001d580001057983 */ /* 0x000ea20000300800 */
[----:B---3--:R-:W-:Y:S11]  /*60a00*/  HMMA.16816.F32 R12, R8, R6, R12 ;  /* 0x00000006080c723c */ /* 0x008ff6000000180c */
[----:B------:R-:W-:Y:S11]  /*60a10*/  @!UPT UIADD3 URZ, URZ, URZ, URZ ;  /* 0x0000003f3f3ff290 */ /* 0x000ff6000fffe03f */
[----:B------:R-:W-:Y:S01]  /*60a20*/  @!UPT UIADD3 URZ, URZ, URZ, URZ ;  /* 0x0000003f3f3ff290 */ /* 0x000fe2000fffe03f */
[----:B------:R-:W-:Y:S01]  /*60a30*/  STL.64 [R1+0x130], R12 ;  /* 0x0001300c01007387 */ /* 0x000fe20000100a00 */
[----:B------:R0:W-:Y:S03]  /*60a40*/  STL.64 [R1+0x138], R14 ;  /* 0x0001380e01007387 */ /* 0x0001e60000100a00 */
[----:B0-----:R-:W4:Y:S04]  /*60a50*/  LDL.LU.64 R14, [R1+0x1d50] ;  /* 0x001d5000010e7983 */ /* 0x001f280000300a00 */
[----:B------:R-:W0:Y:S04]  /*60a60*/  S2R R2, SR_TID.X ;  /* 0x0000000000027919 */ /* 0x000e280000002100 */
[----:B------:R-:W1:Y:S01]  /*60a70*/  S2R R0, SR_TID.X ;  /* 0x0000000000007919 */ /* 0x000e620000002100 */
[----:B------:R-:W-:Y:S01]  /*60a80*/  IMAD.MOV.U32 R4, RZ, RZ, R27 ;  /* 0x000000ffff047224 */ /* 0x000fe200078e001b */
[----:B0-----:R-:W-:Y:S01]  /*60a90*/  LOP3.LUT R2, R2, 0x7, RZ, 0xc0, !PT ;  /* 0x0000000702027812 */ /* 0x001fe200078ec0ff */
[----:B-1----:R-:W-:-:S03]  /*60aa0*/  IMAD.SHL.U32 R24, R0, 0x100, RZ ;  /* 0x0000010000187824 */ /* 0x002fc600078e00ff */
[----:B------:R-:W-:Y:S01]  /*60ab0*/  SHF.L.U32 R27, R2, 0x4, RZ ;  /* 0x00000004021b7819 */ /* 0x000fe200000006ff */
[----:B----4-:R-:W-:Y:S01]  /*60ac0*/  HMMA.16816.F32 R8, R8, R14, R20 ;  /* 0x0000000e0808723c */ /* 0x010fe20000001814 */
[----:B------:R-:W2:Y:S01]  /*60ad0*/  LDL.LU.64 R22, [R1+0x1d48] ;  /* 0x001d480001167983 */ /* 0x000ea20000300a00 */
[----:B------:R-:W-:Y:S01]  /*60ae0*/  MOV R2, R14 ;  /* 0x0000000e00027202 */ /* 0x000fe20000000f00 */
[----:B------:R-:W-:Y:S11]  /*60af0*/  IMAD.MOV.U32 R0, RZ, RZ, R15 ;  /* 0x000000ffff007224 */ /* 0x000ff600078e000f */
[----:B------:R-:W-:Y:S09]  /*60b00*/  @!UPT UIADD3 URZ, URZ, URZ, URZ ;  /* 0x0000003f3f3ff290 */ /* 0x000ff2000fffe03f */
        /* <DEDUP_REMOVED lines=17> */
[----:B------:R-:W4:Y:S11]  /*60c20*/  LDL.LU.64 R16, [R1+0x1d10] ;  /* 0x001d100001107983 */ /* 0x000f360000300a00 */
[----:B------:R-:W-:Y:S09]  /*60c30*/  @!UPT UIADD3 URZ, URZ, URZ, URZ ;  /* 0x0000003f3f3ff290 */ /* 0x000ff2000fffe03f */
[----:B------:R-:W-:Y:S01]  /*60c40*/  STL.64 [R1+0x510], R20 ;  /* 0x0005101401007387 */ /* 0x000fe20000100a00 */
[----:B------:R0:W-:Y:S03]  /*60c50*/  STL.64 [R1+0x518], R22 ;  /* 0x0005181601007387 */ /* 0x0001e60000100a00 */
[----:B0-----:R-:W3:Y:S01]  /*60c60*/  LDL.LU.64 R22, [R1+0x1d08] ;  /* 0x001d080001167983 */ /* 0x001ee20000300a00 */
[----:B------:R-:W-:Y:S02]  /*60c70*/  STL.64 [R1+0x1cf8], R14 ;  /* 0x001cf80e01007387 */ /* 0x000fe40000100a00 */
[----:B------:R-:W-:Y:S01]  /*60c80*/  STL.64 [R1+0x1cf0], R12 ;  /* 0x001cf00c01007387 */ /* 0x000fe20000100a00 */
[----:B---3--:R-:W-:Y:S01]  /*60c90*/  HMMA.16816.F32 R8, R12, R22, R8 ;  /* 0x000000160c08723c */ /* 0x008fe20000001808 */
[----:B------:R-:W0:Y:S01]  /*60ca0*/  S2R R25, SR_TID.X ;  /* 0x0000000000197919 */ /* 0x000e220000002100 */
[----:B------:R-:W-:-:S03]  /*60cb0*/  MOV R3, R26 ;  /* 0x0000001a00037202 */ /* 0x000fc60000000f00 */
[----:B------:R-:W-:Y:S11]  /*60cc0*/  LDSM.16.M88.4 R12, [R5+0x20080] ;  /* 0x02008000050c783b */ /* 0x000ff60000000200 */
[----:B------:R-:W-:Y:S07]  /*60cd0*/  @!UPT UIADD3 URZ, URZ, URZ, URZ ;  /* 0x0000003f3f3ff290 */ /* 0x000fee000fffe03f */
[----:B------:R-:W-:Y:S01]  /*60ce0*/  STL.64 [R1+0x500], R8 ;  /* 0x0005000801007387 */ /* 0x000fe20000100a00 */
[----:B------:R-:W-:Y:S02]  /*60cf0*/  STL.64 [R1+0x508], R10 ;  /* 0x0005080a01007387 */ /* 0x000fe40000100a00 */
[----:B------:R-:W3:Y:S02]  /*60d00*/  LDL.LU R20, [R1+0x470] ;  /* 0x0004700001147983 */ /* 0x000ee40000300800 */
[----:B------:R-:W3:Y:S01]  /*60d10*/  LDL.LU R21, [R1+0x474] ;  /* 0x0004740001157983 */ /* 0x000ee20000300800 */
[----:B------:R-:W2:Y:S01]  /*60d20*/  LDL.LU R22, [R1+0x478] ;  /* 0x0004780001167983 */ /* 0x000ea20000300800 */
[----:B------:R-:W2:Y:S01]  /*60d30*/  LDL.LU R23, [R1+0x47c] ;  /* 0x00047c0001177983 */ /* 0x000ea20000300800 */
[----:B------:R-:W-:-:S04]  /*60d40*/  LOP3.LUT R26, R27, 0xf00, R24, 0xf8, !PT ;  /* 0x00000f001b1a7812 */ /* 0x000fc800078ef818 */
[----:B0-----:R-:W-:-:S04]  /*60d50*/  LOP3.LUT R26, R26, 0x10, R25, 0x78, !PT ;  /* 0x000000101a1a7812 */ /* 0x001fc800078e7819 */
[----:B------:R-:W-:Y:S01]  /*60d60*/  LOP3.LUT R26, R26, 0x40, RZ, 0x3c, !PT ;  /* 0x000000401a1a7812 */ /* 0x000fe200078e3cff */
[----:B--2---:R0:W-:Y:S01]  /*60d70*/  STL.64 [R1+0x1cb8], R22 ;  /* 0x001cb81601007387 */ /* 0x0041e20000100a00 */
[----:B---3--:R-:W-:Y:S01]  /*60d80*/  STL.64 [R1+0x1cb0], R20 ;  /* 0x001cb01401007387 */ /* 0x008fe20000100a00 */
[----:B0-----:R-:W-:Y:S01]  /*60d90*/  MOV R22, R3 ;  /* 0x0000000300167202 */ /* 0x001fe20000000f00 */
[----:B------:R-:W-:Y:S01]  /*60da0*/  IMAD.MOV.U32 R23, RZ, RZ, R4 ;  /* 0x000000ffff177224 */ /* 0x000fe200078e0004 */
[----:B------:R-:W2:Y:S01]  /*60db0*/  LDL.LU R3, [R1+0x1d04] ;  /* 0x001d040001037983 */ /* 0x000ea20000300800 */
[----:B------:R-:W3:Y:S03]  /*60dc0*/  LDL.LU R4, [R1+0x1d00] ;  /* 0x001d000001047983 */ /* 0x000ee60000300800 */
[----:B------:R0:W-:Y:S02]  /*60dd0*/  STL.64 [R1+0x1cc0], R22 ;  /* 0x001cc01601007387 */ /* 0x0001e40000100a00 */
[----:B0-----:R-:W-:Y:S01]  /*60de0*/  MOV R22, R19 ;  /* 0x0000001300167202 */ /* 0x001fe20000000f00 */
[----:B------:R-:W-:-:S05]  /*60df0*/  IMAD.MOV.U32 R23, RZ, RZ, R18 ;  /* 0x000000ffff177224 */ /* 0x000fca00078e0012 */
[----:B------:R4:W-:Y:S02]  /*60e00*/  STL.64 [R1+0x1cd8], R22 ;  /* 0x001cd81601007387 */ /* 0x0009e40000100a00 */
[----:B----4-:R-:W-:Y:S01]  /*60e10*/  MOV R22, R17 ;  /* 0x0000001100167202 */ /* 0x010fe20000000f00 */
[----:B------:R-:W-:Y:S02]  /*60e20*/  IMAD.MOV.U32 R23, RZ, RZ, R16 ;  /* 0x000000ffff177224 */ /* 0x000fe400078e0010 */
[----:B------:R-:W0:Y:S04]  /*60e30*/  LDSM.16.M88.4 R16, [R26+0x40080] ;  /* 0x040080001a10783b */ /* 0x000e280000000200 */
[----:B0-----:R-:W-:Y:S01]  /*60e40*/  STL.64 [R1+0x1ce8], R18 ;  /* 0x001ce81201007387 */ /* 0x001fe20000100a00 */
[----:B------:R0:W-:Y:S03]  /*60e50*/  STL.64 [R1+0x1ce0], R16 ;  /* 0x001ce01001007387 */ /* 0x0001e60000100a00 */
[----:B0-----:R-:W4:Y:S01]  /*60e60*/  LDL.LU R16, [R1+0x210] ;  /* 0x0002100001107983 */ /* 0x001f220000300800 */
[----:B------:R-:W4:Y:S02]  /*60e70*/  LDL.LU R17, [R1+0x214] ;  /* 0x0002140001117983 */ /* 0x000f240000300800 */
[----:B------:R-:W4:Y:S02]  /*60e80*/  LDL.LU R18, [R1+0x218] ;  /* 0x0002180001127983 */ /* 0x000f240000300800 */
[----:B------:R-:W4:Y:S01]  /*60e90*/  LDL.LU R19, [R1+0x21c] ;  /* 0x00021c0001137983 */ /* 0x000f220000300800 */
[----:B------:R-:W-:Y:S01]  /*60ea0*/  STL.64 [R1+0x1c58], R26 ;  /* 0x001c581a01007387 */ /* 0x000fe20000100a00 */
[----:B------:R0:W-:Y:S03]  /*60eb0*/  STL.64 [R1+0x1c50], R24 ;  /* 0x001c501801007387 */ /* 0x0001e60000100a00 */
[----:B0-----:R-:W2:Y:S01]  /*60ec0*/  LDL.LU R24, [R1+0x3f0] ;  /* 0x0003f00001187983 */ /* 0x001ea20000300800 */
[----:B------:R-:W2:Y:S02]  /*60ed0*/  LDL.LU R25, [R1+0x3f4] ;  /* 0x0003f40001197983 */ /* 0x000ea40000300800 */
[----:B------:R-:W2:Y:S02]  /*60ee0*/  LDL.LU R26, [R1+0x3f8] ;  /* 0x0003f800011a7983 */ /* 0x000ea40000300800 */
[----:B------:R-:W2:Y:S01]  /*60ef0*/  LDL.LU R27, [R1+0x3fc] ;  /* 0x0003fc00011b7983 */ /* 0x000ea20000300800 */
[----:B------:R-:W-:Y:S01]  /*60f00*/  MOV R9, R12 ;  /* 0x0000000c00097202 */ /* 0x000fe20000000f00 */
[----:B------:R-:W-:Y:S01]  /*60f10*/  IMAD.MOV.U32 R8, RZ, RZ, R13 ;  /* 0x000000ffff087224 */ /* 0x000fe200078e000d */
[----:B--2---:R-:W-:Y:S01]  /*60f20*/  STL.64 [R1+0x1cd0], R26 ;  /* 0x001cd01a01007387 */ /* 0x004fe20000100a00 */
[----:B------:R0:W-:Y:S03]  /*60f30*/  STL.64 [R1+0x1cc8], R24 ;  /* 0x001cc81801007387 */ /* 0x0001e60000100a00 */
[----:B0-----:R-:W2:Y:S01]  /*60f40*/  LDL.LU R24, [R1+0x310] ;  /* 0x0003100001187983 */ /* 0x001ea20000300800 */
[----:B------:R-:W2:Y:S02]  /*60f50*/  LDL.LU R25, [R1+0x314] ;  /* 0x0003140001197983 */ /* 0x000ea40000300800 */
[----:B------:R-:W2:Y:S02]  /*60f60*/  LDL.LU R26, [R1+0x318] ;  /* 0x00031800011a7983 */ /* 0x000ea40000300800 */
[----:B------:R-:W2:Y:S01]  /*60f70*/  LDL.LU R27, [R1+0x31c] ;  /* 0x00031c00011b7983 */ /* 0x000ea20000300800 */
[----:B------:R-:W-:Y:S01]  /*60f80*/  STL.64 [R1+0x100], R12 ;  /* 0x0001000c01007387 */ /* 0x000fe20000100a00 */
[----:B------:R0:W-:Y:S03]  /*60f90*/  STL.64 [R1+0x108], R14 ;  /* 0x0001080e01007387 */ /* 0x0001e60000100a00 */
[----:B0-----:R-:W4:Y:S01]  /*60fa0*/  LDL.LU.64 R14, [R1+0x1cf8] ;  /* 0x001cf800010e7983 */ /* 0x001f220000300a00 */
[----:B------:R-:W4:Y:S02]  /*60fb0*/  LDL.LU.64 R12, [R1+0x1cf0] ;  /* 0x001cf000010c7983 */ /* 0x000f240000300a00 */
[----:B----4-:R-:W-:Y:S01]  /*60fc0*/  HMMA.16816.F32 R20, R12, R22, R16 ;  /* 0x000000160c14723c */ /* 0x010fe20000001810 */
[----:B------:R-:W4:Y:S01]  /*60fd0*/  LDL.LU.64 R18, [R1+0x1ce8] ;  /* 0x001ce80001127983 */ /* 0x000f220000300a00 */
[----:B------:R-:W2:Y:S11]  /*60fe0*/  LDL.LU.64 R16, [R1+0x1ce0] ;  /* 0x001ce00001107983 */ /* 0x000eb60000300a00 */
[----:B------:R-:W-:Y:S10]  /*60ff0*/  @!UPT UIADD3 URZ, URZ, URZ, URZ ;  /* 0x0000003f3f3ff290 */ /* 0x000ff4000fffe03f */
[----:B------:R-:W-:Y:S01]  /*61000*/  STL.64 [R1+0x4f0], R20 ;  /* 0x0004f01401007387 */ /* 0x000fe20000100a00 */
[----:B------:R-:W-:Y:S02]  /*61010*/  STL.64 [R1+0x4f8], R22 ;  /* 0x0004f81601007387 */ /* 0x000fe40000100a00 */
[----:B------:R-:W0:Y:S02]  /*61020*/  LDSM.16.M88.4 R20, [R5+0x24080] ;  /* 0x024080000514783b */ /* 0x000e240000000200 */
[----:B0-----:R-:W-:Y:S02]  /*61030*/  STL.64 [R1+0xf0], R20 ;  /* 0x0000f01401007387 */ /* 0x001fe40000100a00 */
[----:B------:R0:W-:Y:S02]  /*61040*/  STL.64 [R1+0xf8], R22 ;  /* 0x0000f81601007387 */ /* 0x0001e40000100a00 */
[----:B0-----:R-:W3:Y:S01]  /*61050*/  LDL.LU.64 R22, [R1+0x1cd8] ;  /* 0x001cd80001167983 */ /* 0x001ee20000300a00 */
[----:B------:R-:W-:Y:S01]  /*61060*/  MOV R11, R20 ;  /* 0x00000014000b7202 */ /* 0x000fe20000000f00 */
[----:B------:R-:W-:-:S05]  /*61070*/  IMAD.MOV.U32 R10, RZ, RZ, R21 ;  /* 0x000000ffff0a7224 */ /* 0x000fca00078e0015 */
[----:B------:R-:W-:Y:S01]  /*61080*/  STL.64 [R1+0x1c98], R10 ;  /* 0x001c980a01007387 */ /* 0x000fe20000100a00 */
[----:B------:R-:W-:Y:S03]  /*61090*/  STL.64 [R1+0x1c90], R8 ;  /* 0x001c900801007387 */ /* 0x000fe60000100a00 */
[----:B--2---:R-:W-:Y:S01]  /*610a0*/  STL.64 [R1+0x110], R16 ;  /* 0x0001101001007387 */ /* 0x004fe20000100a00 */
[----:B----4-:R-:W-:Y:S02]  /*610b0*/  STL.64 [R1+0x118], R18 ;  /* 0x0001181201007387 */ /* 0x010fe40000100a00 */
[----:B------:R-:W-:Y:S02]  /*610c0*/  STL.64 [R1+0x1ca8], R18 ;  /* 0x001ca81201007387 */ /* 0x000fe40000100a00 */
[----:B------:R0:W-:Y:S02]  /*610d0*/  STL.64 [R1+0x1ca0], R16 ;  /* 0x001ca01001007387 */ /* 0x0001e40000100a00 */
        /* <DEDUP_REMOVED lines=15> */
[----:B------:R-:W-:Y:S01]  /*611d0*/  IMAD.MOV.U32 R11, RZ, RZ, R0 ;  /* 0x000000ffff0b7224 */ /* 0x000fe200078e0000 */
[----:B------:R-:W-:Y:S01]  /*611e0*/  MOV R0, R20 ;  /* 0x0000001400007202 */ /* 0x000fe20000000f00 */
[----:B------:R-:W-:Y:S01]  /*611f0*/  IMAD.MOV.U32 R2, RZ, RZ, R21 ;  /* 0x000000ffff027224 */ /* 0x000fe200078e0015 */
[C---:B---3--:R-:W-:Y:S01]  /*61200*/  HMMA.16816.F32 R24, R12.reuse, R22, R24 ;  /* 0x000000160c18723c */ /* 0x048fe20000001818 */
[----:B------:R-:W0:Y:S11]  /*61210*/  LDSM.16.M88.4 R20, [R5+0x2c080] ;  /* 0x02c080000514783b */ /* 0x000e360000000200 */
[----:B------:R-:W-:Y:S11]  /*61220*/  @!UPT UIADD3 URZ, URZ, URZ, URZ ;  /* 0x0000003f3f3ff290 */ /* 0x000ff6000fffe03f */
[----:B------:R1:W-:Y:S01]  /*61230*/  STL.64 [R1+0x4d0], R24 ;  /* 0x0004d01801007387 */ /* 0x0003e20000100a00 */
[----:B------:R-:W-:Y:S03]  /*61240*/  STL.64 [R1+0x4d8], R26 ;  /* 0x0004d81a01007387 */ /* 0x000fe60000100a00 */
[----:B0-----:R-:W-:Y:S01]  /*61250*/  STL.64 [R1+0xd0], R20 ;  /* 0x0000d01401007387 */ /* 0x001fe20000100a00 */
[----:B------:R0:W-:Y:S01]  /*61260*/  STL.64 [R1+0xd8], R22 ;  /* 0x0000d81601007387 */ /* 0x0001e20000100a00 */
[----:B-1----:R-:W-:Y:S01]  /*61270*/  MOV R25, R20 ;  /* 0x0000001400197202 */ /* 0x002fe20000000f00 */
[----:B------:R-:W-:Y:S01]  /*61280*/  IMAD.MOV.U32 R24, RZ, RZ, R21 ;  /* 0x000000ffff187224 */ /* 0x000fe200078e0015 */
[----:B0-----:R-:W3:Y:S01]  /*61290*/  LDL.LU.64 R22, [R1+0x1cb8] ;  /* 0x001cb80001167983 */ /* 0x001ee20000300a00 */
[----:B------:R-:W3:Y:S02]  /*612a0*/  LDL.LU.64 R20, [R1+0x1cb0] ;  /* 0x001cb00001147983 */ /* 0x000ee40000300a00 */
[C---:B---3--:R-:W-:Y:S08]  /*612b0*/  HMMA.16816.F32 R20, R12.reuse, R6, R20 ;  /* 0x000000060c14723c */ /* 0x048ff00000001814 */
[----:B--2---:R-:W-:Y:S11]  /*612c0*/  HMMA.16816.F32 R12, R12, R10, R16 ;  /* 0x0000000a0c0c723c */ /* 0x004ff60000001810 */
[----:B------:R-:W-:Y:S04]  /*612d0*/  @!UPT UIADD3 URZ, URZ, URZ, URZ ;  /* 0x0000003f3f3ff290 */ /* 0x000fe8000fffe03f */
[----:B------:R-:W-:Y:S01]  /*612e0*/  STL.64 [R1+0x4c0], R20 ;  /* 0x0004c01401007387 */ /* 0x000fe20000100a00 */
[----:B------:R-:W-:Y:S02]  /*612f0*/  STL.64 [R1+0x4c8], R22 ;  /* 0x0004c81601007387 */ /* 0x000fe40000100a00 */
[----:B------:R-:W2:Y:S02]  /*61300*/  LDL.LU.64 R18, [R1+0x1ca8] ;  /* 0x001ca80001127983 */ /* 0x000ea40000300a00 */
[----:B------:R-:W2:Y:S01]  /*61310*/  LDL.LU.64 R16, [R1+0x1ca0] ;  /* 0x001ca00001107983 */ /* 0x000ea20000300a00 */
[----:B------:R-:W3:Y:S01]  /*61320*/  LDL.LU.64 R10, [R1+0x1c98] ;  /* 0x001c9800010a7983 */ /* 0x000ee20000300a00 */
[----:B------:R-:W4:Y:S02]  /*61330*/  LDL.LU.64 R8, [R1+0x1c90] ;  /* 0x001c900001087983 */ /* 0x000f240000300a00 */
[----:B------:R-:W-:Y:S02]  /*61340*/  STL.64 [R1+0x440], R12 ;  /* 0x0004400c01007387 */ /* 0x000fe40000100a00 */
[----:B------:R-:W-:Y:S02]  /*61350*/  STL.64 [R1+0x448], R14 ;  /* 0x0004480e01007387 */ /* 0x000fe40000100a00 */
[----:B------:R-:W0:Y:S04]  /*61360*/  LDSM.16.M88.4 R12, [R5+0x34080] ;  /* 0x03408000050c783b */ /* 0x000e280000000200 */
[----:B------:R-:W-:Y:S04]  /*61370*/  LDSM.16.M88.4 R20, [R5+0x30080] ;  /* 0x030080000514783b */ /* 0x000fe80000000200 */
[----:B0-----:R-:W-:Y:S01]  /*61380*/  STL.64 [R1+0x1bf0], R14 ;  /* 0x001bf00e01007387 */ /* 0x001fe20000100a00 */
[----:B------:R0:W-:Y:S03]  /*61390*/  STL.64 [R1+0x1be8], R12 ;  /* 0x001be80c01007387 */ /* 0x0001e60000100a00 */
[----:B0-----:R-:W2:Y:S01]  /*613a0*/  LDL.LU R12, [R1+0x2d0] ;  /* 0x0002d000010c7983 */ /* 0x001ea20000300800 */
[----:B------:R-:W2:Y:S02]  /*613b0*/  LDL.LU R13, [R1+0x2d4] ;  /* 0x0002d400010d7983 */ /* 0x000ea40000300800 */
[----:B------:R-:W2:Y:S02]  /*613c0*/  LDL.LU R14, [R1+0x2d8] ;  /* 0x0002d800010e7983 */ /* 0x000ea40000300800 */
[----:B------:R-:W2:Y:S02]  /*613d0*/  LDL.LU R15, [R1+0x2dc] ;  /* 0x0002dc00010f7983 */ /* 0x000ea40000300800 */
[----:B--2---:R-:W-:Y:S01]  /*613e0*/  STL.64 [R1+0x1c00], R14 ;  /* 0x001c000e01007387 */ /* 0x004fe20000100a00 */
[----:B------:R0:W-:Y:S02]  /*613f0*/  STL.64 [R1+0x1bf8], R12 ;  /* 0x001bf80c01007387 */ /* 0x0001e40000100a00 */
[----:B0-----:R-:W-:Y:S01]  /*61400*/  MOV R12, R25 ;  /* 0x00000019000c7202 */ /* 0x001fe20000000f00 */
[----:B------:R-:W-:-:S02]  /*61410*/  IMAD.MOV.U32 R13, RZ, RZ, R24 ;  /* 0x000000ffff0d7224 */ /* 0x000fc400078e0018 */
[----:B------:R-:W2:Y:S01]  /*61420*/  LDL.LU R24, [R1+0x3d0] ;  /* 0x0003d00001187983 */ /* 0x000ea20000300800 */
[----:B------:R-:W2:Y:S02]  /*61430*/  LDL.LU R25, [R1+0x3d4] ;  /* 0x0003d40001197983 */ /* 0x000ea40000300800 */
[----:B------:R-:W2:Y:S02]  /*61440*/  LDL.LU R26, [R1+0x3d8] ;  /* 0x0003d800011a7983 */ /* 0x000ea40000300800 */
[----:B------:R-:W2:Y:S01]  /*61450*/  LDL.LU R27, [R1+0x3dc] ;  /* 0x0003dc00011b7983 */ /* 0x000ea20000300800 */
[----:B------:R0:W-:Y:S02]  /*61460*/  STL.64 [R1+0x1c18], R12 ;  /* 0x001c180c01007387 */ /* 0x0001e40000100a00 */
[----:B0-----:R-:W-:Y:S01]  /*61470*/  MOV R12, R0 ;  /* 0x00000000000c7202 */ /* 0x001fe20000000f00 */
[----:B------:R-:W-:Y:S01]  /*61480*/  IMAD.MOV.U32 R13, RZ, RZ, R2 ;  /* 0x000000ffff0d7224 */ /* 0x000fe200078e0002 */
[----:B------:R-:W2:Y:S01]  /*61490*/  LDL.LU R0, [R1+0x1c88] ;  /* 0x001c880001007983 */ /* 0x000ea20000300800 */
[----:B------:R-:W2:Y:S03]  /*614a0*/  LDL.LU R2, [R1+0x1c84] ;  /* 0x001c840001027983 */ /* 0x000ea60000300800 */
[----:B------:R3:W-:Y:S02]  /*614b0*/  STL.64 [R1+0x1c30], R12 ;  /* 0x001c300c01007387 */ /* 0x0007e40000100a00 */
[----:B---3--:R-:W-:Y:S01]  /*614c0*/  MOV R12, R11 ;  /* 0x0000000b000c7202 */ /* 0x008fe20000000f00 */
[----:B------:R-:W-:-:S05]  /*614d0*/  IMAD.MOV.U32 R13, RZ, RZ, R10 ;  /* 0x000000ffff0d7224 */ /* 0x000fca00078e000a */
[----:B------:R4:W-:Y:S02]  /*614e0*/  STL.64 [R1+0x1c48], R12 ;  /* 0x001c480c01007387 */ /* 0x0009e40000100a00 */
[----:B----4-:R-:W-:Y:S01]  /*614f0*/  MOV R12, R9 ;  /* 0x00000009000c7202 */ /* 0x010fe20000000f00 */
[----:B------:R-:W-:Y:S02]  /*61500*/  IMAD.MOV.U32 R13, RZ, RZ, R8 ;  /* 0x000000ffff0d7224 */ /* 0x000fe400078e0008 */
[----:B------:R-:W0:Y:S04]  /*61510*/  LDSM.16.M88.4 R8, [R5+0x38080] ;  /* 0x038080000508783b */ /* 0x000e280000000200 */
[----:B0-----:R0:W-:Y:S01]  /*61520*/  STL.64 [R1+0x1c10], R10 ;  /* 0x001c100a01007387 */ /* 0x0011e20000100a00 */
[----:B------:R1:W-:Y:S01]  /*61530*/  STL.64 [R1+0x1c08], R8 ;  /* 0x001c080801007387 */ /* 0x0003e20000100a00 */
[----:B0-----:R-:W-:-:S02]  /*61540*/  MOV R10, R29 ;  /* 0x0000001d000a7202 */ /* 0x001fc40000000f00 */
[----:B-1----:R-:W-:Y:S01]  /*61550*/  MOV R8, R4 ;  /* 0x0000000400087202 */ /* 0x002fe20000000f00 */
[----:B------:R-:W-:Y:S01]  /*61560*/  IMAD.MOV.U32 R11, RZ, RZ, R28 ;  /* 0x000000ffff0b7224 */ /* 0x000fe200078e001c */
[----:B------:R-:W3:Y:S01]  /*61570*/  LDL.LU R4, [R1+0x1c80] ;  /* 0x001c800001047983 */ /* 0x000ee20000300800 */
[----:B------:R-:W-:Y:S02]  /*61580*/  IMAD.MOV.U32 R9, RZ, RZ, R3 ;  /* 0x000000ffff097224 */ /* 0x000fe400078e0003 */
[----:B------:R-:W4:Y:S02]  /*61590*/  LDL.LU R3, [R1+0x1c7c] ;  /* 0x001c7c0001037983 */ /* 0x000f240000300800 */
[----:B------:R-:W3:Y:S01]  /*615a0*/  LDL.LU R29, [R1+0x1c78] ;  /* 0x001c7800011d7983 */ /* 0x000ee20000300800 */
[----:B------:R-:W3:Y:S01]  /*615b0*/  LDL.LU R28, [R1+0x1c74] ;  /* 0x001c7400011c7983 */ /* 0x000ee20000300800 */
[----:B------:R-:W-:Y:S02]  /*615c0*/  STL.64 [R1+0x1c28], R10 ;  /* 0x001c280a01007387 */ /* 0x000fe40000100a00 */
[----:B------:R0:W-:Y:S02]  /*615d0*/  STL.64 [R1+0x1c20], R8 ;  /* 0x001c200801007387 */ /* 0x0001e40000100a00 */
[----:B0-----:R-:W3:Y:S01]  /*615e0*/  LDL.LU R8, [R1+0x2f0] ;  /* 0x0002f00001087983 */ /* 0x001ee20000300800 */
[----:B------:R-:W3:Y:S01]  /*615f0*/  LDL.LU R9, [R1+0x2f4] ;  /* 0x0002f40001097983 */ /* 0x000ee20000300800 */
[----:B--2---:R-:W-:Y:S01]  /*61600*/  HMMA.16816.F32 R12, R16, R12, R24 ;  /* 0x0000000c100c723c */ /* 0x004fe20000001818 */
[----:B------:R-:W-:Y:S01]  /*61610*/  IMAD.MOV.U32 R11, RZ, RZ, R0 ;  /* 0x000000ffff0b7224 */ /* 0x000fe200078e0000 */
[----:B------:R-:W-:-:S02]  /*61620*/  MOV R10, R2 ;  /* 0x00000002000a7202 */ /* 0x000fc40000000f00 */
[----:B------:R0:W5:Y:S01]  /*61630*/  LDL.LU R2, [R1+0x1c70] ;  /* 0x001c700001027983 */ /* 0x0001620000300800 */
[----:B------:R0:W5:Y:S02]  /*61640*/  LDL.LU R0, [R1+0x1c6c] ;  /* 0x001c6c0001007983 */ /* 0x0001640000300800 */
[----:B------:R4:W-:Y:S02]  /*61650*/  STL.64 [R1+0x1c40], R10 ;  /* 0x001c400a01007387 */ /* 0x0009e40000100a00 */
[----:B----4-:R-:W-:Y:S01]  /*61660*/  MOV R10, R3 ;  /* 0x00000003000a7202 */ /* 0x010fe20000000f00 */
[----:B---3--:R1:W-:Y:S02]  /*61670*/  STL.64 [R1+0x1c38], R8 ;  /* 0x001c380801007387 */ /* 0x0083e40000100a00 */
[----:B-1----:R-:W-:Y:S01]  /*61680*/  MOV R8, R28 ;  /* 0x0000001c00087202 */ /* 0x002fe20000000f00 */
[----:B------:R-:W-:Y:S01]  /*61690*/  IMAD.MOV.U32 R9, RZ, RZ, R29 ;  /* 0x000000ffff097224 */ /* 0x000fe200078e001d */
[----:B------:R0:W5:Y:S01]  /*616a0*/  LDL.LU R28, [R1+0x1c68] ;  /* 0x001c6800011c7983 */ /* 0x0001620000300800 */
[----:B------:R0:W5:Y:S02]  /*616b0*/  LDL.LU R29, [R1+0x1c64] ;  /* 0x001c6400011d7983 */ /* 0x0001640000300800 */
[----:B------:R0:W5:Y:S02]  /*616c0*/  LDL.LU R3, [R1+0x1c60] ;  /* 0x001c600001037983 */ /* 0x0001640000300800 */
[----:B------:R-:W-:Y:S01]  /*616d0*/  STL.64 [R1+0xc0], R20 ;  /* 0x0000c01401007387 */ /* 0x000fe20000100a00 */
[----:B------:R-:W-:Y:S01]  /*616e0*/  STL.64 [R1+0xc8], R22 ;  /* 0x0000c81601007387 */ /* 0x000fe20000100a00 */
[----:B------:R-:W2:Y:S02]  /*616f0*/  LDL.LU.64 R26, [R1+0x1c58] ;  /* 0x001c5800011a7983 */ /* 0x000ea40000300a00 */
[----:B------:R-:W3:Y:S02]  /*61700*/  LDL.LU.64 R24, [R1+0x1c50] ;  /* 0x001c500001187983 */ /* 0x000ee40000300a00 */
[----:B------:R-:W-:Y:S01]  /*61710*/  STL.64 [R1+0x4b0], R12 ;  /* 0x0004b00c01007387 */ /* 0x000fe20000100a00 */
[----:B------:R-:W-:Y:S04]  /*61720*/  STL.64 [R1+0x4b8], R14 ;  /* 0x0004b80e01007387 */ /* 0x000fe80000100a00 */
[----:B--2---:R-:W1:Y:S04]  /*61730*/  LDSM.16.M88.4 R12, [R26+0x41080] ;  /* 0x041080001a0c783b */ /* 0x004e680000000200 */
[----:B-1----:R1:W-:Y:S01]  /*61740*/  STL.64 [R1+0xb0], R12 ;  /* 0x0000b00c01007387 */ /* 0x0023e20000100a00 */
[----:B------:R2:W-:Y:S03]  /*61750*/  STL.64 [R1+0xb8], R14 ;  /* 0x0000b80e01007387 */ /* 0x0005e60000100a00 */
[----:B-1----:R-:W2:Y:S01]  /*61760*/  LDL.LU.64 R12, [R1+0x1c48] ;  /* 0x001c4800010c7983 */ /* 0x002ea20000300a00 */
[----:B------:R-:W-:Y:S01]  /*61770*/  IMAD.MOV.U32 R11, RZ, RZ, R4 ;  /* 0x000000ffff0b7224 */ /* 0x000fe200078e0004 */
[----:B---3--:R-:W-:Y:S01]  /*61780*/  LOP3.LUT R27, R27, 0xf00, R24, 0xf8, !PT ;  /* 0x00000f001b1b7812 */ /* 0x008fe200078ef818 */
[----:B------:R-:W-:Y:S05]  /*61790*/  LDSM.16.M88.4 R4, [R5+0x3c080] ;  /* 0x03c080000504783b */ /* 0x000fea0000000200 */
[C---:B--2---:R-:W-:Y:S01]  /*617a0*/  HMMA.16816.F32 R12, R16.reuse, R12, R8 ;  /* 0x0000000c100c723c */ /* 0x044fe20000001808 */
[----:B------:R-:W2:Y:S01]  /*617b0*/  LDL.LU.64 R10, [R1+0x1c40] ;  /* 0x001c4000010a7983 */ /* 0x000ea20000300a00 */
[----:B------:R-:W2:Y:S11]  /*617c0*/  LDL.LU.64 R8, [R1+0x1c38] ;  /* 0x001c380001087983 */ /* 0x000eb60000300a00 */
[----:B------:R-:W-:Y:S10]  /*617d0*/  @!UPT UIADD3 URZ, URZ, URZ, URZ ;  /* 0x0000003f3f3ff290 */ /* 0x000ff4000fffe03f */
[----:B------:R-:W-:Y:S01]  /*617e0*/  STL.64 [R1+0x4a0], R12 ;  /* 0x0004a00c01007387 */ /* 0x000fe20000100a00 */
[----:B------:R-:W-:Y:S02]  /*617f0*/  STL.64 [R1+0x4a8], R14 ;  /* 0x0004a80e01007387 */ /* 0x000fe40000100a00 */
[----:B------:R-:W1:Y:S02]  /*61800*/  LDSM.16.M88.4 R12, [R26+0x42080] ;  /* 0x042080001a0c783b */ /* 0x000e640000000200 */
[----:B-1----:R1:W-:Y:S02]  /*61810*/  STL.64 [R1+0xa0], R12 ;  /* 0x0000a00c01007387 */ /* 0x0023e40000100a00 */
[----:B------:R2:W-:Y:S02]  /*61820*/  STL.64 [R1+0xa8], R14 ;  /* 0x0000a80e01007387 */ /* 0x0005e40000100a00 */
[----:B-1----:R-:W2:Y:S02]  /*61830*/  LDL.LU.64 R12, [R1+0x1c30] ;  /* 0x001c3000010c7983 */ /* 0x002ea40000300a00 */
[----:B--2---:R-:W-:Y:S02]  /*61840*/  HMMA.16816.F32 R12, R16, R12, R8 ;  /* 0x0000000c100c723c */ /* 0x004fe40000001808 */
[----:B------:R-:W2:Y:S01]  /*61850*/  LDL.LU.64 R10, [R1+0x1c28] ;  /* 0x001c2800010a7983 */ /* 0x000ea20000300a00 */
[----:B------:R-:W2:Y:S11]  /*61860*/  LDL.LU.64 R8, [R1+0x1c20] ;  /* 0x001c200001087983 */ /* 0x000eb60000300a00 */
[----:B------:R-:W-:Y:S09]  /*61870*/  @!UPT UIADD3 URZ, URZ, URZ, URZ ;  /* 0x0000003f3f3ff290 */ /* 0x000ff2000fffe03f */
[----:B------:R-:W-:Y:S01]  /*61880*/  STL.64 [R1+0x490], R12 ;  /* 0x0004900c01007387 */ /* 0x000fe20000100a00 */
[----:B------:R-:W-:Y:S02]  /*61890*/  STL.64 [R1+0x498], R14 ;  /* 0x0004980e01007387 */ /* 0x000fe40000100a00 */
[----:B------:R-:W1:Y:S02]  /*618a0*/  LDSM.16.M88.4 R12, [R26+0x43080] ;  /* 0x043080001a0c783b */ /* 0x000e640000000200 */
[----:B-1----:R1:W-:Y:S02]  /*618b0*/  STL.64 [R1+0x90], R12 ;  /* 0x0000900c01007387 */ /* 0x0023e40000100a00 */
[----:B------:R2:W-:Y:S02]  /*618c0*/  STL.64 [R1+0x98], R14 ;  /* 0x0000980e01007387 */ /* 0x0005e40000100a00 */
[----:B-1----:R-:W2:Y:S01]  /*618d0*/  LDL.LU.64 R12, [R1+0x1c18] ;  /* 0x001c1800010c7983 */ /* 0x002ea20000300a00 */
[----:B------:R-:W-:-:S04]  /*618e0*/  LOP3.LUT R27, R27, 0x10, R25, 0x78, !PT ;  /* 0x000000101b1b7812 */ /* 0x000fc800078e7819 */
[----:B------:R-:W-:Y:S01]  /*618f0*/  LOP3.LUT R27, R27, 0x60, RZ, 0x3c, !PT ;  /* 0x000000601b1b7812 */ /* 0x000fe200078e3cff */
[C---:B--2---:R-:W-:Y:S01]  /*61900*/  HMMA.16816.F32 R12, R16.reuse, R12, R8 ;  /* 0x0000000c100c723c */ /* 0x044fe20000001808 */
[----:B------:R0:W5:Y:S01]  /*61910*/  LDL.LU.64 R10, [R1+0x1c10] ;  /* 0x001c1000010a7983 */ /* 0x0001620000300a00 */
[----:B------:R0:W5:Y:S11]  /*61920*/  LDL.LU.64 R8, [R1+0x1c08] ;  /* 0x001c080001087983 */ /* 0x0001760000300a00 */
[----:B------:R-:W-:Y:S10]  /*61930*/  @!UPT UIADD3 URZ, URZ, URZ, URZ ;  /* 0x0000003f3f3ff290 */ /* 0x000ff4000fffe03f */
[----:B------:R-:W-:Y:S01]  /*61940*/  STL.64 [R1+0x480], R12 ;  /* 0x0004800c01007387 */ /* 0x000fe20000100a00 */
[----:B------:R-:W-:Y:S02]  /*61950*/  STL.64 [R1+0x488], R14 ;  /* 0x0004880e01007387 */ /* 0x000fe40000100a00 */
[----:B------:R-:W1:Y:S02]  /*61960*/  LDSM.16.M88.4 R12, [R26+0x44080] ;  /* 0x044080001a0c783b */ /* 0x000e640000000200 */
[----:B-1----:R-:W-:Y:S02]  /*61970*/  STL.64 [R1+0x80], R12 ;  /* 0x0000800c01007387 */ /* 0x002fe40000100a00 */
        /* <DEDUP_REMOVED lines=15> */
[----:B------:R1:W-:Y:S02]  /*61a70*/  STL.64 [R1+0x38], R14 ;  /* 0x0000380e01007387 */ /* 0x0003e40000100a00 */
[----:B-1----:R-:W2:Y:S01]  /*61a80*/  LDL.LU.64 R14, [R1+0x1c00] ;  /* 0x001c0000010e7983 */ /* 0x002ea20000300a00 */
[----:B------:R-:W2:Y:S02]  /*61a90*/  LDL.LU.64 R12, [R1+0x1bf8] ;  /* 0x001bf800010c7983 */ /* 0x000ea40000300a00 */
[----:B--2---:R-:W-:Y:S01]  /*61aa0*/  HMMA.16816.F32 R16, R16, R20, R12 ;  /* 0x000000141010723c */ /* 0x004fe2000000180c */
[----:B------:R-:W1:Y:S04]  /*61ab0*/  LDSM.16.M88.4 R20, [R27+0x42080] ;  /* 0x042080001b14783b */ /* 0x000e680000000200 */
[----:B------:R0:W5:Y:S01]  /*61ac0*/  LDL.LU.64 R14, [R1+0x1bf0] ;  /* 0x001bf000010e7983 */ /* 0x0001620000300a00 */
[----:B------:R0:W5:Y:S11]  /*61ad0*/  LDL.LU.64 R12, [R1+0x1be8] ;  /* 0x001be800010c7983 */ /* 0x0001760000300a00 */
[----:B------:R-:W-:Y:S06]  /*61ae0*/  @!UPT UIADD3 URZ, URZ, URZ, URZ ;  /* 0x0000003f3f3ff290 */ /* 0x000fec000fffe03f */
[----:B------:R-:W-:Y:S01]  /*61af0*/  STL.64 [R1+0x470], R16 ;  /* 0x0004701001007387 */ /* 0x000fe20000100a00 */
[----:B------:R-:W-:Y:S02]  /*61b00*/  STL.64 [R1+0x478], R18 ;  /* 0x0004781201007387 */ /* 0x000fe40000100a00 */
[----:B------:R-:W2:Y:S01]  /*61b10*/  LDSM.16.M88.4 R16, [R27+0x43080] ;  /* 0x043080001b10783b */ /* 0x000ea20000000200 */
[----:B-1----:R-:W-:Y:S03]  /*61b20*/  STL.64 [R1+0x20], R20 ;  /* 0x0000201401007387 */ /* 0x002fe60000100a00 */
[----:B------:R-:W-:Y:S02]  /*61b30*/  STL.64 [R1+0x28], R22 ;  /* 0x0000281601007387 */ /* 0x000fe40000100a00 */
[----:B------:R-:W1:Y:S01]  /*61b40*/  LDSM.16.M88.4 R20, [R27+0x44080] ;  /* 0x044080001b14783b */ /* 0x000e620000000200 */
[----:B--2---:R0:W-:Y:S03]  /*61b50*/  STL.64 [R1+0x10], R16 ;  /* 0x0000101001007387 */ /* 0x0041e60000100a00 */
[----:B------:R0:W-:Y:S02]  /*61b60*/  STL.64 [R1+0x18], R18 ;  /* 0x0000181201007387 */ /* 0x0001e40000100a00 */
[----:B------:R0:W2:Y:S01]  /*61b70*/  LDSM.16.M88.4 R16, [R27+0x45080] ;  /* 0x045080001b10783b */ /* 0x0000a20000000200 */
[----:B-1----:R0:W-:Y:S03]  /*61b80*/  STL.64 [R1], R20 ;  /* 0x0000001401007387 */ /* 0x0021e60000100a00 */
[----:B------:R0:W-:Y:S02]  /*61b90*/  STL.64 [R1+0x8], R22 ;  /* 0x0000081601007387 */ /* 0x0001e40000100a00 */
[----:B------:R0:W1:Y:S02]  /*61ba0*/  LDSM.16.M88.4 R20, [R27+0x46080] ;  /* 0x046080001b14783b */ /* 0x0000640000000200 */
[----:B------:R-:W3:Y:S02]  /*61bb0*/  LDSM.16.M88.4 R24, [R27+0x47080] ;  /* 0x047080001b18783b */ /* 0x000ee40000000200 */
[----:B------:R-:W-:Y:S04]  /*61bc0*/  STL [R1+0x2110], R7 ;  /* 0x0021100701007387 */ /* 0x000fe80000100800 */
[----:B------:R-:W-:Y:S04]  /*61bd0*/  STL [R1+0x2410], R6 ;  /* 0x0024100601007387 */ /* 0x000fe80000100800 */
[----:B------:R-:W-:Y:S04]  /*61be0*/  STL.64 [R1+0x2408], R4 ;  /* 0x0024080401007387 */ /* 0x000fe80000100a00 */
[----:B-----5:R-:W-:Y:S04]  /*61bf0*/  STL [R1+0x2044], R14 ;  /* 0x0020440e01007387 */ /* 0x020fe80000100800 */
[----:B------:R-:W-:Y:S04]  /*61c00*/  STL [R1+0x2040], R15 ;  /* 0x0020400f01007387 */ /* 0x000fe80000100800 */
[----:B--2---:R-:W-:Y:S04]  /*61c10*/  STL.64 [R1+0x1e38], R18 ;  /* 0x001e381201007387 */ /* 0x004fe80000100a00 */
[----:B------:R2:W-:Y:S04]  /*61c20*/  STL.64 [R1+0x1e30], R16 ;  /* 0x001e301001007387 */ /* 0x0005e80000100a00 */
[----:B0-2---:R-:W2:Y:S04]  /*61c30*/  LDL.LU R16, [R1+0xc0] ;  /* 0x0000c00001107983 */ /* 0x005ea80000300800 */
[----:B------:R-:W2:Y:S04]  /*61c40*/  LDL.LU R17, [R1+0xc4] ;  /* 0x0000c40001117983 */ /* 0x000ea80000300800 */
[----:B------:R-:W4:Y:S04]  /*61c50*/  LDL.LU R4, [R1+0x730] ;  /* 0x0007300001047983 */ /* 0x000f280000300800 */
[----:B------:R-:W4:Y:S04]  /*61c60*/  LDL.LU R5, [R1+0x734] ;  /* 0x0007340001057983 */ /* 0x000f280000300800 */
[----:B------:R-:W4:Y:S04]  /*61c70*/  LDL.LU R6, [R1+0x738] ;  /* 0x0007380001067983 */ /* 0x000f280000300800 */
[----:B------:R-:W4:Y:S04]  /*61c80*/  LDL.LU R7, [R1+0x73c] ;  /* 0x00073c0001077983 */ /* 0x000f280000300800 */
[----:B---3--:R-:W3:Y:S04]  /*61c90*/  LDL.LU R18, [R1+0x110] ;  /* 0x0001100001127983 */ /* 0x008ee80000300800 */
[----:B------:R-:W3:Y:S04]  /*61ca0*/  LDL.LU R19, [R1+0x114] ;  /* 0x0001140001137983 */ /* 0x000ee80000300800 */
[----:B------:R-:W3:Y:S04]  /*61cb0*/  LDL.LU R15, [R1+0x118] ;  /* 0x00011800010f7983 */ /* 0x000ee80000300800 */
[----:B------:R-:W3:Y:S04]  /*61cc0*/  LDL.LU R14, [R1+0x11c] ;  /* 0x00011c00010e7983 */ /* 0x000ee80000300800 */
[----:B--2---:R0:W-:Y:S04]  /*61cd0*/  STL.64 [R1+0x23a8], R16 ;  /* 0x0023a81001007387 */ /* 0x0041e80000100a00 */
[----:B0-----:R-:W2:Y:S04]  /*61ce0*/  LDL R16, [R1+0xd0] ;  /* 0x0000d00001107983 */ /* 0x001ea80000100800 */
[----:B------:R-:W2:Y:S04]  /*61cf0*/  LDL R17, [R1+0xd4] ;  /* 0x0000d40001117983 */ /* 0x000ea80000100800 */
[----:B--2---:R-:W-:Y:S04]  /*61d00*/  STL.64 [R1+0x23b8], R16 ;  /* 0x0023b81001007387 */ /* 0x004fe80000100a00 */
[----:B-1----:R-:W-:Y:S04]  /*61d10*/  STL [R1+0x1d6c], R20 ;  /* 0x001d6c1401007387 */ /* 0x002fe80000100800 */
[----:B------:R0:W-:Y:S04]  /*61d20*/  STL [R1+0x1d68], R21 ;  /* 0x001d681501007387 */ /* 0x0001e80000100800 */
[----:B------:R-:W-:Y:S04]  /*61d30*/  STL [R1+0x1d64], R22 ;  /* 0x001d641601007387 */ /* 0x000fe80000100800 */
[----:B------:R-:W-:Y:S04]  /*61d40*/  STL [R1+0x1d60], R23 ;  /* 0x001d601701007387 */ /* 0x000fe80000100800 */
[----:B0-----:R-:W2:Y:S04]  /*61d50*/  LDL.LU.64 R20, [R1+0xf0] ;  /* 0x0000f00001147983 */ /* 0x001ea80000300a00 */
[----:B--2---:R-:W-:Y:S04]  /*61d60*/  STL.64 [R1+0x23d8], R20 ;  /* 0x0023d81401007387 */ /* 0x004fe80000100a00 */
[----:B------:R-:W-:Y:S04]  /*61d70*/  STL [R1+0x1cb8], R3 ;  /* 0x001cb80301007387 */ /* 0x000fe80000100800 */
[----:B------:R-:W-:Y:S04]  /*61d80*/  STL [R1+0x1cb4], R28 ;  /* 0x001cb41c01007387 */ /* 0x000fe80000100800 */
[----:B------:R-:W-:Y:S04]  /*61d90*/  STL [R1+0x1cb0], R0 ;  /* 0x001cb00001007387 */ /* 0x000fe80000100800 */
[----:B------:R-:W-:Y:S04]  /*61da0*/  STL [R1+0x1cac], R2 ;  /* 0x001cac0201007387 */ /* 0x000fe80000100800 */
[----:B------:R-:W-:Y:S04]  /*61db0*/  STL [R1+0x1ca8], R29 ;  /* 0x001ca81d01007387 */ /* 0x000fe80000100800 */
[----:B------:R0:W-:Y:S04]  /*61dc0*/  STL.64 [R1+0x1c90], R26 ;  /* 0x001c901a01007387 */ /* 0x0001e80000100a00 */
[----:B------:R1:W-:Y:S04]  /*61dd0*/  STL.64 [R1+0x1c88], R24 ;  /* 0x001c881801007387 */ /* 0x0003e80000100a00 */
[----:B0-----:R-:W2:Y:S04]  /*61de0*/  LDL.64 R26, [R1+0xa8] ;  /* 0x0000a800011a7983 */ /* 0x001ea80000100a00 */
[----:B-1----:R-:W3:Y:S04]  /*61df0*/  LDL.64 R24, [R1+0xa0] ;  /* 0x0000a00001187983 */ /* 0x002ee80000100a00 */
[----:B--2---:R-:W-:Y:S04]  /*61e00*/  STL.64 [R1+0x2368], R26 ;  /* 0x0023681a01007387 */ /* 0x004fe80000100a00 */
[----:B---3--:R0:W-:Y:S04]  /*61e10*/  STL.64 [R1+0x2360], R24 ;  /* 0x0023601801007387 */ /* 0x0081e80000100a00 */
[----:B0-----:R-:W2:Y:S04]  /*61e20*/  LDL.LU R24, [R1+0xb0] ;  /* 0x0000b00001187983 */ /* 0x001ea80000300800 */
[----:B------:R-:W2:Y:S04]  /*61e30*/  LDL.LU R25, [R1+0xb4] ;  /* 0x0000b40001197983 */ /* 0x000ea80000300800 */
[----:B------:R-:W3:Y:S04]  /*61e40*/  LDL.LU R26, [R1+0xb8] ;  /* 0x0000b800011a7983 */ /* 0x000ee80000300800 */
[----:B------:R-:W3:Y:S04]  /*61e50*/  LDL.LU R27, [R1+0xbc] ;  /* 0x0000bc00011b7983 */ /* 0x000ee80000300800 */
[----:B---3--:R0:W-:Y:S04]  /*61e60*/  STL.64 [R1+0x23f8], R26 ;  /* 0x0023f81a01007387 */ /* 0x0081e80000100a00 */
[----:B--2---:R1:W-:Y:S01]  /*61e70*/  STL.64 [R1+0x23f0], R24 ;  /* 0x0023f01801007387 */ /* 0x0043e20000100a00 */
[----:B0-----:R-:W-:Y:S01]  /*61e80*/  MOV R26, R15 ;  /* 0x0000000f001a7202 */ /* 0x001fe20000000f00 */
[----:B------:R-:W-:Y:S01]  /*61e90*/  IMAD.MOV.U32 R27, RZ, RZ, R14 ;  /* 0x000000ffff1b7224 */ /* 0x000fe200078e000e */
[----:B-1----:R-:W-:Y:S01]  /*61ea0*/  MOV R24, R18 ;  /* 0x0000001200187202 */ /* 0x002fe20000000f00 */
[----:B------:R-:W-:-:S07]  /*61eb0*/  IMAD.MOV.U32 R25, RZ, RZ, R19 ;  /* 0x000000ffff197224 */ /* 0x000fce00078e0013 */
[C---:B----4-:R-:W-:Y:S01]  /*61ec0*/  HMMA.16816.F32 R16, R24.reuse, R12, R4 ;  /* 0x0000000c1810723c */ /* 0x050fe20000001804 */
[----:B------:R-:W2:Y:S11]  /*61ed0*/  LDL.LU R4, [R1+0x720] ;  /* 0x0007200001047983 */ /* 0x000eb60000300800 */
[----:B------:R-:W-:Y:S11]  /*61ee0*/  @!UPT UIADD3 URZ, URZ, URZ, URZ ;  /* 0x0000003f3f3ff290 */ /* 0x000ff6000fffe03f */
[----:B------:R0:W-:Y:S04]  /*61ef0*/  STL.64 [R1+0x460], R16 ;  /* 0x0004601001007387 */ /* 0x0001e80000100a00 */
[----:B------:R-:W-:Y:S04]  /*61f00*/  STL.64 [R1+0x468], R18 ;  /* 0x0004681201007387 */ /* 0x000fe80000100a00 */
[----:B------:R-:W2:Y:S04]  /*61f10*/  LDL.LU R5, [R1+0x724] ;  /* 0x0007240001057983 */ /* 0x000ea80000300800 */
[----:B------:R-:W2:Y:S04]  /*61f20*/  LDL.LU R6, [R1+0x728] ;  /* 0x0007280001067983 */ /* 0x000ea80000300800 */
[----:B------:R-:W2:Y:S04]  /*61f30*/  LDL.LU R7, [R1+0x72c] ;  /* 0x00072c0001077983 */ /* 0x000ea80000300800 */
[----:B0-----:R-:W3:Y:S04]  /*61f40*/  LDL R16, [R1+0xe0] ;  /* 0x0000e00001107983 */ /* 0x001ee80000100800 */
[----:B------:R-:W3:Y:S04]  /*61f50*/  LDL R17, [R1+0xe4] ;  /* 0x0000e40001117983 */ /* 0x000ee80000100800 */
[----:B---3--:R0:W-:Y:S04]  /*61f60*/  STL.64 [R1+0x23d0], R16 ;  /* 0x0023d01001007387 */ /* 0x0081e80000100a00 */
[----:B0-----:R-:W3:Y:S04]  /*61f70*/  LDL.LU R16, [R1+0x6f0] ;  /* 0x0006f00001107983 */ /* 0x001ee80000300800 */
[----:B------:R-:W3:Y:S04]  /*61f80*/  LDL.LU R17, [R1+0x6f4] ;  /* 0x0006f40001117983 */ /* 0x000ee80000300800 */
[----:B------:R-:W4:Y:S04]  /*61f90*/  LDL.LU R18, [R1+0x6f8] ;  /* 0x0006f80001127983 */ /* 0x000f280000300800 */
[----:B------:R-:W4:Y:S04]  /*61fa0*/  LDL.LU R19, [R1+0x6fc] ;  /* 0x0006fc0001137983 */ /* 0x000f280000300800 */
[----:B----4-:R-:W-:Y:S04]  /*61fb0*/  STL.64 [R1+0x23e8], R18 ;  /* 0x0023e81201007387 */ /* 0x010fe80000100a00 */
[----:B---3--:R-:W-:Y:S04]  /*61fc0*/  STL.64 [R1+0x23e0], R16 ;  /* 0x0023e01001007387 */ /* 0x008fe80000100a00 */
[----:B------:R-:W3:Y:S04]  /*61fd0*/  LDL R20, [R1+0x100] ;  /* 0x0001000001147983 */ /* 0x000ee80000100800 */
[----:B------:R-:W3:Y:S01]  /*61fe0*/  LDL R21, [R1+0x104] ;  /* 0x0001040001157983 */ /* 0x000ee20000100800 */
[C---:B--2---:R-:W-:Y:S03]  /*61ff0*/  HMMA.16816.F32 R4, R24.reuse, R8, R4 ;  /* 0x000000081804723c */ /* 0x044fe60000001804 */
[----:B---3--:R0:W-:Y:S04]  /*62000*/  STL.64 [R1+0x2400], R20 ;  /* 0x0024001401007387 */ /* 0x0081e80000100a00 */
[----:B0-----:R-:W2:Y:S04]  /*62010*/  LDL.LU R20, [R1+0x710] ;  /* 0x0007100001147983 */ /* 0x001ea80000300800 */
[----:B------:R-:W2:Y:S04]  /*62020*/  LDL.LU R21, [R1+0x714] ;  /* 0x0007140001157983 */ /* 0x000ea80000300800 */
[----:B------:R-:W2:Y:S04]  /*62030*/  LDL.LU R22, [R1+0x718] ;  /* 0x0007180001167983 */ /* 0x000ea80000300800 */
[----:B------:R-:W2:Y:S04]  /*62040*/  LDL.LU R23, [R1+0x71c] ;  /* 0x00071c0001177983 */ /* 0x000ea80000300800 */
[----:B------:R-:W3:Y:S04]  /*62050*/  LDL.LU R16, [R1+0x700] ;  /* 0x0007000001107983 */ /* 0x000ee80000300800 */
[----:B------:R-:W3:Y:S04]  /*62060*/  LDL.LU R17, [R1+0x704] ;  /* 0x0007040001117983 */ /* 0x000ee80000300800 */
[----:B------:R-:W3:Y:S04]  /*62070*/  LDL.LU R18, [R1+0x708] ;  /* 0x0007080001127983 */ /* 0x000ee80000300800 */
[----:B------:R-:W3:Y:S04]  /*62080*/  LDL.LU R19, [R1+0x70c] ;  /* 0x00070c0001137983 */ /* 0x000ee80000300800 */
[----:B------:R0:W-:Y:S04]  /*62090*/  STL.64 [R1+0x23b0], R12 ;  /* 0x0023b00c01007387 */ /* 0x0001e80000100a00 */
[----:B0-----:R-:W4:Y:S04]  /*620a0*/  LDL.LU R12, [R1+0x6d0] ;  /* 0x0006d000010c7983 */ /* 0x001f280000300800 */
[----:B------:R-:W4:Y:S04]  /*620b0*/  LDL.LU R13, [R1+0x6d4] ;  /* 0x0006d400010d7983 */ /* 0x000f280000300800 */
[----:B------:R-:W2:Y:S04]  /*620c0*/  LDL.LU R14, [R1+0x6d8] ;  /* 0x0006d800010e7983 */ /* 0x000ea80000300800 */
[----:B------:R-:W2:Y:S04]  /*620d0*/  LDL.LU R15, [R1+0x6dc] ;  /* 0x0006dc00010f7983 */ /* 0x000ea80000300800 */
[----:B--2---:R-:W-:Y:S04]  /*620e0*/  STL.64 [R1+0x23c8], R14 ;  /* 0x0023c80e01007387 */ /* 0x004fe80000100a00 */
[----:B----4-:R0:W-:Y:S04]  /*620f0*/  STL.64 [R1+0x23c0], R12 ;  /* 0x0023c00c01007387 */ /* 0x0101e80000100a00 */
[----:B0-----:R-:W2:Y:S04]  /*62100*/  LDL.LU R12, [R1+0x6e0] ;  /* 0x0006e000010c7983 */ /* 0x001ea80000300800 */
[----:B------:R-:W2:Y:S04]  /*62110*/  LDL.LU R13, [R1+0x6e4] ;  /* 0x0006e400010d7983 */ /* 0x000ea80000300800 */
[----:B------:R-:W2:Y:S04]  /*62120*/  LDL.LU R14, [R1+0x6e8] ;  /* 0x0006e800010e7983 */ /* 0x000ea80000300800 */
[----:B------:R-:W2:Y:S04]  /*62130*/  LDL.LU R15, [R1+0x6ec] ;  /* 0x0006ec00010f7983 */ /* 0x000ea80000300800 */
[----:B------:R-:W-:Y:S04]  /*62140*/  STL.64 [R1+0x450], R4 ;  /* 0x0004500401007387 */ /* 0x000fe80000100a00 */
[----:B------:R0:W-:Y:S04]  /*62150*/  STL.64 [R1+0x458], R6 ;  /* 0x0004580601007387 */ /* 0x0001e80000100a00 */
[----:B0-----:R-:W4:Y:S04]  /*62160*/  LDL.LU R6, [R1+0x2410] ;  /* 0x0024100001067983 */ /* 0x001f280000300800 */
[----:B------:R-:W2:Y:S04]  /*62170*/  LDL.LU.64 R4, [R1+0x2408] ;  /* 0x0024080001047983 */ /* 0x000ea80000300a00 */
[----:B------:R-:W-:Y:S04]  /*62180*/  STL.64 [R1+0x2390], R10 ;  /* 0x0023900a01007387 */ /* 0x000fe80000100a00 */
[----:B------:R0:W-:Y:S04]  /*62190*/  STL.64 [R1+0x2388], R8 ;  /* 0x0023880801007387 */ /* 0x0001e80000100a00 */
[----:B0-----:R-:W3:Y:S04]  /*621a0*/  LDL.LU R8, [R1+0x6b0] ;  /* 0x0006b00001087983 */ /* 0x001ee80000300800 */
[----:B------:R-:W3:Y:S04]  /*621b0*/  LDL.LU R9, [R1+0x6b4] ;  /* 0x0006b40001097983 */ /* 0x000ee80000300800 */
[----:B------:R-:W3:Y:S04]  /*621c0*/  LDL.LU R10, [R1+0x6b8] ;  /* 0x0006b800010a7983 */ /* 0x000ee80000300800 */
[----:B------:R-:W3:Y:S01]  /*621d0*/  LDL.LU R11, [R1+0x6bc] ;  /* 0x0006bc00010b7983 */ /* 0x000ee20000300800 */
[----:B--2---:R-:W-:Y:S03]  /*621e0*/  HMMA.16816.F32 R24, R24, R4, R20 ;  /* 0x000000041818723c */ /* 0x004fe60000001814 */
[----:B---3--:R-:W-:Y:S04]  /*621f0*/  STL.64 [R1+0x23a0], R10 ;  /* 0x0023a00a01007387 */ /* 0x008fe80000100a00 */
[----:B------:R0:W-:Y:S04]  /*62200*/  STL.64 [R1+0x2398], R8 ;  /* 0x0023980801007387 */ /* 0x0001e80000100a00 */
[----:B0-----:R-:W2:Y:S04]  /*62210*/  LDL.LU R8, [R1+0x6c0] ;  /* 0x0006c00001087983 */ /* 0x001ea80000300800 */
[----:B------:R-:W2:Y:S04]  /*62220*/  LDL.LU R9, [R1+0x6c4] ;  /* 0x0006c40001097983 */ /* 0x000ea80000300800 */
[----:B------:R-:W2:Y:S04]  /*62230*/  LDL.LU R10, [R1+0x6c8] ;  /* 0x0006c800010a7983 */ /* 0x000ea80000300800 */
[----:B------:R-:W2:Y:S04]  /*62240*/  LDL.LU R11, [R1+0x6cc] ;  /* 0x0006cc00010b7983 */ /* 0x000ea80000300800 */
[----:B------:R-:W3:Y:S04]  /*62250*/  LDL.LU.64 R20, [R1+0x2400] ;  /* 0x0024000001147983 */ /* 0x000ee80000300a00 */
[----:B------:R-:W-:Y:S04]  /*62260*/  STL.64 [R1+0x430], R24 ;  /* 0x0004301801007387 */ /* 0x000fe80000100a00 */
[----:B------:R0:W-:Y:S04]  /*62270*/  STL.64 [R1+0x438], R26 ;  /* 0x0004381a01007387 */ /* 0x0001e80000100a00 */
[----:B0-----:R-:W3:Y:S04]  /*62280*/  LDL.LU.64 R26, [R1+0x23f8] ;  /* 0x0023f800011a7983 */ /* 0x001ee80000300a00 */
[----:B------:R-:W3:Y:S04]  /*62290*/  LDL.LU.64 R24, [R1+0x23f0] ;  /* 0x0023f00001187983 */ /* 0x000ee80000300a00 */
[----:B----4-:R-:W-:Y:S04]  /*622a0*/  STL [R1+0x2380], R6 ;  /* 0x0023800601007387 */ /* 0x010fe80000100800 */
[----:B------:R0:W-:Y:S04]  /*622b0*/  STL.64 [R1+0x2378], R4 ;  /* 0x0023780401007387 */ /* 0x0001e80000100a00 */
[----:B0-----:R-:W4:Y:S04]  /*622c0*/  LDL.LU R4, [R1+0x6a0] ;  /* 0x0006a00001047983 */ /* 0x001f280000300800 */
[----:B------:R-:W4:Y:S04]  /*622d0*/  LDL.LU R5, [R1+0x6a4] ;  /* 0x0006a40001057983 */ /* 0x000f280000300800 */
[----:B------:R-:W4:Y:S04]  /*622e0*/  LDL.LU R6, [R1+0x6a8] ;  /* 0x0006a80001067983 */ /* 0x000f280000300800 */
[----:B------:R-:W4:Y:S01]  /*622f0*/  LDL.LU R7, [R1+0x6ac] ;  /* 0x0006ac0001077983 */ /* 0x000f220000300800 */
[C---:B---3--:R-:W-:Y:S03]  /*62300*/  HMMA.16816.F32 R20, R24.reuse, R20, R16 ;  /* 0x000000141814723c */ /* 0x048fe60000001810 */
[----:B------:R-:W3:Y:S04]  /*62310*/  LDL.LU.64 R18, [R1+0x23e8] ;  /* 0x0023e80001127983 */ /* 0x000ee80000300a00 */
[----:B------:R-:W3:Y:S11]  /*62320*/  LDL.LU.64 R16, [R1+0x23e0] ;  /* 0x0023e00001107983 */ /* 0x000ef60000300a00 */
[----:B------:R-:W-:Y:S05]  /*62330*/  @!UPT UIADD3 URZ, URZ, URZ, URZ ;  /* 0x0000003f3f3ff290 */ /* 0x000fea000fffe03f */
[----:B------:R0:W-:Y:S04]  /*62340*/  STL.64 [R1+0x420], R20 ;  /* 0x0004201401007387 */ /* 0x0001e80000100a00 */
[----:B------:R-:W-:Y:S04]  /*62350*/  STL.64 [R1+0x428], R22 ;  /* 0x0004281601007387 */ /* 0x000fe80000100a00 */
[----:B0-----:R-:W3:Y:S02]  /*62360*/  LDL.LU.64 R20, [R1+0x23d8] ;  /* 0x0023d80001147983 */ /* 0x001ee40000300a00 */
[C---:B---3--:R-:W-:Y:S11]  /*62370*/  HMMA.16816.F32 R16, R24.reuse, R20, R16 ;  /* 0x000000141810723c */ /* 0x048ff60000001810 */
[----:B------:R-:W-:Y:S11]  /*62380*/  @!UPT UIADD3 URZ, URZ, URZ, URZ ;  /* 0x0000003f3f3ff290 */ /* 0x000ff6000fffe03f */
[----:B------:R-:W-:Y:S01]  /*62390*/  @!UPT UIADD3 URZ, URZ, URZ, URZ ;  /* 0x0000003f3f3ff290 */ /* 0x000fe2000fffe03f */
[----:B------:R0:W-:Y:S04]  /*623a0*/  STL.64 [R1+0x410], R16 ;  /* 0x0004101001007387 */ /* 0x0001e80000100a00 */
[----:B------:R-:W-:Y:S04]  /*623b0*/  STL.64 [R1+0x418], R18 ;  /* 0x0004181201007387 */ /* 0x000fe80000100a00 */
[----:B0-----:R-:W3:Y:S04]  /*623c0*/  LDL.LU.64 R16, [R1+0x23d0] ;  /* 0x0023d00001107983 */ /* 0x001ee80000300a00 */
[----:B------:R0:W-:Y:S04]  /*623d0*/  STL.64 [R1+0x2370], R20 ;  /* 0x0023701401007387 */ /* 0x0001e80000100a00 */
[----:B0-----:R-:W2:Y:S04]  /*623e0*/  LDL.LU R20, [R1+0x690] ;  /* 0x0006900001147983 */ /* 0x001ea80000300800 */
[----:B------:R-:W2:Y:S04]  /*623f0*/  LDL.LU R21, [R1+0x694] ;  /* 0x0006940001157983 */ /* 0x000ea80000300800 */
[----:B------:R-:W2:Y:S04]  /*62400*/  LDL.LU R22, [R1+0x698] ;  /* 0x0006980001167983 */ /* 0x000ea80000300800 */
[----:B------:R-:W2:Y:S01]  /*62410*/  LDL.LU R23, [R1+0x69c] ;  /* 0x00069c0001177983 */ /* 0x000ea20000300800 */
[C---:B---3--:R-:W-:Y:S03]  /*62420*/  HMMA.16816.F32 R16, R24.reuse, R16, R12 ;  /* 0x000000101810723c */ /* 0x048fe6000000180c */
[----:B------:R-:W3:Y:S04]  /*62430*/  LDL.LU.64 R14, [R1+0x23c8] ;  /* 0x0023c800010e7983 */ /* 0x000ee80000300a00 */
[----:B------:R-:W3:Y:S11]  /*62440*/  LDL.LU.64 R12, [R1+0x23c0] ;  /* 0x0023c000010c7983 */ /* 0x000ef60000300a00 */
[----:B------:R-:W-:Y:S05]  /*62450*/  @!UPT UIADD3 URZ, URZ, URZ, URZ ;  /* 0x0000003f3f3ff290 */ /* 0x000fea000fffe03f */
[----:B------:R0:W-:Y:S04]  /*62460*/  STL.64 [R1+0x400], R16 ;  /* 0x0004001001007387 */ /* 0x0001e80000100a00 */
[----:B------:R3:W-:Y:S04]  /*62470*/  STL.64 [R1+0x408], R18 ;  /* 0x0004081201007387 */ /* 0x0007e80000100a00 */
[----:B0-----:R-:W3:Y:S02]  /*62480*/  LDL.LU.64 R16, [R1+0x23b8] ;  /* 0x0023b80001107983 */ /* 0x001ee40000300a00 */
[C---:B---3--:R-:W-:Y:S02]  /*62490*/  HMMA.16816.F32 R16, R24.reuse, R16, R12 ;  /* 0x000000101810723c */ /* 0x048fe4000000180c */
[----:B------:R-:W3:Y:S11]  /*624a0*/  LDL.LU.64 R12, [R1+0x23b0] ;  /* 0x0023b000010c7983 */ /* 0x000ef60000300a00 */
[----:B------:R-:W-:Y:S10]  /*624b0*/  @!UPT UIADD3 URZ, URZ, URZ, URZ ;  /* 0x0000003f3f3ff290 */ /* 0x000ff4000fffe03f */
[----:B------:R0:W-:Y:S04]  /*624c0*/  STL.64 [R1+0x3f0], R16 ;  /* 0x0003f01001007387 */ /* 0x0001e80000100a00 */
[----:B0-----:R-:W2:Y:S02]  /*624d0*/  LDL.LU.64 R16, [R1+0x23a8] ;  /* 0x0023a80001107983 */ /* 0x001ea40000300a00 */
[----:B--2---:R-:W-:Y:S11]  /*624e0*/  HMMA.16816.F32 R8, R24, R16, R8 ;  /* 0x000000101808723c */ /* 0x004ff60000001808 */
[----:B------:R-:W-:Y:S11]  /*624f0*/  @!UPT UIADD3 URZ, URZ, URZ, URZ ;  /* 0x0000003f3f3ff290 */ /* 0x000ff6000fffe03f */
[----:B------:R-:W-:Y:S01]  /*62500*/  @!UPT UIADD3 URZ, URZ, URZ, URZ ;  /* 0x0000003f3f3ff290 */ /* 0x000fe2000fffe03f */
[----:B------:R-:W-:Y:S04]  /*62510*/  STL.64 [R1+0x3e0], R8 ;  /* 0x0003e00801007387 */ /* 0x000fe80000100a00 */
[----:B------:R0:W-:Y:S04]  /*62520*/  STL.64 [R1+0x3e8], R10 ;  /* 0x0003e80a01007387 */ /* 0x0001e80000100a00 */
[----:B0-----:R-:W3:Y:S04]  /*62530*/  LDL.LU.64 R10, [R1+0x23a0] ;  /* 0x0023a000010a7983 */ /* 0x001ee80000300a00 */
[----:B------:R-:W3:Y:S01]  /*62540*/  LDL.LU.64 R8, [R1+0x2398] ;  /* 0x0023980001087983 */ /* 0x000ee20000300a00 */
[----:B------:R-:W-:-:S03]  /*62550*/  MOV R14, R18 ;  /* 0x00000012000e7202 */ /* 0x000fc60000000f00 */
[----:B------:R0:W-:Y:S01]  /*62560*/  STL.64 [R1+0x2338], R16 ;  /* 0x0023381001007387 */ /* 0x0001e20000100a00 */
[----:B------:R-:W-:-:S03]  /*62570*/  IMAD.MOV.U32 R15, RZ, RZ, R19 ;  /* 0x000000ffff0f7224 */ /* 0x000fc600078e0013 */
[----:B0-----:R-:W2:Y:S04]  /*62580*/  LDL.LU R16, [R1+0x670] ;  /* 0x0006700001107983 */ /* 0x001ea80000300800 */
[----:B------:R-:W2:Y:S04]  /*62590*/  LDL.LU R17, [R1+0x674] ;  /* 0x0006740001117983 */ /* 0x000ea80000300800 */
[----:B------:R-:W2:Y:S04]  /*625a0*/  LDL.LU R18, [R1+0x678] ;  /* 0x0006780001127983 */ /* 0x000ea80000300800 */
[----:B------:R-:W2:Y:S01]  /*625b0*/  LDL.LU R19, [R1+0x67c] ;  /* 0x00067c0001137983 */ /* 0x000ea20000300800 */
[C---:B---3--:R-:W-:Y:S11]  /*625c0*/  HMMA.16816.F32 R8, R24.reuse, R12, R8 ;  /* 0x0000000c1808723c */ /* 0x048ff60000001808 */
[----:B------:R-:W-:Y:S11]  /*625d0*/  @!UPT UIADD3 URZ, URZ, URZ, URZ ;  /* 0x0000003f3f3ff290 */ /* 0x000ff6000fffe03f */
[----:B------:R-:W-:Y:S01]  /*625e0*/  @!UPT UIADD3 URZ, URZ, URZ, URZ ;  /* 0x0000003f3f3ff290 */ /* 0x000fe2000fffe03f */
[----:B------:R-:W-:Y:S04]  /*625f0*/  STL.64 [R1+0x3d0], R8 ;  /* 0x0003d00801007387 */ /* 0x000fe80000100a00 */
[----:B------:R0:W-:Y:S04]  /*62600*/  STL.64 [R1+0x3d8], R10 ;  /* 0x0003d80a01007387 */ /* 0x0001e80000100a00 */
[----:B0-----:R-:W3:Y:S04]  /*62610*/  LDL.LU.64 R10, [R1+0x2390] ;  /* 0x00239000010a7983 */ /* 0x001ee80000300a00 */
[----:B------:R-:W4:Y:S04]  /*62620*/  LDL.LU.64 R8, [R1+0x2388] ;  /* 0x0023880001087983 */ /* 0x000f280000300a00 */
[----:B------:R-:W-:Y:S04]  /*62630*/  STL.64 [R1+0x2330], R14 ;  /* 0x0023300e01007387 */ /* 0x000fe80000100a00 */
[----:B------:R0:W-:Y:S04]  /*62640*/  STL.64 [R1+0x2328], R12 ;  /* 0x0023280c01007387 */ /* 0x0001e80000100a00 */
[----:B0-----:R-:W2:Y:S01]  /*62650*/  LDL.64 R12, [R1+0x100] ;  /* 0x00010000010c7983 */ /* 0x001ea20000100a00 */
[C---:B----4-:R-:W-:Y:S11]  /*62660*/  HMMA.16816.F32 R4, R24.reuse, R8, R4 ;  /* 0x000000081804723c */ /* 0x050ff60000001804 */
[----:B------:R-:W-:Y:S11]  /*62670*/  @!UPT UIADD3 URZ, URZ, URZ, URZ ;  /* 0x0000003f3f3ff290 */ /* 0x000ff6000fffe03f */
[----:B------:R-:W-:Y:S01]  /*62680*/  @!UPT UIADD3 URZ, URZ, URZ, URZ ;  /* 0x0000003f3f3ff290 */ /* 0x000fe2000fffe03f */
[----:B------:R-:W-:Y:S04]  /*62690*/  STL.64 [R1+0x3c0], R4 ;  /* 0x0003c00401007387 */ /* 0x000fe80000100a00 */
[----:B------:R0:W-:Y:S04]  /*626a0*/  STL.64 [R1+0x3c8], R6 ;  /* 0x0003c80601007387 */ /* 0x0001e80000100a00 */
[----:B0-----:R-:W4:Y:S04]  /*626b0*/  LDL.LU R6, [R1+0x2380] ;  /* 0x0023800001067983 */ /* 0x001f280000300800 */
[----:B------:R-:W2:Y:S04]  /*626c0*/  LDL.LU.64 R4, [R1+0x2378] ;  /* 0x0023780001047983 */ /* 0x000ea80000300a00 */
[----:B---3--:R-:W-:Y:S04]  /*626d0*/  STL.64 [R1+0x2348], R10 ;  /* 0x0023480a01007387 */ /* 0x008fe80000100a00 */
[----:B------:R0:W-:Y:S04]  /*626e0*/  STL.64 [R1+0x2340], R8 ;  /* 0x0023400801007387 */ /* 0x0001e80000100a00 */
[----:B0-----:R-:W3:Y:S04]  /*626f0*/  LDL.LU R8, [R1+0x680] ;  /* 0x0006800001087983 */ /* 0x001ee80000300800 */
[----:B------:R-:W3:Y:S04]  /*62700*/  LDL.LU R9, [R1+0x684] ;  /* 0x0006840001097983 */ /* 0x000ee80000300800 */
[----:B------:R-:W3:Y:S04]  /*62710*/  LDL.LU R10, [R1+0x688] ;  /* 0x00068800010a7983 */ /* 0x000ee80000300800 */
[----:B------:R-:W3:Y:S01]  /*62720*/  LDL.LU R11, [R1+0x68c] ;  /* 0x00068c00010b7983 */ /* 0x000ee20000300800 */
[----:B--2---:R-:W-:Y:S03]  /*62730*/  HMMA.16816.F32 R24, R24, R4, R20 ;  /* 0x000000041818723c */ /* 0x004fe60000001814 */
[----:B------:R-:W2:Y:S11]  /*62740*/  LDL.LU.64 R20, [R1+0x2370] ;  /* 0x0023700001147983 */ /* 0x000eb60000300a00 */
[----:B------:R-:W-:Y:S09]  /*62750*/  @!UPT UIADD3 URZ, URZ, URZ, URZ ;  /* 0x0000003f3f3ff290 */ /* 0x000ff2000fffe03f */
[----:B------:R-:W-:Y:S04]  /*62760*/  STL.64 [R1+0x3b0], R24 ;  /* 0x0003b01801007387 */ /* 0x000fe80000100a00 */
[----:B------:R0:W-:Y:S04]  /*62770*/  STL.64 [R1+0x3b8], R26 ;  /* 0x0003b81a01007387 */ /* 0x0001e80000100a00 */
[----:B0-----:R-:W3:Y:S04]  /*62780*/  LDL.LU.64 R26, [R1+0x2368] ;  /* 0x00236800011a7983 */ /* 0x001ee80000300a00 */
[----:B------:R-:W3:Y:S04]  /*62790*/  LDL.LU.64 R24, [R1+0x2360] ;  /* 0x0023600001187983 */ /* 0x000ee80000300a00 */
[----:B----4-:R-:W-:Y:S04]  /*627a0*/  STL [R1+0x2320], R6 ;  /* 0x0023200601007387 */ /* 0x010fe80000100800 */
[----:B------:R3:W-:Y:S02]  /*627b0*/  STL.64 [R1+0x2318], R4 ;  /* 0x0023180401007387 */ /* 0x0007e40000100a00 */
[C---:B---3--:R-:W-:Y:S08]  /*627c0*/  HMMA.16816.F32 R4, R24.reuse, R12, R8 ;  /* 0x0000000c1804723c */ /* 0x048ff00000001808 */
[----:B--2---:R-:W-:Y:S01]  /*627d0*/  HMMA.16816.F32 R8, R24, R20, R16 ;  /* 0x000000141808723c */ /* 0x004fe20000001810 */
[----:B------:R-:W-:Y:S11]  /*627e0*/  IMAD.MOV.U32 R3, RZ, RZ, R27 ;  /* 0x000000ffff037224 */ /* 0x000ff600078e001b */
[----:B------:R-:W-:Y:S03]  /*627f0*/  @!UPT UIADD3 URZ, URZ, URZ, URZ ;  /* 0x0000003f3f3ff290 */ /* 0x000fe6000fffe03f */
[----:B------:R0:W-:Y:S04]  /*62800*/  STL.64 [R1+0x3a0], R4 ;  /* 0x0003a00401007387 */ /* 0x0001e80000100a00 */
[----:B------:R1:W-:Y:S04]  /*62810*/  STL.64 [R1+0x3a8], R6 ;  /* 0x0003a80601007387 */ /* 0x0003e80000100a00 */
[----:B------:R2:W-:Y:S04]  /*62820*/  STL.64 [R1+0x390], R8 ;  /* 0x0003900801007387 */ /* 0x0005e80000100a00 */
[----:B------:R3:W-:Y:S01]  /*62830*/  STL.64 [R1+0x398], R10 ;  /* 0x0003980a01007387 */ /* 0x0007e20000100a00 */
[----:B0-----:R-:W-:Y:S01]  /*62840*/  IMAD.MOV.U32 R5, RZ, RZ, R25 ;  /* 0x000000ffff057224 */ /* 0x001fe200078e0019 */
[----:B------:R-:W-:-:S02]  /*62850*/  MOV R4, R26 ;  /* 0x0000001a00047202 */ /* 0x000fc40000000f00 */
[----:B-1----:R-:W-:Y:S01]  /*62860*/  MOV R6, R24 ;  /* 0x0000001800067202 */ /* 0x002fe20000000f00 */
[----:B------:R0:W-:Y:S04]  /*62870*/  STL.64 [R1+0x22e8], R20 ;  /* 0x0022e81401007387 */ /* 0x0001e80000100a00 */
[----:B------:R-:W4:Y:S04]  /*62880*/  LDL.LU R24, [R1+0x60] ;  /* 0x0000600001187983 */ /* 0x000f280000300800 */
[----:B------:R-:W4:Y:S04]  /*62890*/  LDL.LU R25, [R1+0x64] ;  /* 0x0000640001197983 */ /* 0x000f280000300800 */
[----:B------:R-:W4:Y:S04]  /*628a0*/  LDL.LU R26, [R1+0x68] ;  /* 0x00006800011a7983 */ /* 0x000f280000300800 */
[----:B------:R-:W4:Y:S04]  /*628b0*/  LDL.LU R27, [R1+0x6c] ;  /* 0x00006c00011b7983 */ /* 0x000f280000300800 */
[----:B--2---:R-:W2:Y:S04]  /*628c0*/  LDL.LU R8, [R1+0x650] ;  /* 0x0006500001087983 */ /* 0x004ea80000300800 */
[----:B------:R-:W2:Y:S04]  /*628d0*/  LDL.LU R9, [R1+0x654] ;  /* 0x0006540001097983 */ /* 0x000ea80000300800 */
[----:B---3--:R-:W3:Y:S04]  /*628e0*/  LDL.LU R10, [R1+0x658] ;  /* 0x00065800010a7983 */ /* 0x008ee80000300800 */
[----:B------:R-:W3:Y:S01]  /*628f0*/  LDL.LU R11, [R1+0x65c] ;  /* 0x00065c00010b7983 */ /* 0x000ee20000300800 */
[----:B------:R-:W-:Y:S01]  /*62900*/  MOV R22, R4 ;  /* 0x0000000400167202 */ /* 0x000fe20000000f00 */
[----:B0-----:R-:W-:Y:S01]  /*62910*/  IMAD.MOV.U32 R21, RZ, RZ, R5 ;  /* 0x000000ffff157224 */ /* 0x001fe200078e0005 */
[----:B------:R-:W-:Y:S01]  /*62920*/  MOV R20, R6 ;  /* 0x0000000600147202 */ /* 0x000fe20000000f00 */
[----:B------:R-:W2:Y:S04]  /*62930*/  LDL.LU R4, [R1+0x660] ;  /* 0x0006600001047983 */ /* 0x000ea80000300800 */
[----:B------:R-:W4:Y:S04]  /*62940*/  LDL.LU R5, [R1+0x664] ;  /* 0x0006640001057983 */ /* 0x000f280000300800 */
[----:B------:R-:W4:Y:S01]  /*62950*/  LDL.LU R6, [R1+0x668] ;  /* 0x0006680001067983 */ /* 0x000f220000300800 */
[----:B------:R-:W-:-:S03]  /*62960*/  MOV R2, R12 ;  /* 0x0000000c00027202 */ /* 0x000fc60000000f00 */
[----:B------:R-:W4:Y:S01]  /*62970*/  LDL.LU R7, [R1+0x66c] ;  /* 0x00066c0001077983 */ /* 0x000f220000300800 */
[----:B------:R-:W-:-:S03]  /*62980*/  IMAD.MOV.U32 R0, RZ, RZ, R13 ;  /* 0x000000ffff007224 */ /* 0x000fc600078e000d */
[----:B---3--:R-:W-:Y:S04]  /*62990*/  STL.64 [R1+0x2358], R10 ;  /* 0x0023580a01007387 */ /* 0x008fe80000100a00 */
[----:B--2---:R0:W-:Y:S04]  /*629a0*/  STL.64 [R1+0x2350], R8 ;  /* 0x0023500801007387 */ /* 0x0041e80000100a00 */
[----:B------:R-:W2:Y:S04]  /*629b0*/  LDL.64 R16, [R1+0xd0] ;  /* 0x0000d00001107983 */ /* 0x000ea80000100a00 */
[----:B0-----:R-:W3:Y:S04]  /*629c0*/  LDL.64 R8, [R1+0xe0] ;  /* 0x0000e00001087983 */ /* 0x001ee80000100a00 */
        /* <DEDUP_REMOVED lines=14> */
[----:B------:R-:W4:Y:S04]  /*62ab0*/  LDL.LU R26, [R1+0x88] ;  /* 0x00008800011a7983 */ /* 0x000f280000300800 */
[----:B------:R-:W4:Y:S01]  /*62ac0*/  LDL.LU R27, [R1+0x8c] ;  /* 0x00008c00011b7983 */ /* 0x000f220000300800 */
[----:B------:R-:W-:-:S07]  /*62ad0*/  IMAD.MOV.U32 R23, RZ, RZ, R3 ;  /* 0x000000ffff177224 */ /* 0x000fce00078e0003 */
[----:B---3--:R-:W-:Y:S01]  /*62ae0*/  HMMA.16816.F32 R4, R20, R8, R4 ;  /* 0x000000081404723c */ /* 0x008fe20000001804 */
[----:B----4-:R-:W-:Y:S04]  /*62af0*/  STL.64 [R1+0x2278], R26 ;  /* 0x0022781a01007387 */ /* 0x010fe80000100a00 */
[----:B--2---:R0:W-:Y:S04]  /*62b00*/  STL.64 [R1+0x2270], R24 ;  /* 0x0022701801007387 */ /* 0x0041e80000100a00 */
[----:B0-----:R-:W2:Y:S04]  /*62b10*/  LDL.LU R24, [R1+0x90] ;  /* 0x0000900001187983 */ /* 0x001ea80000300800 */
[----:B------:R-:W2:Y:S04]  /*62b20*/  LDL.LU R25, [R1+0x94] ;  /* 0x0000940001197983 */ /* 0x000ea80000300800 */
[----:B------:R-:W3:Y:S04]  /*62b30*/  LDL.LU R26, [R1+0x98] ;  /* 0x00009800011a7983 */ /* 0x000ee80000300800 */
[----:B------:R-:W3:Y:S01]  /*62b40*/  LDL.LU R27, [R1+0x9c] ;  /* 0x00009c00011b7983 */ /* 0x000ee20000300800 */
[----:B------:R-:W-:-:S03]  /*62b50*/  IMAD.MOV.U32 R3, RZ, RZ, R9 ;  /* 0x000000ffff037224 */ /* 0x000fc600078e0009 */
[----:B---3--:R-:W-:Y:S04]  /*62b60*/  STL.64 [R1+0x2300], R26 ;  /* 0x0023001a01007387 */ /* 0x008fe80000100a00 */
[----:B--2---:R0:W-:Y:S04]  /*62b70*/  STL.64 [R1+0x22f8], R24 ;  /* 0x0022f81801007387 */ /* 0x0041e80000100a00 */
[----:B0-----:R-:W2:Y:S04]  /*62b80*/  LDL.LU R24, [R1+0x630] ;  /* 0x0006300001187983 */ /* 0x001ea80000300800 */
[----:B------:R-:W2:Y:S04]  /*62b90*/  LDL.LU R25, [R1+0x634] ;  /* 0x0006340001197983 */ /* 0x000ea80000300800 */
[----:B------:R-:W2:Y:S04]  /*62ba0*/  LDL.LU R26, [R1+0x638] ;  /* 0x00063800011a7983 */ /* 0x000ea80000300800 */
[----:B------:R-:W2:Y:S04]  /*62bb0*/  LDL.LU R27, [R1+0x63c] ;  /* 0x00063c00011b7983 */ /* 0x000ea80000300800 */
[----:B------:R0:W-:Y:S04]  /*62bc0*/  STL.64 [R1+0x380], R4 ;  /* 0x0003800401007387 */ /* 0x0001e80000100a00 */
[----:B------:R1:W-:Y:S04]  /*62bd0*/  STL.64 [R1+0x388], R6 ;  /* 0x0003880601007387 */ /* 0x0003e80000100a00 */
[----:B------:R-:W3:Y:S01]  /*62be0*/  LDL.LU.64 R10, [R1+0x2358] ;  /* 0x00235800010a7983 */ /* 0x000ee20000300a00 */
[----:B0-----:R-:W-:-:S03]  /*62bf0*/  MOV R4, R8 ;  /* 0x0000000800047202 */ /* 0x001fc60000000f00 */
[----:B------:R-:W3:Y:S01]  /*62c00*/  LDL.LU.64 R8, [R1+0x2350] ;  /* 0x0023500001087983 */ /* 0x000ee20000300a00 */
[----:B------:R-:W-:Y:S01]  /*62c10*/  IMAD.MOV.U32 R5, RZ, RZ, R17 ;  /* 0x000000ffff057224 */ /* 0x000fe200078e0011 */
[----:B-1----:R-:W-:Y:S01]  /*62c20*/  MOV R6, R16 ;  /* 0x0000001000067202 */ /* 0x002fe20000000f00 */
[C---:B---3--:R-:W-:Y:S11]  /*62c30*/  HMMA.16816.F32 R8, R20.reuse, R16, R8 ;  /* 0x000000101408723c */ /* 0x048ff60000001808 */
[----:B------:R-:W-:Y:S11]  /*62c40*/  @!UPT UIADD3 URZ, URZ, URZ, URZ ;  /* 0x0000003f3f3ff290 */ /* 0x000ff6000fffe03f */
[----:B------:R-:W-:Y:S01]  /*62c50*/  @!UPT UIADD3 URZ, URZ, URZ, URZ ;  /* 0x0000003f3f3ff290 */ /* 0x000fe2000fffe03f */
[----:B------:R-:W-:Y:S04]  /*62c60*/  STL.64 [R1+0x370], R8 ;  /* 0x0003700801007387 */ /* 0x000fe80000100a00 */
[----:B------:R0:W-:Y:S04]  /*62c70*/  STL.64 [R1+0x378], R10 ;  /* 0x0003780a01007387 */ /* 0x0001e80000100a00 */
[----:B0-----:R-:W3:Y:S04]  /*62c80*/  LDL.LU.64 R10, [R1+0x2348] ;  /* 0x00234800010a7983 */ /* 0x001ee80000300a00 */
[----:B------:R-:W4:Y:S04]  /*62c90*/  LDL.LU.64 R8, [R1+0x2340] ;  /* 0x0023400001087983 */ /* 0x000f280000300a00 */
[----:B------:R-:W2:Y:S02]  /*62ca0*/  LDL.LU.64 R16, [R1+0x2338] ;  /* 0x0023380001107983 */ /* 0x000ea40000300a00 */
[C---:B--2---:R-:W-:Y:S11]  /*62cb0*/  HMMA.16816.F32 R12, R20.reuse, R16, R12 ;  /* 0x00000010140c723c */ /* 0x044ff6000000180c */
[----:B------:R-:W-:Y:S11]  /*62cc0*/  @!UPT UIADD3 URZ, URZ, URZ, URZ ;  /* 0x0000003f3f3ff290 */ /* 0x000ff6000fffe03f */
[----:B------:R-:W-:Y:S01]  /*62cd0*/  @!UPT UIADD3 URZ, URZ, URZ, URZ ;  /* 0x0000003f3f3ff290 */ /* 0x000fe2000fffe03f */
[----:B------:R-:W-:Y:S04]  /*62ce0*/  STL.64 [R1+0x360], R12 ;  /* 0x0003600c01007387 */ /* 0x000fe80000100a00 */
[----:B------:R0:W-:Y:S04]  /*62cf0*/  STL.64 [R1+0x368], R14 ;  /* 0x0003680e01007387 */ /* 0x0001e80000100a00 */
[----:B0-----:R-:W2:Y:S04]  /*62d00*/  LDL.LU.64 R14, [R1+0x2330] ;  /* 0x00233000010e7983 */ /* 0x001ea80000300a00 */
[----:B------:R-:W2:Y:S04]  /*62d10*/  LDL.LU.64 R12, [R1+0x2328] ;  /* 0x00232800010c7983 */ /* 0x000ea80000300a00 */
[----:B------:R0:W-:Y:S02]  /*62d20*/  STL.64 [R1+0x22b8], R16 ;  /* 0x0022b81001007387 */ /* 0x0001e40000100a00 */
[----:B0-----:R-:W-:Y:S01]  /*62d30*/  MOV R16, R6 ;  /* 0x0000000600107202 */ /* 0x001fe20000000f00 */
[----:B------:R-:W-:Y:S01]  /*62d40*/  IMAD.MOV.U32 R17, RZ, RZ, R5 ;  /* 0x000000ffff117224 */ /* 0x000fe200078e0005 */
[----:B--2---:R-:W-:Y:S11]  /*62d50*/  HMMA.16816.F32 R20, R20, R12, R24 ;  /* 0x0000000c1414723c */ /* 0x004ff60000001818 */
[----:B------:R-:W-:Y:S11]  /*62d60*/  @!UPT UIADD3 URZ, URZ, URZ, URZ ;  /* 0x0000003f3f3ff290 */ /* 0x000ff6000fffe03f */
[----:B------:R-:W-:Y:S01]  /*62d70*/  @!UPT UIADD3 URZ, URZ, URZ, URZ ;  /* 0x0000003f3f3ff290 */ /* 0x000fe2000fffe03f */
[----:B------:R-:W-:Y:S04]  /*62d80*/  STL.64 [R1+0x350], R20 ;  /* 0x0003501401007387 */ /* 0x000fe80000100a00 */
[----:B------:R-:W-:Y:S04]  /*62d90*/  STL.64 [R1+0x358], R22 ;  /* 0x0003581601007387 */ /* 0x000fe80000100a00 */
[----:B------:R0:W-:Y:S02]  /*62da0*/  STL.64 [R1+0x22d0], R16 ;  /* 0x0022d01001007387 */ /* 0x0001e40000100a00 */
[----:B0-----:R-:W-:-:S02]  /*62db0*/  MOV R16, R4 ;  /* 0x0000000400107202 */ /* 0x001fc40000000f00 */
[----:B------:R-:W4:Y:S04]  /*62dc0*/  LDL.LU R4, [R1+0x620] ;  /* 0x0006200001047983 */ /* 0x000f280000300800 */
[----:B------:R-:W4:Y:S04]  /*62dd0*/  LDL.LU R5, [R1+0x624] ;  /* 0x0006240001057983 */ /* 0x000f280000300800 */
[----:B------:R-:W4:Y:S04]  /*62de0*/  LDL.LU R6, [R1+0x628] ;  /* 0x0006280001067983 */ /* 0x000f280000300800 */
[----:B------:R-:W4:Y:S04]  /*62df0*/  LDL.LU R7, [R1+0x62c] ;  /* 0x00062c0001077983 */ /* 0x000f280000300800 */
[----:B------:R-:W2:Y:S04]  /*62e00*/  LDL.LU R24, [R1+0x610] ;  /* 0x0006100001187983 */ /* 0x000ea80000300800 */
[----:B------:R-:W2:Y:S04]  /*62e10*/  LDL.LU R25, [R1+0x614] ;  /* 0x0006140001197983 */ /* 0x000ea80000300800 */
[----:B------:R-:W2:Y:S04]  /*62e20*/  LDL.LU R26, [R1+0x618] ;  /* 0x00061800011a7983 */ /* 0x000ea80000300800 */
[----:B------:R-:W2:Y:S01]  /*62e30*/  LDL.LU R27, [R1+0x61c] ;  /* 0x00061c00011b7983 */ /* 0x000ea20000300800 */
[----:B------:R-:W-:-:S03]  /*62e40*/  IMAD.MOV.U32 R17, RZ, RZ, R3 ;  /* 0x000000ffff117224 */ /* 0x000fc600078e0003 */
[----:B--2---:R-:W-:Y:S04]  /*62e50*/  STL.64 [R1+0x2310], R26 ;  /* 0x0023101a01007387 */ /* 0x004fe80000100a00 */
[----:B------:R0:W-:Y:S04]  /*62e60*/  STL.64 [R1+0x2308], R24 ;  /* 0x0023081801007387 */ /* 0x0001e80000100a00 */
[----:B0-----:R-:W4:Y:S04]  /*62e70*/  LDL.LU.64 R24, [R1+0xa0] ;  /* 0x0000a00001187983 */ /* 0x001f280000300a00 */
[----:B------:R-:W4:Y:S04]  /*62e80*/  LDL.LU.64 R26, [R1+0xa8] ;  /* 0x0000a800011a7983 */ /* 0x000f280000300a00 */
[----:B------:R0:W-:Y:S04]  /*62e90*/  STL.64 [R1+0x22f0], R16 ;  /* 0x0022f01001007387 */ /* 0x0001e80000100a00 */
[----:B0-----:R-:W2:Y:S04]  /*62ea0*/  LDL.LU R16, [R1+0x600] ;  /* 0x0006000001107983 */ /* 0x001ea80000300800 */
[----:B------:R-:W2:Y:S04]  /*62eb0*/  LDL.LU R17, [R1+0x604] ;  /* 0x0006040001117983 */ /* 0x000ea80000300800 */
        /* <DEDUP_REMOVED lines=9> */
[----:B------:R0:W-:Y:S04]  /*62f50*/  STL.64 [R1+0x22c0], R12 ;  /* 0x0022c00c01007387 */ /* 0x0001e80000100a00 */
[----:B0-----:R-:W2:Y:S04]  /*62f60*/  LDL.LU R12, [R1+0x5d0] ;  /* 0x0005d000010c7983 */ /* 0x001ea80000300800 */
[----:B------:R-:W2:Y:S04]  /*62f70*/  LDL.LU R13, [R1+0x5d4] ;  /* 0x0005d400010d7983 */ /* 0x000ea80000300800 */
[----:B------:R-:W2:Y:S04]  /*62f80*/  LDL.LU R14, [R1+0x5d8] ;  /* 0x0005d800010e7983 */ /* 0x000ea80000300800 */
[----:B------:R-:W2:Y:S01]  /*62f90*/  LDL.LU R15, [R1+0x5dc] ;  /* 0x0005dc00010f7983 */ /* 0x000ea20000300800 */
[----:B----4-:R-:W-:Y:S01]  /*62fa0*/  HMMA.16816.F32 R4, R24, R8, R4 ;  /* 0x000000081804723c */ /* 0x010fe20000001804 */
[----:B------:R-:W-:Y:S01]  /*62fb0*/  MOV R20, R2 ;  /* 0x0000000200147202 */ /* 0x000fe20000000f00 */
[----:B------:R-:W-:Y:S01]  /*62fc0*/  IMAD.MOV.U32 R21, RZ, RZ, R0 ;  /* 0x000000ffff157224 */ /* 0x000fe200078e0000 */
[----:B------:R-:W-:Y:S01]  /*62fd0*/  MOV R2, R26 ;  /* 0x0000001a00027202 */ /* 0x000fe20000000f00 */
[----:B------:R-:W-:-:S02]  /*62fe0*/  IMAD.MOV.U32 R0, RZ, RZ, R27 ;  /* 0x000000ffff007224 */ /* 0x000fc400078e001b */
[----:B------:R-:W-:Y:S01]  /*62ff0*/  IMAD.MOV.U32 R3, RZ, RZ, R25 ;  /* 0x000000ffff037224 */ /* 0x000fe200078e0019 */
[----:B--2---:R-:W-:Y:S04]  /*63000*/  STL.64 [R1+0x22e0], R14 ;  /* 0x0022e00e01007387 */ /* 0x004fe80000100a00 */
[----:B------:R0:W-:Y:S04]  /*63010*/  STL.64 [R1+0x22d8], R12 ;  /* 0x0022d80c01007387 */ /* 0x0001e80000100a00 */
[----:B0-----:R-:W2:Y:S04]  /*63020*/  LDL.LU R12, [R1+0x5e0] ;  /* 0x0005e000010c7983 */ /* 0x001ea80000300800 */
[----:B------:R-:W2:Y:S04]  /*63030*/  LDL.LU R13, [R1+0x5e4] ;  /* 0x0005e400010d7983 */ /* 0x000ea80000300800 */
[----:B------:R-:W2:Y:S04]  /*63040*/  LDL.LU R14, [R1+0x5e8] ;  /* 0x0005e800010e7983 */ /* 0x000ea80000300800 */
[----:B------:R-:W2:Y:S04]  /*63050*/  LDL.LU R15, [R1+0x5ec] ;  /* 0x0005ec00010f7983 */ /* 0x000ea80000300800 */
[----:B------:R-:W-:Y:S04]  /*63060*/  STL.64 [R1+0x340], R4 ;  /* 0x0003400401007387 */ /* 0x000fe80000100a00 */
[----:B------:R0:W-:Y:S04]  /*63070*/  STL.64 [R1+0x348], R6 ;  /* 0x0003480601007387 */ /* 0x0001e80000100a00 */
[----:B0-----:R-:W4:Y:S01]  /*63080*/  LDL.LU R6, [R1+0x2320] ;  /* 0x0023200001067983 */ /* 0x001f220000300800 */
[----:B------:R-:W-:-:S03]  /*63090*/  MOV R7, R24 ;  /* 0x0000001800077202 */ /* 0x000fc60000000f00 */
[----:B------:R-:W2:Y:S04]  /*630a0*/  LDL.LU.64 R4, [R1+0x2318] ;  /* 0x0023180001047983 */ /* 0x000ea80000300a00 */
[----:B------:R-:W2:Y:S04]  /*630b0*/  LDL.LU.64 R26, [R1+0x2310] ;  /* 0x00231000011a7983 */ /* 0x000ea80000300a00 */
[----:B------:R-:W2:Y:S04]  /*630c0*/  LDL.LU.64 R24, [R1+0x2308] ;  /* 0x0023080001187983 */ /* 0x000ea80000300a00 */
[----:B---3--:R0:W-:Y:S04]  /*630d0*/  STL.64 [R1+0x22a0], R10 ;  /* 0x0022a00a01007387 */ /* 0x0081e80000100a00 */
[----:B------:R1:W-:Y:S01]  /*630e0*/  STL.64 [R1+0x2298], R8 ;  /* 0x0022980801007387 */ /* 0x0003e20000100a00 */
[----:B0-----:R-:W-:Y:S01]  /*630f0*/  MOV R10, R2 ;  /* 0x00000002000a7202 */ /* 0x001fe20000000f00 */
[----:B------:R-:W-:Y:S01]  /*63100*/  IMAD.MOV.U32 R11, RZ, RZ, R0 ;  /* 0x000000ffff0b7224 */ /* 0x000fe200078e0000 */
[----:B-1----:R-:W-:Y:S01]  /*63110*/  MOV R8, R7 ;  /* 0x0000000700087202 */ /* 0x002fe20000000f00 */
[----:B------:R-:W-:-:S07]  /*63120*/  IMAD.MOV.U32 R9, RZ, RZ, R3 ;  /* 0x000000ffff097224 */ /* 0x000fce00078e0003 */
[----:B--2---:R-:W-:Y:S01]  /*63130*/  HMMA.16816.F32 R8, R8, R4, R24 ;  /* 0x000000040808723c */ /* 0x004fe20000001818 */
[----:B------:R-:W2:Y:S04]  /*63140*/  LDL.LU.64 R26, [R1+0x2300] ;  /* 0x00230000011a7983 */ /* 0x000ea80000300a00 */
[----:B------:R-:W2:Y:S11]  /*63150*/  LDL.LU.64 R24, [R1+0x22f8] ;  /* 0x0022f80001187983 */ /* 0x000eb60000300a00 */
[----:B------:R-:W-:Y:S07]  /*63160*/  @!UPT UIADD3 URZ, URZ, URZ, URZ ;  /* 0x0000003f3f3ff290 */ /* 0x000fee000fffe03f */
[----:B------:R0:W-:Y:S04]  /*63170*/  STL.64 [R1+0x330], R8 ;  /* 0x0003300801007387 */ /* 0x0001e80000100a00 */
[----:B------:R1:W-:Y:S04]  /*63180*/  STL.64 [R1+0x338], R10 ;  /* 0x0003380a01007387 */ /* 0x0003e80000100a00 */
[----:B0-----:R-:W3:Y:S04]  /*63190*/  LDL.LU R8, [R1+0x2c0] ;  /* 0x0002c00001087983 */ /* 0x001ee80000300800 */
[----:B------:R-:W3:Y:S04]  /*631a0*/  LDL.LU R9, [R1+0x2c4] ;  /* 0x0002c40001097983 */ /* 0x000ee80000300800 */
[----:B-1----:R-:W3:Y:S04]  /*631b0*/  LDL.LU R10, [R1+0x2c8] ;  /* 0x0002c800010a7983 */ /* 0x002ee80000300800 */
[----:B------:R-:W3:Y:S04]  /*631c0*/  LDL.LU R11, [R1+0x2cc] ;  /* 0x0002cc00010b7983 */ /* 0x000ee80000300800 */
[----:B----4-:R-:W-:Y:S04]  /*631d0*/  STL [R1+0x2290], R6 ;  /* 0x0022900601007387 */ /* 0x010fe80000100800 */
[----:B------:R0:W-:Y:S04]  /*631e0*/  STL.64 [R1+0x2288], R4 ;  /* 0x0022880401007387 */ /* 0x0001e80000100a00 */
[----:B0-----:R-:W4:Y:S04]  /*631f0*/  LDL.LU R4, [R1+0x5f0] ;  /* 0x0005f00001047983 */ /* 0x001f280000300800 */
[----:B------:R-:W4:Y:S04]  /*63200*/  LDL.LU R5, [R1+0x5f4] ;  /* 0x0005f40001057983 */ /* 0x000f280000300800 */
[----:B------:R-:W4:Y:S04]  /*63210*/  LDL.LU R6, [R1+0x5f8] ;  /* 0x0005f80001067983 */ /* 0x000f280000300800 */
[----:B------:R-:W4:Y:S01]  /*63220*/  LDL.LU R7, [R1+0x5fc] ;  /* 0x0005fc0001077983 */ /* 0x000f220000300800 */
[C---:B--2---:R-:W-:Y:S03]  /*63230*/  HMMA.16816.F32 R20, R24.reuse, R20, R16 ;  /* 0x000000141814723c */ /* 0x044fe60000001810 */
[----:B------:R-:W2:Y:S11]  /*63240*/  LDL.LU.64 R16, [R1+0x22f0] ;  /* 0x0022f00001107983 */ /* 0x000eb60000300a00 */
[----:B------:R-:W-:Y:S09]  /*63250*/  @!UPT UIADD3 URZ, URZ, URZ, URZ ;  /* 0x0000003f3f3ff290 */ /* 0x000ff2000fffe03f */
[----:B------:R0:W-:Y:S04]  /*63260*/  STL.64 [R1+0x310], R20 ;  /* 0x0003101401007387 */ /* 0x0001e80000100a00 */
[----:B------:R-:W-:Y:S04]  /*63270*/  STL.64 [R1+0x318], R22 ;  /* 0x0003181601007387 */ /* 0x000fe80000100a00 */
[----:B0-----:R-:W4:Y:S02]  /*63280*/  LDL.LU.64 R20, [R1+0x22e8] ;  /* 0x0022e80001147983 */ /* 0x001f240000300a00 */
[C---:B----4-:R-:W-:Y:S11]  /*63290*/  HMMA.16816.F32 R4, R24.reuse, R20, R4 ;  /* 0x000000141804723c */ /* 0x050ff60000001804 */
[----:B------:R-:W-:Y:S11]  /*632a0*/  @!UPT UIADD3 URZ, URZ, URZ, URZ ;  /* 0x0000003f3f3ff290 */ /* 0x000ff6000fffe03f */
[----:B------:R-:W-:Y:S01]  /*632b0*/  @!UPT UIADD3 URZ, URZ, URZ, URZ ;  /* 0x0000003f3f3ff290 */ /* 0x000fe2000fffe03f */
[----:B------:R0:W-:Y:S04]  /*632c0*/  STL.64 [R1+0x300], R4 ;  /* 0x0003000401007387 */ /* 0x0001e80000100a00 */
[----:B------:R1:W-:Y:S04]  /*632d0*/  STL.64 [R1+0x308], R6 ;  /* 0x0003080601007387 */ /* 0x0003e80000100a00 */
[----:B0-----:R-:W4:Y:S04]  /*632e0*/  LDL.LU R4, [R1+0x2b0] ;  /* 0x0002b00001047983 */ /* 0x001f280000300800 */
[----:B------:R-:W4:Y:S04]  /*632f0*/  LDL.LU R5, [R1+0x2b4] ;  /* 0x0002b40001057983 */ /* 0x000f280000300800 */
[----:B-1----:R-:W4:Y:S04]  /*63300*/  LDL.LU R6, [R1+0x2b8] ;  /* 0x0002b80001067983 */ /* 0x002f280000300800 */
[----:B------:R-:W4:Y:S04]  /*63310*/  LDL.LU R7, [R1+0x2bc] ;  /* 0x0002bc0001077983 */ /* 0x000f280000300800 */
[----:B------:R0:W-:Y:S04]  /*63320*/  STL.64 [R1+0x2268], R20 ;  /* 0x0022681401007387 */ /* 0x0001e80000100a00 */
[----:B0-----:R-:W3:Y:S01]  /*63330*/  LDL.64 R20, [R1+0x100] ;  /* 0x0001000001147983 */ /* 0x001ee20000100a00 */
[C---:B--2---:R-:W-:Y:S03]  /*63340*/  HMMA.16816.F32 R16, R24.reuse, R16, R12 ;  /* 0x000000101810723c */ /* 0x044fe6000000180c */
[----:B---3--:R0:W-:Y:S04]  /*63350*/  STL.64 [R1+0x2280], R20 ;  /* 0x0022801401007387 */ /* 0x0081e80000100a00 */
[----:B0-----:R-:W2:Y:S04]  /*63360*/  LDL.LU R20, [R1+0x2a0] ;  /* 0x0002a00001147983 */ /* 0x001ea80000300800 */
[----:B------:R-:W2:Y:S04]  /*63370*/  LDL.LU R21, [R1+0x2a4] ;  /* 0x0002a40001157983 */ /* 0x000ea80000300800 */
[----:B------:R-:W2:Y:S04]  /*63380*/  LDL.LU R22, [R1+0x2a8] ;  /* 0x0002a80001167983 */ /* 0x000ea80000300800 */
[----:B------:R-:W2:Y:S04]  /*63390*/  LDL.LU R23, [R1+0x2ac] ;  /* 0x0002ac0001177983 */ /* 0x000ea80000300800 */
[----:B------:R-:W3:Y:S04]  /*633a0*/  LDL.LU.64 R14, [R1+0x22e0] ;  /* 0x0022e000010e7983 */ /* 0x000ee80000300a00 */
[----:B------:R-:W3:Y:S04]  /*633b0*/  LDL.LU.64 R12, [R1+0x22d8] ;  /* 0x0022d800010c7983 */ /* 0x000ee80000300a00 */
[----:B------:R0:W-:Y:S04]  /*633c0*/  STL.64 [R1+0x2f0], R16 ;  /* 0x0002f01001007387 */ /* 0x0001e80000100a00 */
[----:B------:R3:W-:Y:S04]  /*633d0*/  STL.64 [R1+0x2f8], R18 ;  /* 0x0002f81201007387 */ /* 0x0007e80000100a00 */
[----:B0-----:R-:W3:Y:S02]  /*633e0*/  LDL.LU.64 R16, [R1+0x22d0] ;  /* 0x0022d00001107983 */ /* 0x001ee40000300a00 */
[C---:B---3--:R-:W-:Y:S02]  /*633f0*/  HMMA.16816.F32 R16, R24.reuse, R16, R12 ;  /* 0x000000101810723c */ /* 0x048fe4000000180c */
[----:B------:R-:W3:Y:S04]  /*63400*/  LDL.LU.64 R14, [R1+0x22c8] ;  /* 0x0022c800010e7983 */ /* 0x000ee80000300a00 */
[----:B------:R-:W3:Y:S11]  /*63410*/  LDL.LU.64 R12, [R1+0x22c0] ;  /* 0x0022c000010c7983 */ /* 0x000ef60000300a00 */
[----:B------:R-:W-:Y:S06]  /*63420*/  @!UPT UIADD3 URZ, URZ, URZ, URZ ;  /* 0x0000003f3f3ff290 */ /* 0x000fec000fffe03f */
[----:B------:R0:W-:Y:S04]  /*63430*/  STL.64 [R1+0x2e0], R16 ;  /* 0x0002e01001007387 */ /* 0x0001e80000100a00 */
[----:B------:R-:W-:Y:S04]  /*63440*/  STL.64 [R1+0x2e8], R18 ;  /* 0x0002e81201007387 */ /* 0x000fe80000100a00 */
[----:B0-----:R-:W3:Y:S02]  /*63450*/  LDL.LU.64 R16, [R1+0x22b8] ;  /* 0x0022b80001107983 */ /* 0x001ee40000300a00 */
[C---:B---3--:R-:W-:Y:S11]  /*63460*/  HMMA.16816.F32 R12, R24.reuse, R16, R12 ;  /* 0x00000010180c723c */ /* 0x048ff6000000180c */
[----:B------:R-:W-:Y:S11]  /*63470*/  @!UPT UIADD3 URZ, URZ, URZ, URZ ;  /* 0x0000003f3f3ff290 */ /* 0x000ff6000fffe03f */
[----:B------:R-:W-:Y:S01]  /*63480*/  @!UPT UIADD3 URZ, URZ, URZ, URZ ;  /* 0x0000003f3f3ff290 */ /* 0x000fe2000fffe03f */
[----:B------:R-:W-:Y:S04]  /*63490*/  STL.64 [R1+0x2d0], R12 ;  /* 0x0002d00c01007387 */ /* 0x000fe80000100a00 */
[----:B------:R0:W-:Y:S04]  /*634a0*/  STL.64 [R1+0x2d8], R14 ;  /* 0x0002d80e01007387 */ /* 0x0001e80000100a00 */
[----:B0-----:R-:W3:Y:S04]  /*634b0*/  LDL.LU.64 R14, [R1+0x22b0] ;  /* 0x0022b000010e7983 */ /* 0x001ee80000300a00 */
[----:B------:R-:W2:Y:S04]  /*634c0*/  LDL.LU.64 R12, [R1+0x22a8] ;  /* 0x0022a800010c7983 */ /* 0x000ea80000300a00 */
[----:B------:R0:W-:Y:S04]  /*634d0*/  STL.64 [R1+0x2238], R16 ;  /* 0x0022381001007387 */ /* 0x0001e80000100a00 */
[----:B0-----:R-:W2:Y:S04]  /*634e0*/  LDL.64 R16, [R1+0xd0] ;  /* 0x0000d00001107983 */ /* 0x001ea80000100a00 */
[----:B--2---:R0:W-:Y:S04]  /*634f0*/  STL.64 [R1+0x2250], R16 ;  /* 0x0022501001007387 */ /* 0x0041e80000100a00 */
[----:B0-----:R-:W2:Y:S04]  /*63500*/  LDL.LU R16, [R1+0x590] ;  /* 0x0005900001107983 */ /* 0x001ea80000300800 */
[----:B------:R-:W2:Y:S04]  /*63510*/  LDL.LU R17, [R1+0x594] ;  /* 0x0005940001117983 */ /* 0x000ea80000300800 */
[----:B------:R-:W2:Y:S04]  /*63520*/  LDL.LU R18, [R1+0x598] ;  /* 0x0005980001127983 */ /* 0x000ea80000300800 */
[----:B------:R-:W2:Y:S01]  /*63530*/  LDL.LU R19, [R1+0x59c] ;  /* 0x00059c0001137983 */ /* 0x000ea20000300800 */
[C---:B------:R-:W-:Y:S03]  /*63540*/  HMMA.16816.F32 R8, R24.reuse, R12, R8 ;  /* 0x0000000c1808723c */ /* 0x040fe60000001808 */
        /* <DEDUP_REMOVED lines=8> */
[----:B0-----:R-:W2:Y:S04]  /*635d0*/  LDL.LU.64 R10, [R1+0x22a0] ;  /* 0x0022a000010a7983 */ /* 0x001ea80000300a00 */
[----:B------:R-:W4:Y:S04]  /*635e0*/  LDL.LU.64 R8, [R1+0x2298] ;  /* 0x0022980001087983 */ /* 0x000f280000300a00 */
[----:B---3--:R-:W-:Y:S04]  /*635f0*/  STL.64 [R1+0x2248], R14 ;  /* 0x0022480e01007387 */ /* 0x008fe80000100a00 */
[----:B------:R0:W-:Y:S04]  /*63600*/  STL.64 [R1+0x2240], R12 ;  /* 0x0022400c01007387 */ /* 0x0001e80000100a00 */
[----:B0-----:R-:W3:Y:S04]  /*63610*/  LDL.LU R12, [R1+0x580] ;  /* 0x00058000010c7983 */ /* 0x001ee80000300800 */
[----:B------:R-:W3:Y:S04]  /*63620*/  LDL.LU R13, [R1+0x584] ;  /* 0x00058400010d7983 */ /* 0x000ee80000300800 */
[----:B------:R-:W3:Y:S04]  /*63630*/  LDL.LU R14, [R1+0x588] ;  /* 0x00058800010e7983 */ /* 0x000ee80000300800 */
[----:B------:R-:W3:Y:S01]  /*63640*/  LDL.LU R15, [R1+0x58c] ;  /* 0x00058c00010f7983 */ /* 0x000ee20000300800 */
[C---:B----4-:R-:W-:Y:S11]  /*63650*/  HMMA.16816.F32 R4, R24.reuse, R8, R4 ;  /* 0x000000081804723c */ /* 0x050ff60000001804 */
[----:B------:R-:W-:Y:S11]  /*63660*/  @!UPT UIADD3 URZ, URZ, URZ, URZ ;  /* 0x0000003f3f3ff290 */ /* 0x000ff6000fffe03f */
[----:B------:R-:W-:Y:S01]  /*63670*/  @!UPT UIADD3 URZ, URZ, URZ, URZ ;  /* 0x0000003f3f3ff290 */ /* 0x000fe2000fffe03f */
[----:B------:R-:W-:Y:S04]  /*63680*/  STL.64 [R1+0x2b0], R4 ;  /* 0x0002b00401007387 */ /* 0x000fe80000100a00 */
[----:B------:R0:W-:Y:S04]  /*63690*/  STL.64 [R1+0x2b8], R6 ;  /* 0x0002b80601007387 */ /* 0x0001e80000100a00 */
[----:B0-----:R-:W4:Y:S04]  /*636a0*/  LDL.LU R6, [R1+0x2290] ;  /* 0x0022900001067983 */ /* 0x001f280000300800 */
[----:B------:R-:W3:Y:S04]  /*636b0*/  LDL.LU.64 R4, [R1+0x2288] ;  /* 0x0022880001047983 */ /* 0x000ee80000300a00 */
[----:B--2---:R-:W-:Y:S04]  /*636c0*/  STL.64 [R1+0x2230], R10 ;  /* 0x0022300a01007387 */ /* 0x004fe80000100a00 */
[----:B------:R0:W-:Y:S04]  /*636d0*/  STL.64 [R1+0x2228], R8 ;  /* 0x0022280801007387 */ /* 0x0001e80000100a00 */
[----:B0-----:R-:W2:Y:S01]  /*636e0*/  LDL.64 R8, [R1+0xe0] ;  /* 0x0000e00001087983 */ /* 0x001ea20000100a00 */
[----:B---3--:R-:W-:Y:S03]  /*636f0*/  HMMA.16816.F32 R24, R24, R4, R20 ;  /* 0x000000041818723c */ /* 0x008fe60000001814 */
[----:B------:R-:W3:Y:S11]  /*63700*/  LDL.LU.64 R20, [R1+0x2280] ;  /* 0x0022800001147983 */ /* 0x000ef60000300a00 */
[----:B------:R-:W-:Y:S09]  /*63710*/  @!UPT UIADD3 URZ, URZ, URZ, URZ ;  /* 0x0000003f3f3ff290 */ /* 0x000ff2000fffe03f */
[----:B------:R-:W-:Y:S04]  /*63720*/  STL.64 [R1+0x2a0], R24 ;  /* 0x0002a01801007387 */ /* 0x000fe80000100a00 */
[----:B------:R0:W-:Y:S04]  /*63730*/  STL.64 [R1+0x2a8], R26 ;  /* 0x0002a81a01007387 */ /* 0x0001e80000100a00 */
[----:B0-----:R-:W3:Y:S04]  /*63740*/  LDL.LU.64 R26, [R1+0x2278] ;  /* 0x00227800011a7983 */ /* 0x001ee80000300a00 */
[----:B------:R-:W3:Y:S04]  /*63750*/  LDL.LU.64 R24, [R1+0x2270] ;  /* 0x0022700001187983 */ /* 0x000ee80000300a00 */
[----:B----4-:R-:W-:Y:S04]  /*63760*/  STL [R1+0x2220], R6 ;  /* 0x0022200601007387 */ /* 0x010fe80000100800 */
[----:B------:R0:W-:Y:S04]  /*63770*/  STL.64 [R1+0x2218], R4 ;  /* 0x0022180401007387 */ /* 0x0001e80000100a00 */
[----:B0-----:R-:W3:Y:S04]  /*63780*/  LDL.LU R4, [R1+0x5b0] ;  /* 0x0005b00001047983 */ /* 0x001ee80000300800 */
[----:B------:R-:W3:Y:S04]  /*63790*/  LDL.LU R5, [R1+0x5b4] ;  /* 0x0005b40001057983 */ /* 0x000ee80000300800 */
[----:B------:R-:W3:Y:S04]  /*637a0*/  LDL.LU R6, [R1+0x5b8] ;  /* 0x0005b80001067983 */ /* 0x000ee80000300800 */
[----:B------:R-:W3:Y:S02]  /*637b0*/  LDL.LU R7, [R1+0x5bc] ;  /* 0x0005bc0001077983 */ /* 0x000ee40000300800 */
[C---:B---3--:R-:W-:Y:S11]  /*637c0*/  HMMA.16816.F32 R4, R24.reuse, R20, R4 ;  /* 0x000000141804723c */ /* 0x048ff60000001804 */
[----:B------:R-:W-:Y:S11]  /*637d0*/  @!UPT UIADD3 URZ, URZ, URZ, URZ ;  /* 0x0000003f3f3ff290 */ /* 0x000ff6000fffe03f */
[----:B------:R-:W-:Y:S01]  /*637e0*/  @!UPT UIADD3 URZ, URZ, URZ, URZ ;  /* 0x0000003f3f3ff290 */ /* 0x000fe2000fffe03f */
[----:B------:R0:W-:Y:S04]  /*637f0*/  STL.64 [R1+0x290], R4 ;  /* 0x0002900401007387 */ /* 0x0001e80000100a00 */
[----:B------:R1:W-:Y:S01]  /*63800*/  STL.64 [R1+0x298], R6 ;  /* 0x0002980601007387 */ /* 0x0003e20000100a00 */
[----:B0-----:R-:W-:Y:S01]  /*63810*/  IMAD.MOV.U32 R5, RZ, RZ, R21 ;  /* 0x000000ffff057224 */ /* 0x001fe200078e0015 */
[----:B-1----:R-:W-:Y:S02]  /*63820*/  MOV R6, R20 ;  /* 0x0000001400067202 */ /* 0x002fe40000000f00 */
[----:B------:R-:W3:Y:S02]  /*63830*/  LDL.LU.64 R20, [R1+0x2268] ;  /* 0x0022680001147983 */ /* 0x000ee40000300a00 */
[C---:B---3--:R-:W-:Y:S11]  /*63840*/  HMMA.16816.F32 R16, R24.reuse, R20, R16 ;  /* 0x000000141810723c */ /* 0x048ff60000001810 */
[----:B------:R-:W-:Y:S11]  /*63850*/  @!UPT UIADD3 URZ, URZ, URZ, URZ ;  /* 0x0000003f3f3ff290 */ /* 0x000ff6000fffe03f */
[----:B------:R-:W-:Y:S01]  /*63860*/  @!UPT UIADD3 URZ, URZ, URZ, URZ ;  /* 0x0000003f3f3ff290 */ /* 0x000fe2000fffe03f */
[----:B------:R-:W-:Y:S04]  /*63870*/  STL.64 [R1+0x280], R16 ;  /* 0x0002801001007387 */ /* 0x000fe80000100a00 */
[----:B------:R0:W-:Y:S04]  /*63880*/  STL.64 [R1+0x288], R18 ;  /* 0x0002881201007387 */ /* 0x0001e80000100a00 */
[----:B0-----:R-:W2:Y:S04]  /*63890*/  LDL.LU.64 R18, [R1+0x2260] ;  /* 0x0022600001127983 */ /* 0x001ea80000300a00 */
[----:B------:R-:W2:Y:S04]  /*638a0*/  LDL.LU.64 R16, [R1+0x2258] ;  /* 0x0022580001107983 */ /* 0x000ea80000300a00 */
        /* <DEDUP_REMOVED lines=8> */
[----:B------:R0:W-:Y:S04]  /*63930*/  STL.64 [R1+0x270], R16 ;  /* 0x0002701001007387 */ /* 0x0001e80000100a00 */
[----:B------:R-:W-:Y:S04]  /*63940*/  STL.64 [R1+0x278], R18 ;  /* 0x0002781201007387 */ /* 0x000fe80000100a00 */
[----:B0-----:R-:W2:Y:S01]  /*63950*/  LDL.LU.64 R16, [R1+0x2250] ;  /* 0x0022500001107983 */ /* 0x001ea20000300a00 */
[----:B------:R-:W-:Y:S01]  /*63960*/  MOV R2, R8 ;  /* 0x0000000800027202 */ /* 0x000fe20000000f00 */
[----:B------:R-:W-:-:S02]  /*63970*/  IMAD.MOV.U32 R0, RZ, RZ, R9 ;  /* 0x000000ffff007224 */ /* 0x000fc400078e0009 */
[----:B------:R-:W4:Y:S04]  /*63980*/  LDL.LU R8, [R1+0x560] ;  /* 0x0005600001087983 */ /* 0x000f280000300800 */
[----:B------:R-:W4:Y:S04]  /*63990*/  LDL.LU R9, [R1+0x564] ;  /* 0x0005640001097983 */ /* 0x000f280000300800 */
[----:B------:R-:W4:Y:S04]  /*639a0*/  LDL.LU R10, [R1+0x568] ;  /* 0x00056800010a7983 */ /* 0x000f280000300800 */
[----:B------:R-:W4:Y:S01]  /*639b0*/  LDL.LU R11, [R1+0x56c] ;  /* 0x00056c00010b7983 */ /* 0x000f220000300800 */
[C---:B--2---:R-:W-:Y:S01]  /*639c0*/  HMMA.16816.F32 R12, R24.reuse, R16, R12 ;  /* 0x00000010180c723c */ /* 0x044fe2000000180c */
[----:B------:R-:W-:Y:S01]  /*639d0*/  MOV R4, R16 ;  /* 0x0000001000047202 */ /* 0x000fe20000000f00 */
[----:B------:R-:W-:Y:S11]  /*639e0*/  IMAD.MOV.U32 R3, RZ, RZ, R17 ;  /* 0x000000ffff037224 */ /* 0x000ff600078e0011 */
[----:B------:R-:W-:Y:S10]  /*639f0*/  @!UPT UIADD3 URZ, URZ, URZ, URZ ;  /* 0x0000003f3f3ff290 */ /* 0x000ff4000fffe03f */
[----:B------:R-:W-:Y:S04]  /*63a00*/  STL.64 [R1+0x260], R12 ;  /* 0x0002600c01007387 */ /* 0x000fe80000100a00 */
[----:B------:R0:W-:Y:S04]  /*63a10*/  STL.64 [R1+0x268], R14 ;  /* 0x0002680e01007387 */ /* 0x0001e80000100a00 */
[----:B0-----:R-:W2:Y:S04]  /*63a20*/  LDL.LU.64 R14, [R1+0x2248] ;  /* 0x00224800010e7983 */ /* 0x001ea80000300a00 */
[----:B------:R-:W4:Y:S04]  /*63a30*/  LDL.LU.64 R12, [R1+0x2240] ;  /* 0x00224000010c7983 */ /* 0x000f280000300a00 */
[----:B------:R-:W3:Y:S02]  /*63a40*/  LDL.LU.64 R16, [R1+0x2238] ;  /* 0x0022380001107983 */ /* 0x000ee40000300a00 */
[----:B---3--:R-:W-:Y:S11]  /*63a50*/  HMMA.16816.F32 R20, R24, R16, R20 ;  /* 0x000000101814723c */ /* 0x008ff60000001814 */
[----:B------:R-:W-:Y:S11]  /*63a60*/  @!UPT UIADD3 URZ, URZ, URZ, URZ ;  /* 0x0000003f3f3ff290 */ /* 0x000ff6000fffe03f */
[----:B------:R-:W-:Y:S01]  /*63a70*/  @!UPT UIADD3 URZ, URZ, URZ, URZ ;  /* 0x0000003f3f3ff290 */ /* 0x000fe2000fffe03f */
[----:B------:R0:W-:Y:S04]  /*63a80*/  STL.64 [R1+0x250], R20 ;  /* 0x0002501401007387 */ /* 0x0001e80000100a00 */
[----:B------:R-:W-:Y:S01]  /*63a90*/  STL.64 [R1+0x258], R22 ;  /* 0x0002581601007387 */ /* 0x000fe20000100a00 */
[----:B0-----:R-:W-:Y:S01]  /*63aa0*/  MOV R20, R6 ;  /* 0x0000000600147202 */ /* 0x001fe20000000f00 */
[----:B------:R-:W-:-:S05]  /*63ab0*/  IMAD.MOV.U32 R21, RZ, RZ, R5 ;  /* 0x000000ffff157224 */ /* 0x000fca00078e0005 */
[----:B------:R-:W-:Y:S04]  /*63ac0*/  STL.64 [R1+0x2210], R20 ;  /* 0x0022101401007387 */ /* 0x000fe80000100a00 */
[----:B------:R0:W-:Y:S02]  /*63ad0*/  STL.64 [R1+0x21b0], R16 ;  /* 0x0021b01001007387 */ /* 0x0001e40000100a00 */
[----:B0-----:R-:W-:Y:S01]  /*63ae0*/  MOV R16, R4 ;  /* 0x0000000400107202 */ /* 0x001fe20000000f00 */
[----:B------:R-:W-:-:S05]  /*63af0*/  IMAD.MOV.U32 R17, RZ, RZ, R3 ;  /* 0x000000ffff117224 */ /* 0x000fca00078e0003 */
[----:B------:R0:W-:Y:S04]  /*63b00*/  STL.64 [R1+0x21c8], R16 ;  /* 0x0021c81001007387 */ /* 0x0001e80000100a00 */
[----:B------:R-:W3:Y:S04]  /*63b10*/  LDL.LU R20, [R1+0x540] ;  /* 0x0005400001147983 */ /* 0x000ee80000300800 */
[----:B------:R-:W3:Y:S04]  /*63b20*/  LDL.LU R21, [R1+0x544] ;  /* 0x0005440001157983 */ /* 0x000ee80000300800 */
[----:B------:R-:W3:Y:S01]  /*63b30*/  LDL.LU R22, [R1+0x548] ;  /* 0x0005480001167983 */ /* 0x000ee20000300800 */
[----:B0-----:R-:W-:Y:S01]  /*63b40*/  MOV R16, R2 ;  /* 0x0000000200107202 */ /* 0x001fe20000000f00 */
[----:B------:R-:W-:-:S02]  /*63b50*/  IMAD.MOV.U32 R17, RZ, RZ, R0 ;  /* 0x000000ffff117224 */ /* 0x000fc400078e0000 */
[----:B------:R-:W3:Y:S04]  /*63b60*/  LDL.LU R23, [R1+0x54c] ;  /* 0x00054c0001177983 */ /* 0x000ee80000300800 */
[----:B------:R-:W2:Y:S04]  /*63b70*/  LDL.LU R4, [R1+0x550] ;  /* 0x0005500001047983 */ /* 0x000ea80000300800 */
[----:B------:R-:W2:Y:S04]  /*63b80*/  LDL.LU R5, [R1+0x554] ;  /* 0x0005540001057983 */ /* 0x000ea80000300800 */
[----:B------:R-:W2:Y:S04]  /*63b90*/  LDL.LU R6, [R1+0x558] ;  /* 0x0005580001067983 */ /* 0x000ea80000300800 */
[----:B------:R-:W2:Y:S04]  /*63ba0*/  LDL.LU R7, [R1+0x55c] ;  /* 0x00055c0001077983 */ /* 0x000ea80000300800 */
[----:B------:R0:W-:Y:S04]  /*63bb0*/  STL.64 [R1+0x21e0], R16 ;  /* 0x0021e01001007387 */ /* 0x0001e80000100a00 */
[----:B0-----:R-:W2:Y:S04]  /*63bc0*/  LDL.LU R16, [R1+0x200] ;  /* 0x0002000001107983 */ /* 0x001ea80000300800 */
[----:B------:R-:W2:Y:S04]  /*63bd0*/  LDL.LU R17, [R1+0x204] ;  /* 0x0002040001117983 */ /* 0x000ea80000300800 */
[----:B------:R-:W2:Y:S04]  /*63be0*/  LDL.LU R18, [R1+0x208] ;  /* 0x0002080001127983 */ /* 0x000ea80000300800 */
[----:B------:R-:W2:Y:S01]  /*63bf0*/  LDL.LU R19, [R1+0x20c] ;  /* 0x00020c0001137983 */ /* 0x000ea20000300800 */
[C---:B----4-:R-:W-:Y:S03]  /*63c00*/  HMMA.16816.F32 R8, R24.reuse, R12, R8 ;  /* 0x0000000c1808723c */ /* 0x050fe60000001808 */
        /* <DEDUP_REMOVED lines=8> */
[----:B0-----:R-:W4:Y:S04]  /*63c90*/  LDL.LU.64 R10, [R1+0x2230] ;  /* 0x00223000010a7983 */ /* 0x001f280000300a00 */
[----:B------:R-:W2:Y:S04]  /*63ca0*/  LDL.LU.64 R8, [R1+0x2228] ;  /* 0x0022280001087983 */ /* 0x000ea80000300a00 */
        /* <DEDUP_REMOVED lines=22> */
[----:B------:R-:W3:Y:S02]  /*63e10*/  LDL.LU.64 R4, [R1+0x2218] ;  /* 0x0022180001047983 */ /* 0x000ee40000300a00 */
[----:B---3--:R-:W-:Y:S02]  /*63e20*/  HMMA.16816.F32 R24, R24, R4, R20 ;  /* 0x000000041818723c */ /* 0x008fe40000001814 */
[----:B------:R-:W3:Y:S11]  /*63e30*/  LDL.LU.64 R20, [R1+0x2210] ;  /* 0x0022100001147983 */ /* 0x000ef60000300a00 */
[----:B------:R-:W-:Y:S10]  /*63e40*/  @!UPT UIADD3 URZ, URZ, URZ, URZ ;  /* 0x0000003f3f3ff290 */ /* 0x000ff4000fffe03f */
[----:B------:R-:W-:Y:S04]  /*63e50*/  STL.64 [R1+0x220], R24 ;  /* 0x0002201801007387 */ /* 0x000fe80000100a00 */
[----:B------:R0:W-:Y:S04]  /*63e60*/  STL.64 [R1+0x228], R26 ;  /* 0x0002281a01007387 */ /* 0x0001e80000100a00 */
[----:B0-----:R-:W3:Y:S04]  /*63e70*/  LDL.LU.64 R26, [R1+0x2208] ;  /* 0x00220800011a7983 */ /* 0x001ee80000300a00 */
[----:B------:R-:W3:Y:S02]  /*63e80*/  LDL.LU.64 R24, [R1+0x2200] ;  /* 0x0022000001187983 */ /* 0x000ee40000300a00 */
        /* <DEDUP_REMOVED lines=12> */
[----:B0-----:R-:W2:Y:S04]  /*63f50*/  LDL.LU.64 R16, [R1+0x21e0] ;  /* 0x0021e00001107983 */ /* 0x001ea80000300a00 */
[----:B------:R0:W-:Y:S04]  /*63f60*/  STL.64 [R1+0x2170], R20 ;  /* 0x0021701401007387 */ /* 0x0001e80000100a00 */
[----:B0-----:R-:W3:Y:S04]  /*63f70*/  LDL.LU R20, [R1+0x1b0] ;  /* 0x0001b00001147983 */ /* 0x001ee80000300800 */
[----:B------:R-:W3:Y:S04]  /*63f80*/  LDL.LU R21, [R1+0x1b4] ;  /* 0x0001b40001157983 */ /* 0x000ee80000300800 */
[----:B------:R-:W3:Y:S04]  /*63f90*/  LDL.LU R22, [R1+0x1b8] ;  /* 0x0001b80001167983 */ /* 0x000ee80000300800 */
[----:B------:R-:W3:Y:S01]  /*63fa0*/  LDL.LU R23, [R1+0x1bc] ;  /* 0x0001bc0001177983 */ /* 0x000ee20000300800 */
[C---:B--2---:R-:W-:Y:S03]  /*63fb0*/  HMMA.16816.F32 R16, R24.reuse, R16, R12 ;  /* 0x000000101810723c */ /* 0x044fe6000000180c */
[----:B------:R-:W2:Y:S04]  /*63fc0*/  LDL.LU.64 R14, [R1+0x21d8] ;  /* 0x0021d800010e7983 */ /* 0x000ea80000300a00 */
[----:B------:R-:W2:Y:S11]  /*63fd0*/  LDL.LU.64 R12, [R1+0x21d0] ;  /* 0x0021d000010c7983 */ /* 0x000eb60000300a00 */
[----:B------:R-:W-:Y:S05]  /*63fe0*/  @!UPT UIADD3 URZ, URZ, URZ, URZ ;  /* 0x0000003f3f3ff290 */ /* 0x000fea000fffe03f */
[----:B------:R0:W-:Y:S04]  /*63ff0*/  STL.64 [R1+0x1f0], R16 ;  /* 0x0001f01001007387 */ /* 0x0001e80000100a00 */
[----:B------:R2:W-:Y:S04]  /*64000*/  STL.64 [R1+0x1f8], R18 ;  /* 0x0001f81201007387 */ /* 0x0005e80000100a00 */
[----:B0-----:R-:W2:Y:S02]  /*64010*/  LDL.LU.64 R16, [R1+0x21c8] ;  /* 0x0021c80001107983 */ /* 0x001ea40000300a00 */
[C---:B--2---:R-:W-:Y:S02]  /*64020*/  HMMA.16816.F32 R16, R24.reuse, R16, R12 ;  /* 0x000000101810723c */ /* 0x044fe4000000180c */
[----:B------:R-:W2:Y:S04]  /*64030*/  LDL.LU.64 R14, [R1+0x21c0] ;  /* 0x0021c000010e7983 */ /* 0x000ea80000300a00 */
[----:B------:R-:W2:Y:S11]  /*64040*/  LDL.LU.64 R12, [R1+0x21b8] ;  /* 0x0021b800010c7983 */ /* 0x000eb60000300a00 */
[----:B------:R-:W-:Y:S06]  /*64050*/  @!UPT UIADD3 URZ, URZ, URZ, URZ ;  /* 0x0000003f3f3ff290 */ /* 0x000fec000fffe03f */
[----:B------:R0:W-:Y:S04]  /*64060*/  STL.64 [R1+0x1e0], R16 ;  /* 0x0001e01001007387 */ /* 0x0001e80000100a00 */
[----:B------:R-:W-:Y:S04]  /*64070*/  STL.64 [R1+0x1e8], R18 ;  /* 0x0001e81201007387 */ /* 0x000fe80000100a00 */
[----:B0-----:R-:W2:Y:S02]  /*64080*/  LDL.LU.64 R16, [R1+0x21b0] ;  /* 0x0021b00001107983 */ /* 0x001ea40000300a00 */
[C---:B--2---:R-:W-:Y:S11]  /*64090*/  HMMA.16816.F32 R12, R24.reuse, R16, R12 ;  /* 0x00000010180c723c */ /* 0x044ff6000000180c */
[----:B------:R-:W-:Y:S11]  /*640a0*/  @!UPT UIADD3 URZ, URZ, URZ, URZ ;  /* 0x0000003f3f3ff290 */ /* 0x000ff6000fffe03f */
[----:B------:R-:W-:Y:S01]  /*640b0*/  @!UPT UIADD3 URZ, URZ, URZ, URZ ;  /* 0x0000003f3f3ff290 */ /* 0x000fe2000fffe03f */
[----:B------:R-:W-:Y:S04]  /*640c0*/  STL.64 [R1+0x1d0], R12 ;  /* 0x0001d00c01007387 */ /* 0x000fe80000100a00 */
[----:B------:R0:W-:Y:S04]  /*640d0*/  STL.64 [R1+0x1d8], R14 ;  /* 0x0001d80e01007387 */ /* 0x0001e80000100a00 */
[----:B0-----:R-:W2:Y:S04]  /*640e0*/  LDL.LU.64 R14, [R1+0x21a8] ;  /* 0x0021a800010e7983 */ /* 0x001ea80000300a00 */
[----:B------:R-:W3:Y:S04]  /*640f0*/  LDL.LU.64 R12, [R1+0x21a0] ;  /* 0x0021a000010c7983 */ /* 0x000ee80000300a00 */
[----:B------:R0:W-:Y:S04]  /*64100*/  STL.64 [R1+0x2178], R16 ;  /* 0x0021781001007387 */ /* 0x0001e80000100a00 */
[----:B0-----:R-:W4:Y:S04]  /*64110*/  LDL.LU R16, [R1+0x1c0] ;  /* 0x0001c00001107983 */ /* 0x001f280000300800 */
[----:B------:R-:W4:Y:S04]  /*64120*/  LDL.LU R17, [R1+0x1c4] ;  /* 0x0001c40001117983 */ /* 0x000f280000300800 */
[----:B------:R-:W4:Y:S04]  /*64130*/  LDL.LU R18, [R1+0x1c8] ;  /* 0x0001c80001127983 */ /* 0x000f280000300800 */
[----:B------:R-:W4:Y:S04]  /*64140*/  LDL.LU R19, [R1+0x1cc] ;  /* 0x0001cc0001137983 */ /* 0x000f280000300800 */
[----:B--2---:R-:W-:Y:S04]  /*64150*/  STL.64 [R1+0x2130], R14 ;  /* 0x0021300e01007387 */ /* 0x004fe80000100a00 */
[----:B---3--:R0:W-:Y:S01]  /*64160*/  STL.64 [R1+0x2128], R12 ;  /* 0x0021280c01007387 */ /* 0x0081e20000100a00 */
[C---:B----4-:R-:W-:Y:S08]  /*64170*/  HMMA.16816.F32 R16, R24.reuse, R12, R16 ;  /* 0x0000000c1810723c */ /* 0x050ff00000001810 */
[C---:B0-----:R-:W-:Y:S11]  /*64180*/  HMMA.16816.F32 R12, R24.reuse, R8, R20 ;  /* 0x00000008180c723c */ /* 0x041ff60000001814 */
[----:B------:R-:W-:Y:S04]  /*64190*/  @!UPT UIADD3 URZ, URZ, URZ, URZ ;  /* 0x0000003f3f3ff290 */ /* 0x000fe8000fffe03f */
[----:B------:R0:W-:Y:S04]  /*641a0*/  STL.64 [R1+0x1c0], R16 ;  /* 0x0001c01001007387 */ /* 0x0001e80000100a00 */
[----:B------:R1:W-:Y:S04]  /*641b0*/  STL.64 [R1+0x1c8], R18 ;  /* 0x0001c81201007387 */ /* 0x0003e80000100a00 */
[----:B0-----:R-:W2:Y:S04]  /*641c0*/  LDL.LU R16, [R1+0x190] ;  /* 0x0001900001107983 */ /* 0x001ea80000300800 */
[----:B------:R-:W-:Y:S04]  /*641d0*/  STL.64 [R1+0x1b0], R12 ;  /* 0x0001b00c01007387 */ /* 0x000fe80000100a00 */
[----:B------:R-:W-:Y:S04]  /*641e0*/  STL.64 [R1+0x1b8], R14 ;  /* 0x0001b80e01007387 */ /* 0x000fe80000100a00 */
[----:B------:R-:W2:Y:S04]  /*641f0*/  LDL.LU R17, [R1+0x194] ;  /* 0x0001940001117983 */ /* 0x000ea80000300800 */
[----:B-1----:R-:W3:Y:S04]  /*64200*/  LDL.LU R18, [R1+0x198] ;  /* 0x0001980001127983 */ /* 0x002ee80000300800 */
[----:B------:R-:W3:Y:S04]  /*64210*/  LDL.LU R19, [R1+0x19c] ;  /* 0x00019c0001137983 */ /* 0x000ee80000300800 */
[----:B---3--:R-:W-:Y:S04]  /*64220*/  STL.64 [R1+0x2198], R18 ;  /* 0x0021981201007387 */ /* 0x008fe80000100a00 */
[----:B--2---:R0:W-:Y:S04]  /*64230*/  STL.64 [R1+0x2190], R16 ;  /* 0x0021901001007387 */ /* 0x0041e80000100a00 */
[----:B0-----:R-:W2:Y:S04]  /*64240*/  LDL.LU R16, [R1+0x1a0] ;  /* 0x0001a00001107983 */ /* 0x001ea80000300800 */
[----:B------:R-:W2:Y:S04]  /*64250*/  LDL.LU R17, [R1+0x1a4] ;  /* 0x0001a40001117983 */ /* 0x000ea80000300800 */
[----:B------:R-:W2:Y:S04]  /*64260*/  LDL.LU R18, [R1+0x1a8] ;  /* 0x0001a80001127983 */ /* 0x000ea80000300800 */
[----:B------:R-:W2:Y:S04]  /*64270*/  LDL.LU R19, [R1+0x1ac] ;  /* 0x0001ac0001137983 */ /* 0x000ea80000300800 */
[----:B------:R-:W3:Y:S04]  /*64280*/  LDL.LU.64 R20, [R1+0x100] ;  /* 0x0001000001147983 */ /* 0x000ee80000300a00 */
[----:B------:R-:W4:Y:S04]  /*64290*/  LDL.LU R12, [R1+0x150] ;  /* 0x00015000010c7983 */ /* 0x000f280000300800 */
        /* <DEDUP_REMOVED lines=11> */
[----:B0-----:R-:W2:Y:S01]  /*64350*/  LDL.LU.64 R12, [R1+0xe0] ;  /* 0x0000e000010c7983 */ /* 0x001ea20000300a00 */
[----:B------:R-:W-:Y:S03]  /*64360*/  HMMA.16816.F32 R24, R24, R4, R16 ;  /* 0x000000041818723c */ /* 0x000fe60000001810 */
[----:B--2---:R0:W-:Y:S04]  /*64370*/  STL.64 [R1+0x2168], R12 ;  /* 0x0021680c01007387 */ /* 0x0041e80000100a00 */
[----:B0-----:R-:W2:Y:S04]  /*64380*/  LDL.LU R12, [R1+0x180] ;  /* 0x00018000010c7983 */ /* 0x001ea80000300800 */
[----:B------:R-:W2:Y:S04]  /*64390*/  LDL.LU R13, [R1+0x184] ;  /* 0x00018400010d7983 */ /* 0x000ea80000300800 */
[----:B------:R-:W2:Y:S04]  /*643a0*/  LDL.LU R14, [R1+0x188] ;  /* 0x00018800010e7983 */ /* 0x000ea80000300800 */
[----:B------:R-:W2:Y:S04]  /*643b0*/  LDL.LU R15, [R1+0x18c] ;  /* 0x00018c00010f7983 */ /* 0x000ea80000300800 */
[----:B------:R-:W-:Y:S04]  /*643c0*/  STL.64 [R1+0x2120], R10 ;  /* 0x0021200a01007387 */ /* 0x000fe80000100a00 */
        /* <DEDUP_REMOVED lines=11> */
[----:B------:R-:W4:Y:S04]  /*64480*/  LDL.LU.64 R18, [R1+0x2198] ;  /* 0x0021980001127983 */ /* 0x000f280000300a00 */
[----:B------:R-:W4:Y:S04]  /*64490*/  LDL.LU.64 R16, [R1+0x2190] ;  /* 0x0021900001107983 */ /* 0x000f280000300a00 */
[----:B------:R-:W-:Y:S04]  /*644a0*/  STL.64 [R1+0x1a0], R24 ;  /* 0x0001a01801007387 */ /* 0x000fe80000100a00 */
[----:B------:R0:W-:Y:S04]  /*644b0*/  STL.64 [R1+0x1a8], R26 ;  /* 0x0001a81a01007387 */ /* 0x0001e80000100a00 */
[----:B0-----:R-:W4:Y:S04]  /*644c0*/  LDL.LU.64 R26, [R1+0x2188] ;  /* 0x00218800011a7983 */ /* 0x001f280000300a00 */
[----:B------:R-:W4:Y:S01]  /*644d0*/  LDL.LU.64 R24, [R1+0x2180] ;  /* 0x0021800001187983 */ /* 0x000f220000300a00 */
[----:B---3--:R-:W-:Y:S01]  /*644e0*/  MOV R28, R20 ;  /* 0x00000014001c7202 */ /* 0x008fe20000000f00 */
[----:B----4-:R-:W-:Y:S11]  /*644f0*/  HMMA.16816.F32 R16, R24, R20, R16 ;  /* 0x000000141810723c */ /* 0x010ff60000001810 */
[----:B------:R-:W-:Y:S11]  /*64500*/  @!UPT UIADD3 URZ, URZ, URZ, URZ ;  /* 0x0000003f3f3ff290 */ /* 0x000ff6000fffe03f */
[----:B------:R-:W-:Y:S01]  /*64510*/  @!UPT UIADD3 URZ, URZ, URZ, URZ ;  /* 0x0000003f3f3ff290 */ /* 0x000fe2000fffe03f */
[----:B------:R0:W-:Y:S04]  /*64520*/  STL.64 [R1+0x190], R16 ;  /* 0x0001901001007387 */ /* 0x0001e80000100a00 */
[----:B------:R1:W-:Y:S04]  /*64530*/  STL.64 [R1+0x198], R18 ;  /* 0x0001981201007387 */ /* 0x0003e80000100a00 */
[----:B0-----:R-:W3:Y:S01]  /*64540*/  LDL.LU.64 R16, [R1+0x2178] ;  /* 0x0021780001107983 */ /* 0x001ee20000300a00 */
[----:B-1----:R-:W-:-:S03]  /*64550*/  IMAD.MOV.U32 R19, RZ, RZ, R21 ;  /* 0x000000ffff137224 */ /* 0x002fc600078e0015 */
[----:B------:R-:W4:Y:S02]  /*64560*/  LDL.LU.64 R20, [R1+0x2170] ;  /* 0x0021700001147983 */ /* 0x000f240000300a00 */
[----:B----4-:R-:W-:Y:S01]  /*64570*/  HMMA.16816.F32 R12, R24, R20, R12 ;  /* 0x00000014180c723c */ /* 0x010fe2000000180c */
[----:B------:R-:W-:Y:S01]  /*64580*/  MOV R7, R20 ;  /* 0x0000001400077202 */ /* 0x000fe20000000f00 */
[----:B------:R-:W-:Y:S11]  /*64590*/  IMAD.MOV.U32 R29, RZ, RZ, R21 ;  /* 0x000000ffff1d7224 */ /* 0x000ff600078e0015 */
[----:B------:R-:W-:Y:S11]  /*645a0*/  @!UPT UIADD3 URZ, URZ, URZ, URZ ;  /* 0x0000003f3f3ff290 */ /* 0x000ff6000fffe03f */
[----:B------:R-:W-:Y:S01]  /*645b0*/  MOV R20, R12 ;  /* 0x0000000c00147202 */ /* 0x000fe20000000f00 */
[----:B------:R-:W-:Y:S02]  /*645c0*/  IMAD.MOV.U32 R21, RZ, RZ, R13 ;  /* 0x000000ffff157224 */ /* 0x000fe400078e000d */
[----:B------:R-:W2:Y:S01]  /*645d0*/  LDL.LU.64 R12, [R1+0x2168] ;  /* 0x00216800010c7983 */ /* 0x000ea20000300a00 */
[----:B------:R-:W-:Y:S01]  /*645e0*/  IMAD.MOV.U32 R23, RZ, RZ, R15 ;  /* 0x000000ffff177224 */ /* 0x000fe200078e000f */
[----:B------:R-:W-:-:S04]  /*645f0*/  MOV R22, R14 ;  /* 0x0000000e00167202 */ /* 0x000fc80000000f00 */
[----:B------:R-:W-:Y:S04]  /*64600*/  STL [R1+0x1d7c], R23 ;  /* 0x001d7c1701007387 */ /* 0x000fe80000100800 */
[----:B------:R-:W-:Y:S04]  /*64610*/  STL [R1+0x1d78], R22 ;  /* 0x001d781601007387 */ /* 0x000fe80000100800 */
[----:B------:R-:W-:Y:S04]  /*64620*/  STL [R1+0x1d74], R21 ;  /* 0x001d741501007387 */ /* 0x000fe80000100800 */
[----:B------:R0:W-:Y:S04]  /*64630*/  STL [R1+0x1d70], R20 ;  /* 0x001d701401007387 */ /* 0x0001e80000100800 */
[----:B0-----:R-:W4:Y:S01]  /*64640*/  LDL.LU.64 R20, [R1+0xd0] ;  /* 0x0000d00001147983 */ /* 0x001f220000300a00 */
[C---:B--2---:R-:W-:Y:S01]  /*64650*/  HMMA.16816.F32 R8, R24.reuse, R12, R8 ;  /* 0x0000000c1808723c */ /* 0x044fe20000001808 */
[----:B------:R-:W-:Y:S01]  /*64660*/  MOV R18, R12 ;  /* 0x0000000c00127202 */ /* 0x000fe20000000f00 */
[----:B------:R-:W-:Y:S11]  /*64670*/  IMAD.MOV.U32 R3, RZ, RZ, R13 ;  /* 0x000000ffff037224 */ /* 0x000ff600078e000d */
[----:B------:R-:W-:Y:S10]  /*64680*/  @!UPT UIADD3 URZ, URZ, URZ, URZ ;  /* 0x0000003f3f3ff290 */ /* 0x000ff4000fffe03f */
[----:B------:R-:W-:Y:S04]  /*64690*/  STL.64 [R1+0x170], R8 ;  /* 0x0001700801007387 */ /* 0x000fe80000100a00 */
[----:B------:R0:W-:Y:S04]  /*646a0*/  STL.64 [R1+0x178], R10 ;  /* 0x0001780a01007387 */ /* 0x0001e80000100a00 */
[----:B0-----:R-:W2:Y:S04]  /*646b0*/  LDL.LU.64 R10, [R1+0x2160] ;  /* 0x00216000010a7983 */ /* 0x001ea80000300a00 */
[----:B------:R-:W2:Y:S04]  /*646c0*/  LDL.LU.64 R8, [R1+0x2158] ;  /* 0x0021580001087983 */ /* 0x000ea80000300a00 */
[----:B------:R-:W2:Y:S04]  /*646d0*/  LDL.LU.64 R14, [R1+0x2150] ;  /* 0x00215000010e7983 */ /* 0x000ea80000300a00 */
[----:B------:R-:W2:Y:S01]  /*646e0*/  LDL.LU.64 R12, [R1+0x2148] ;  /* 0x00214800010c7983 */ /* 0x000ea20000300a00 */
[----:B----4-:R-:W-:Y:S01]  /*646f0*/  MOV R2, R20 ;  /* 0x0000001400027202 */ /* 0x010fe20000000f00 */
[----:B------:R-:W-:Y:S01]  /*64700*/  IMAD.MOV.U32 R0, RZ, RZ, R21 ;  /* 0x000000ffff007224 */ /* 0x000fe200078e0015 */
[C---:B--2---:R-:W-:Y:S11]  /*64710*/  HMMA.16816.F32 R12, R24.reuse, R20, R12 ;  /* 0x00000014180c723c */ /* 0x044ff6000000180c */
[----:B------:R-:W-:Y:S11]  /*64720*/  @!UPT UIADD3 URZ, URZ, URZ, URZ ;  /* 0x0000003f3f3ff290 */ /* 0x000ff6000fffe03f */
[----:B------:R-:W-:Y:S02]  /*64730*/  @!UPT UIADD3 URZ, URZ, URZ, URZ ;  /* 0x0000003f3f3ff290 */ /* 0x000fe4000fffe03f */
[----:B------:R-:W-:Y:S01]  /*64740*/  MOV R21, R14 ;  /* 0x0000000e00157202 */ /* 0x000fe20000000f00 */
[----:B------:R-:W-:Y:S01]  /*64750*/  IMAD.MOV.U32 R20, RZ, RZ, R15 ;  /* 0x000000ffff147224 */ /* 0x000fe200078e000f */
[----:B------:R-:W-:Y:S01]  /*64760*/  MOV R23, R12 ;  /* 0x0000000c00177202 */ /* 0x000fe20000000f00 */
[----:B------:R-:W-:Y:S01]  /*64770*/  IMAD.MOV.U32 R22, RZ, RZ, R13 ;  /* 0x000000ffff167224 */ /* 0x000fe200078e000d */
[----:B------:R-:W3:Y:S04]  /*64780*/  LDL.LU.64 R14, [R1+0x2140] ;  /* 0x00214000010e7983 */ /* 0x000ee80000300a00 */
[----:B------:R-:W3:Y:S04]  /*64790*/  LDL.LU.64 R12, [R1+0x2138] ;  /* 0x00213800010c7983 */ /* 0x000ee80000300a00 */
[----:B------:R-:W-:Y:S04]  /*647a0*/  STL [R1+0x1d88], R22 ;  /* 0x001d881601007387 */ /* 0x000fe80000100800 */
[----:B------:R-:W-:Y:S04]  /*647b0*/  STL [R1+0x1d84], R21 ;  /* 0x001d841501007387 */ /* 0x000fe80000100800 */
[----:B------:R-:W-:Y:S01]  /*647c0*/  STL [R1+0x1d80], R20 ;  /* 0x001d801401007387 */ /* 0x000fe20000100800 */
[C---:B---3--:R-:W-:Y:S11]  /*647d0*/  HMMA.16816.F32 R12, R24.reuse, R16, R12 ;  /* 0x00000010180c723c */ /* 0x048ff6000000180c */
[----:B------:R-:W-:Y:S11]  /*647e0*/  @!UPT UIADD3 URZ, URZ, URZ, URZ ;  /* 0x0000003f3f3ff290 */ /* 0x000ff6000fffe03f */
[----:B------:R-:W-:Y:S01]  /*647f0*/  @!UPT UIADD3 URZ, URZ, URZ, URZ ;  /* 0x0000003f3f3ff290 */ /* 0x000fe2000fffe03f */
[----:B------:R-:W-:Y:S04]  /*64800*/  STL.64 [R1+0x150], R12 ;  /* 0x0001500c01007387 */ /* 0x000fe80000100a00 */
[----:B------:R0:W-:Y:S04]  /*64810*/  STL.64 [R1+0x158], R14 ;  /* 0x0001580e01007387 */ /* 0x0001e80000100a00 */
[----:B0-----:R-:W2:Y:S04]  /*64820*/  LDL.LU.64 R14, [R1+0x2130] ;  /* 0x00213000010e7983 */ /* 0x001ea80000300a00 */
[----:B------:R-:W3:Y:S04]  /*64830*/  LDL.LU.64 R12, [R1+0x2128] ;  /* 0x00212800010c7983 */ /* 0x000ee80000300a00 */
[----:B------:R-:W-:Y:S01]  /*64840*/  STL.64 [R1+0x20c0], R16 ;  /* 0x0020c01001007387 */ /* 0x000fe20000100a00 */
[----:B---3--:R-:W-:Y:S11]  /*64850*/  HMMA.16816.F32 R8, R24, R12, R8 ;  /* 0x0000000c1808723c */ /* 0x008ff60000001808 */
[----:B------:R-:W-:Y:S11]  /*64860*/  @!UPT UIADD3 URZ, URZ, URZ, URZ ;  /* 0x0000003f3f3ff290 */ /* 0x000ff6000fffe03f */
[----:B------:R-:W-:Y:S01]  /*64870*/  @!UPT UIADD3 URZ, URZ, URZ, URZ ;  /* 0x0000003f3f3ff290 */ /* 0x000fe2000fffe03f */
[----:B------:R0:W-:Y:S01]  /*64880*/  STL [R1+0x14c], R11 ;  /* 0x00014c0b01007387 */ /* 0x0001e20000100800 */
[----:B------:R-:W-:Y:S01]  /*64890*/  MOV R20, R10 ;  /* 0x0000000a00147202 */ /* 0x000fe20000000f00 */
[----:B------:R-:W-:Y:S01]  /*648a0*/  IMAD.MOV.U32 R21, RZ, RZ, R9 ;  /* 0x000000ffff157224 */ /* 0x000fe200078e0009 */
[----:B------:R-:W-:Y:S01]  /*648b0*/  MOV R22, R8 ;  /* 0x0000000800167202 */ /* 0x000fe20000000f00 */
[----:B0-----:R-:W3:Y:S04]  /*648c0*/  LDL.LU.64 R10, [R1+0x2120] ;  /* 0x00212000010a7983 */ /* 0x001ee80000300a00 */
[----:B------:R-:W4:Y:S04]  /*648d0*/  LDL.LU.64 R8, [R1+0x2118] ;  /* 0x0021180001087983 */ /* 0x000f280000300a00 */
[----:B--2---:R-:W-:Y:S04]  /*648e0*/  STL.64 [R1+0x20b8], R14 ;  /* 0x0020b80e01007387 */ /* 0x004fe80000100a00 */
[----:B------:R0:W-:Y:S04]  /*648f0*/  STL.64 [R1+0x20b0], R12 ;  /* 0x0020b00c01007387 */ /* 0x0001e80000100a00 */
[----:B0-----:R-:W2:Y:S04]  /*64900*/  LDL.LU R12, [R1+0x120] ;  /* 0x00012000010c7983 */ /* 0x001ea80000300800 */
[----:B------:R-:W2:Y:S04]  /*64910*/  LDL.LU R13, [R1+0x124] ;  /* 0x00012400010d7983 */ /* 0x000ea80000300800 */
[----:B------:R-:W2:Y:S04]  /*64920*/  LDL.LU R14, [R1+0x128] ;  /* 0x00012800010e7983 */ /* 0x000ea80000300800 */
[----:B------:R-:W2:Y:S04]  /*64930*/  LDL.LU R15, [R1+0x12c] ;  /* 0x00012c00010f7983 */ /* 0x000ea80000300800 */
[----:B------:R-:W-:Y:S04]  /*64940*/  STL.64 [R1+0x1d98], R22 ;  /* 0x001d981601007387 */ /* 0x000fe80000100a00 */
[----:B------:R0:W-:Y:S02]  /*64950*/  STL.64 [R1+0x1d90], R20 ;  /* 0x001d901401007387 */ /* 0x0001e40000100a00 */
[----:B0-----:R-:W-:-:S02]  /*64960*/  IMAD.MOV.U32 R20, RZ, RZ, R7 ;  /* 0x000000ffff147224 */ /* 0x001fc400078e0007 */
[----:B------:R-:W2:Y:S04]  /*64970*/  LDL.LU R7, [R1+0x2110] ;  /* 0x0021100001077983 */ /* 0x000ea80000300800 */
[----:B------:R-:W2:Y:S04]  /*64980*/  LDL R22, [R1+0xf8] ;  /* 0x0000f80001167983 */ /* 0x000ea80000100800 */
[----:B------:R-:W2:Y:S01]  /*64990*/  LDL R23, [R1+0xfc] ;  /* 0x0000fc0001177983 */ /* 0x000ea20000100800 */
[----:B------:R-:W-:-:S03]  /*649a0*/  MOV R21, R29 ;  /* 0x0000001d00157202 */ /* 0x000fc60000000f00 */
[----:B--2---:R-:W-:Y:S04]  /*649b0*/  STL.64 [R1+0x20f8], R22 ;  /* 0x0020f81601007387 */ /* 0x004fe80000100a00 */
[----:B------:R0:W-:Y:S04]  /*649c0*/  STL.64 [R1+0x20f0], R20 ;  /* 0x0020f01401007387 */ /* 0x0001e80000100a00 */
[----:B0-----:R-:W4:Y:S04]  /*649d0*/  LDL.LU R20, [R1+0x130] ;  /* 0x0001300001147983 */ /* 0x001f280000300800 */
[----:B------:R-:W4:Y:S04]  /*649e0*/  LDL.LU R21, [R1+0x134] ;  /* 0x0001340001157983 */ /* 0x000f280000300800 */
[----:B------:R-:W4:Y:S04]  /*649f0*/  LDL.LU R22, [R1+0x138] ;  /* 0x0001380001167983 */ /* 0x000f280000300800 */
[----:B------:R-:W4:Y:S02]  /*64a00*/  LDL.LU R23, [R1+0x13c] ;  /* 0x00013c0001177983 */ /* 0x000f240000300800 */
[C---:B----4-:R-:W-:Y:S08]  /*64a10*/  HMMA.16816.F32 R20, R24.reuse, R8, R20 ;  /* 0x000000081814723c */ /* 0x050ff00000001814 */
[----:B------:R-:W-:Y:S11]  /*64a20*/  HMMA.16816.F32 R24, R24, R4, R12 ;  /* 0x000000041818723c */ /* 0x000ff6000000180c */
[----:B------:R-:W-:Y:S04]  /*64a30*/  @!UPT UIADD3 URZ, URZ, URZ, URZ ;  /* 0x0000003f3f3ff290 */ /* 0x000fe8000fffe03f */
[----:B------:R-:W-:Y:S04]  /*64a40*/  STL.64 [R1+0x130], R20 ;  /* 0x0001301401007387 */ /* 0x000fe80000100a00 */
[----:B------:R-:W-:Y:S04]  /*64a50*/  STL.64 [R1+0x138], R22 ;  /* 0x0001381601007387 */ /* 0x000fe80000100a00 */
[----:B---3--:R-:W-:Y:S04]  /*64a60*/  STL.64 [R1+0x20a8], R10 ;  /* 0x0020a80a01007387 */ /* 0x008fe80000100a00 */
[----:B------:R0:W-:Y:S04]  /*64a70*/  STL.64 [R1+0x20a0], R8 ;  /* 0x0020a00801007387 */ /* 0x0001e80000100a00 */
[----:B0-----:R-:W2:Y:S04]  /*64a80*/  LDL.LU.64 R8, [R1+0x50] ;  /* 0x0000500001087983 */ /* 0x001ea80000300a00 */
[----:B------:R-:W2:Y:S04]  /*64a90*/  LDL.LU.64 R10, [R1+0x58] ;  /* 0x00005800010a7983 */ /* 0x000ea80000300a00 */
[----:B------:R-:W-:Y:S04]  /*64aa0*/  STL.64 [R1+0x20d0], R6 ;  /* 0x0020d00601007387 */ /* 0x000fe80000100a00 */
[----:B------:R0:W-:Y:S02]  /*64ab0*/  STL.64 [R1+0x20c8], R4 ;  /* 0x0020c80401007387 */ /* 0x0001e40000100a00 */
[----:B0-----:R-:W-:-:S02]  /*64ac0*/  MOV R4, R18 ;  /* 0x0000001200047202 */ /* 0x001fc40000000f00 */
[----:B------:R-:W-:-:S05]  /*64ad0*/  MOV R5, R3 ;  /* 0x0000000300057202 */ /* 0x000fca0000000f00 */
[----:B------:R0:W-:Y:S04]  /*64ae0*/  STL.64 [R1+0x20e8], R4 ;  /* 0x0020e80401007387 */ /* 0x0001e80000100a00 */
[----:B0-----:R-:W3:Y:S04]  /*64af0*/  LDL.LU R4, [R1+0x510] ;  /* 0x0005100001047983 */ /* 0x001ee80000300800 */
[----:B------:R-:W3:Y:S04]  /*64b00*/  LDL.LU R5, [R1+0x514] ;  /* 0x0005140001057983 */ /* 0x000ee80000300800 */
[----:B------:R-:W4:Y:S04]  /*64b10*/  LDL.LU R6, [R1+0x518] ;  /* 0x0005180001067983 */ /* 0x000f280000300800 */
[----:B------:R-:W4:Y:S01]  /*64b20*/  LDL.LU R7, [R1+0x51c] ;  /* 0x00051c0001077983 */ /* 0x000f220000300800 */
[----:B------:R-:W-:Y:S01]  /*64b30*/  MOV R20, R28 ;  /* 0x0000001c00147202 */ /* 0x000fe20000000f00 */
[----:B------:R-:W-:-:S02]  /*64b40*/  IMAD.MOV.U32 R21, RZ, RZ, R19 ;  /* 0x000000ffff157224 */ /* 0x000fc400078e0013 */
[----:B----4-:R-:W-:Y:S04]  /*64b50*/  STL.64 [R1+0x2108], R6 ;  /* 0x0021080601007387 */ /* 0x010fe80000100a00 */
[----:B---3--:R0:W-:Y:S04]  /*64b60*/  STL.64 [R1+0x2100], R4 ;  /* 0x0021000401007387 */ /* 0x0081e80000100a00 */
[----:B0-----:R-:W2:Y:S04]  /*64b70*/  LDL.LU R4, [R1+0x520] ;  /* 0x0005200001047983 */ /* 0x001ea80000300800 */
[----:B------:R-:W2:Y:S04]  /*64b80*/  LDL.LU R5, [R1+0x524] ;  /* 0x0005240001057983 */ /* 0x000ea80000300800 */
[----:B------:R-:W2:Y:S04]  /*64b90*/  LDL.LU R6, [R1+0x528] ;  /* 0x0005280001067983 */ /* 0x000ea80000300800 */
[----:B------:R-:W2:Y:S04]  /*64ba0*/  LDL.LU R7, [R1+0x52c] ;  /* 0x00052c0001077983 */ /* 0x000ea80000300800 */
[----:B------:R-:W3:Y:S04]  /*64bb0*/  LDL.LU R12, [R1+0x4e0] ;  /* 0x0004e000010c7983 */ /* 0x000ee80000300800 */
[----:B------:R-:W3:Y:S04]  /*64bc0*/  LDL.LU R13, [R1+0x4e4] ;  /* 0x0004e400010d7983 */ /* 0x000ee80000300800 */
[----:B------:R-:W4:Y:S04]  /*64bd0*/  LDL.LU R14, [R1+0x4e8] ;  /* 0x0004e800010e7983 */ /* 0x000f280000300800 */
[----:B------:R-:W4:Y:S01]  /*64be0*/  LDL.LU R15, [R1+0x4ec] ;  /* 0x0004ec00010f7983 */ /* 0x000f220000300800 */
[----:B--2---:R-:W-:Y:S03]  /*64bf0*/  HMMA.16816.F32 R20, R8, R20, R4 ;  /* 0x000000140814723c */ /* 0x004fe60000001804 */
        /* <DEDUP_REMOVED lines=9> */
[----:B------:R-:W3:Y:S01]  /*64c90*/  LDL.LU R19, [R1+0x4fc] ;  /* 0x0004fc0001137983 */ /* 0x000ee20000300800 */
[----:B------:R-:W-:-:S03]  /*64ca0*/  MOV R29, R23 ;  /* 0x00000017001d7202 */ /* 0x000fc60000000f00 */
[----:B------:R-:W-:Y:S01]  /*64cb0*/  STL.64 [R1+0x1ca0], R26 ;  /* 0x001ca01a01007387 */ /* 0x000fe20000100a00 */
[----:B------:R-:W-:-:S03]  /*64cc0*/  MOV R28, R20 ;  /* 0x00000014001c7202 */ /* 0x000fc60000000f00 */
[----:B------:R0:W-:Y:S04]  /*64cd0*/  STL.64 [R1+0x1c98], R24 ;  /* 0x001c981801007387 */ /* 0x0001e80000100a00 */
[----:B------:R-:W4:Y:S04]  /*64ce0*/  LDL.LU.64 R6, [R1+0x2108] ;  /* 0x0021080001067983 */ /* 0x000f280000300a00 */
[----:B------:R-:W4:Y:S01]  /*64cf0*/  LDL.LU.64 R4, [R1+0x2100] ;  /* 0x0021000001047983 */ /* 0x000f220000300a00 */
[----:B0-----:R-:W-:Y:S01]  /*64d00*/  IMAD.MOV.U32 R24, RZ, RZ, R2 ;  /* 0x000000ffff187224 */ /* 0x001fe200078e0002 */
[----:B------:R-:W-:Y:S01]  /*64d10*/  MOV R25, R0 ;  /* 0x0000000000197202 */ /* 0x000fe20000000f00 */
[----:B------:R-:W-:Y:S01]  /*64d20*/  IMAD.MOV.U32 R0, RZ, RZ, R21 ;  /* 0x000000ffff007224 */ /* 0x000fe200078e0015 */
[----:B------:R-:W-:-:S02]  /*64d30*/  MOV R2, R22 ;  /* 0x0000001600027202 */ /* 0x000fc40000000f00 */
[----:B------:R-:W2:Y:S04]  /*64d40*/  LDL.LU.64 R22, [R1+0x20f8] ;  /* 0x0020f80001167983 */ /* 0x000ea80000300a00 */
[----:B------:R-:W4:Y:S04]  /*64d50*/  LDL.LU.64 R20, [R1+0x20f0] ;  /* 0x0020f00001147983 */ /* 0x000f280000300a00 */
[----:B------:R-:W-:Y:S04]  /*64d60*/  STL [R1+0x1cc8], R29 ;  /* 0x001cc81d01007387 */ /* 0x000fe80000100800 */
[----:B------:R-:W-:Y:S04]  /*64d70*/  STL [R1+0x1cc4], R2 ;  /* 0x001cc40201007387 */ /* 0x000fe80000100800 */
[----:B------:R-:W-:Y:S04]  /*64d80*/  STL [R1+0x1cc0], R0 ;  /* 0x001cc00001007387 */ /* 0x000fe80000100800 */
[----:B------:R-:W-:Y:S01]  /*64d90*/  STL [R1+0x1cbc], R28 ;  /* 0x001cbc1c01007387 */ /* 0x000fe20000100800 */
[----:B----4-:R-:W-:Y:S11]  /*64da0*/  HMMA.16816.F32 R4, R8, R20, R4 ;  /* 0x000000140804723c */ /* 0x010ff60000001804 */
[----:B------:R-:W-:Y:S11]  /*64db0*/  @!UPT UIADD3 URZ, URZ, URZ, URZ ;  /* 0x0000003f3f3ff290 */ /* 0x000ff6000fffe03f */
[----:B------:R-:W-:Y:S01]  /*64dc0*/  @!UPT UIADD3 URZ, URZ, URZ, URZ ;  /* 0x0000003f3f3ff290 */ /* 0x000fe2000fffe03f */
[----:B------:R0:W-:Y:S04]  /*64dd0*/  STL.64 [R1+0xb0], R4 ;  /* 0x0000b00401007387 */ /* 0x0001e80000100a00 */
[----:B------:R-:W-:Y:S04]  /*64de0*/  STL [R1+0xb8], R6 ;  /* 0x0000b80601007387 */ /* 0x000fe80000100800 */
[----:B0-----:R-:W4:Y:S01]  /*64df0*/  LDL.LU.64 R4, [R1+0x20e8] ;  /* 0x0020e80001047983 */ /* 0x001f220000300a00 */
[----:B------:R-:W-:-:S03]  /*64e00*/  IMAD.MOV.U32 R3, RZ, RZ, R7 ;  /* 0x000000ffff037224 */ /* 0x000fc600078e0007 */
[----:B--2---:R0:W-:Y:S04]  /*64e10*/  STL.64 [R1+0x2080], R22 ;  /* 0x0020801601007387 */ /* 0x0041e80000100a00 */
[----:B------:R-:W2:Y:S04]  /*64e20*/  LDL.LU R20, [R1+0x4d0] ;  /* 0x0004d00001147983 */ /* 0x000ea80000300800 */
[----:B------:R-:W2:Y:S04]  /*64e30*/  LDL.LU R21, [R1+0x4d4] ;  /* 0x0004d40001157983 */ /* 0x000ea80000300800 */
[----:B0-----:R-:W2:Y:S04]  /*64e40*/  LDL.LU R22, [R1+0x4d8] ;  /* 0x0004d80001167983 */ /* 0x001ea80000300800 */
[----:B------:R-:W2:Y:S04]  /*64e50*/  LDL.LU R23, [R1+0x4dc] ;  /* 0x0004dc0001177983 */ /* 0x000ea80000300800 */
[----:B------:R0:W-:Y:S01]  /*64e60*/  STL [R1+0x1ccc], R3 ;  /* 0x001ccc0301007387 */ /* 0x0001e20000100800 */
[C---:B---3--:R-:W-:Y:S08]  /*64e70*/  HMMA.16816.F32 R24, R8.reuse, R24, R16 ;  /* 0x000000180818723c */ /* 0x048ff00000001810 */
[----:B----4-:R-:W-:Y:S01]  /*64e80*/  HMMA.16816.F32 R4, R8, R4, R12 ;  /* 0x000000040804723c */ /* 0x010fe2000000180c */
[----:B------:R-:W3:Y:S04]  /*64e90*/  LDL.LU.64 R14, [R1+0x20e0] ;  /* 0x0020e000010e7983 */ /* 0x000ee80000300a00 */
[----:B------:R-:W3:Y:S11]  /*64ea0*/  LDL.LU.64 R12, [R1+0x20d8] ;  /* 0x0020d800010c7983 */ /* 0x000ef60000300a00 */
[----:B------:R-:W-:Y:S08]  /*64eb0*/  @!UPT UIADD3 URZ, URZ, URZ, URZ ;  /* 0x0000003f3f3ff290 */ /* 0x000ff0000fffe03f */
[----:B------:R-:W-:Y:S01]  /*64ec0*/  MOV R28, R7 ;  /* 0x00000007001c7202 */ /* 0x000fe20000000f00 */
[----:B------:R-:W-:Y:S01]  /*64ed0*/  IMAD.MOV.U32 R0, RZ, RZ, R6 ;  /* 0x000000ffff007224 */ /* 0x000fe200078e0006 */
[----:B------:R-:W-:Y:S01]  /*64ee0*/  MOV R2, R5 ;  /* 0x0000000500027202 */ /* 0x000fe20000000f00 */
[----:B------:R-:W4:Y:S01]  /*64ef0*/  LDL.LU.64 R6, [R1+0x20d0] ;  /* 0x0020d00001067983 */ /* 0x000f220000300a00 */
[----:B------:R-:W-:-:S03]  /*64f00*/  MOV R29, R4 ;  /* 0x00000004001d7202 */ /* 0x000fc60000000f00 */
[----:B------:R-:W2:Y:S04]  /*64f10*/  LDL.LU.64 R4, [R1+0x20c8] ;  /* 0x0020c80001047983 */ /* 0x000ea80000300a00 */
[----:B------:R-:W-:Y:S04]  /*64f20*/  STL [R1+0x1cdc], R28 ;  /* 0x001cdc1c01007387 */ /* 0x000fe80000100800 */
[----:B------:R-:W-:Y:S04]  /*64f30*/  STL [R1+0x1cd8], R0 ;  /* 0x001cd80001007387 */ /* 0x000fe80000100800 */
[----:B------:R-:W-:Y:S04]  /*64f40*/  STL [R1+0x1cd4], R2 ;  /* 0x001cd40201007387 */ /* 0x000fe80000100800 */
[----:B------:R-:W-:Y:S04]  /*64f50*/  STL [R1+0x1cd0], R29 ;  /* 0x001cd01d01007387 */ /* 0x000fe80000100800 */
[----:B------:R-:W3:Y:S01]  /*64f60*/  LDL.LU.64 R16, [R1+0x20c0] ;  /* 0x0020c00001107983 */ /* 0x000ee20000300a00 */
[----:B0-----:R-:W-:-:S03]  /*64f70*/  MOV R3, R27 ;  /* 0x0000001b00037202 */ /* 0x001fc60000000f00 */
[----:B------:R0:W-:Y:S04]  /*64f80*/  STL.64 [R1+0x90], R24 ;  /* 0x0000901801007387 */ /* 0x0001e80000100a00 */
[----:B------:R1:W-:Y:S04]  /*64f90*/  STL [R1+0x98], R26 ;  /* 0x0000981a01007387 */ /* 0x0003e80000100800 */
[----:B0-----:R-:W2:Y:S04]  /*64fa0*/  LDL.LU R24, [R1+0x4c0] ;  /* 0x0004c00001187983 */ /* 0x001ea80000300800 */
[----:B------:R-:W2:Y:S04]  /*64fb0*/  LDL.LU R25, [R1+0x4c4] ;  /* 0x0004c40001197983 */ /* 0x000ea80000300800 */
[----:B-1----:R-:W2:Y:S04]  /*64fc0*/  LDL.LU R26, [R1+0x4c8] ;  /* 0x0004c800011a7983 */ /* 0x002ea80000300800 */
[----:B------:R-:W2:Y:S04]  /*64fd0*/  LDL.LU R27, [R1+0x4cc] ;  /* 0x0004cc00011b7983 */ /* 0x000ea80000300800 */
[----:B------:R0:W-:Y:S01]  /*64fe0*/  STL [R1+0x1ce0], R3 ;  /* 0x001ce00301007387 */ /* 0x0001e20000100800 */
[C---:B---3--:R-:W-:Y:S03]  /*64ff0*/  HMMA.16816.F32 R16, R8.reuse, R16, R12 ;  /* 0x000000100810723c */ /* 0x048fe6000000180c */
[----:B------:R-:W3:Y:S04]  /*65000*/  LDL.LU.64 R14, [R1+0x20b8] ;  /* 0x0020b800010e7983 */ /* 0x000ee80000300a00 */
[----:B------:R-:W2:Y:S11]  /*65010*/  LDL.LU.64 R12, [R1+0x20b0] ;  /* 0x0020b000010c7983 */ /* 0x000eb60000300a00 */
[----:B------:R-:W-:Y:S06]  /*65020*/  @!UPT UIADD3 URZ, URZ, URZ, URZ ;  /* 0x0000003f3f3ff290 */ /* 0x000fec000fffe03f */
[----:B------:R-:W-:Y:S01]  /*65030*/  IMAD.MOV.U32 R28, RZ, RZ, R16 ;  /* 0x000000ffff1c7224 */ /* 0x000fe200078e0010 */
[----:B------:R-:W-:Y:S01]  /*65040*/  MOV R0, R17 ;  /* 0x0000001100007202 */ /* 0x000fe20000000f00 */
[----:B------:R-:W-:Y:S01]  /*65050*/  IMAD.MOV.U32 R29, RZ, RZ, R19 ;  /* 0x000000ffff1d7224 */ /* 0x000fe200078e0013 */
[----:B------:R-:W-:Y:S01]  /*65060*/  MOV R2, R18 ;  /* 0x0000001200027202 */ /* 0x000fe20000000f00 */
[----:B------:R-:W3:Y:S04]  /*65070*/  LDL.LU.64 R16, [R1+0x20] ;  /* 0x0000200001107983 */ /* 0x000ee80000300a00 */
[----:B------:R-:W3:Y:S01]  /*65080*/  LDL.LU.64 R18, [R1+0x28] ;  /* 0x0000280001127983 */ /* 0x000ee20000300a00 */
[----:B0-----:R-:W-:Y:S01]  /*65090*/  MOV R3, R9 ;  /* 0x0000000900037202 */ /* 0x001fe20000000f00 */
[----:B--2---:R-:W-:Y:S07]  /*650a0*/  HMMA.16816.F32 R20, R8, R12, R20 ;  /* 0x0000000c0814723c */ /* 0x004fee0000001814 */
[----:B------:R-:W-:Y:S01]  /*650b0*/  MOV R12, R8 ;  /* 0x00000008000c7202 */ /* 0x000fe20000000f00 */
[----:B---3--:R-:W-:Y:S04]  /*650c0*/  STL.64 [R1+0x1fa0], R18 ;  /* 0x001fa01201007387 */ /* 0x008fe80000100a00 */
[----:B------:R-:W-:Y:S04]  /*650d0*/  STL.64 [R1+0x1f98], R16 ;  /* 0x001f981001007387 */ /* 0x000fe80000100a00 */
[----:B------:R-:W-:Y:S04]  /*650e0*/  STL [R1+0x1f1c], R29 ;  /* 0x001f1c1d01007387 */ /* 0x000fe80000100800 */
[----:B------:R0:W-:Y:S04]  /*650f0*/  STL [R1+0x1f18], R2 ;  /* 0x001f180201007387 */ /* 0x0001e80000100800 */
[----:B------:R1:W-:Y:S04]  /*65100*/  STL [R1+0x1ce8], R0 ;  /* 0x001ce80001007387 */ /* 0x0003e80000100800 */
[----:B------:R-:W-:Y:S01]  /*65110*/  STL [R1+0x1ce4], R28 ;  /* 0x001ce41c01007387 */ /* 0x000fe20000100800 */
[----:B0-----:R-:W-:Y:S01]  /*65120*/  IMAD.MOV.U32 R2, RZ, RZ, R10 ;  /* 0x000000ffff027224 */ /* 0x001fe200078e000a */
[----:B-1----:R-:W-:-:S02]  /*65130*/  MOV R0, R11 ;  /* 0x0000000b00007202 */ /* 0x002fc40000000f00 */
[----:B------:R-:W2:Y:S04]  /*65140*/  LDL.LU.64 R10, [R1+0x20a8] ;  /* 0x0020a800010a7983 */ /* 0x000ea80000300a00 */
[----:B------:R-:W3:Y:S04]  /*65150*/  LDL.LU.64 R8, [R1+0x20a0] ;  /* 0x0020a00001087983 */ /* 0x000ee80000300a00 */
[----:B------:R-:W-:Y:S04]  /*65160*/  STL.64 [R1+0x70], R20 ;  /* 0x0000701401007387 */ /* 0x000fe80000100a00 */
[----:B------:R-:W-:Y:S04]  /*65170*/  STL [R1+0x78], R22 ;  /* 0x0000781601007387 */ /* 0x000fe80000100800 */
[----:B------:R-:W-:Y:S04]  /*65180*/  STL.64 [R1+0x2078], R14 ;  /* 0x0020780e01007387 */ /* 0x000fe80000100a00 */
[----:B------:R-:W2:Y:S04]  /*65190*/  LDL.LU R16, [R1+0x30] ;  /* 0x0000300001107983 */ /* 0x000ea80000300800 */
        /* <DEDUP_REMOVED lines=8> */
[----:B------:R-:W2:Y:S04]  /*65220*/  LDL.LU R19, [R1+0x4c] ;  /* 0x00004c0001137983 */ /* 0x000ea80000300800 */
[----:B--2---:R0:W-:Y:S04]  /*65230*/  STL.64 [R1+0x2090], R18 ;  /* 0x0020901201007387 */ /* 0x0041e80000100a00 */
[----:B------:R1:W-:Y:S01]  /*65240*/  STL.64 [R1+0x2088], R16 ;  /* 0x0020881001007387 */ /* 0x0003e20000100a00 */
[----:B0-----:R-:W-:Y:S01]  /*65250*/  MOV R18, R2 ;  /* 0x0000000200127202 */ /* 0x001fe20000000f00 */
[----:B------:R-:W-:-:S02]  /*65260*/  IMAD.MOV.U32 R19, RZ, RZ, R0 ;  /* 0x000000ffff137224 */ /* 0x000fc400078e0000 */
[----:B-1----:R-:W-:Y:S01]  /*65270*/  IMAD.MOV.U32 R16, RZ, RZ, R12 ;  /* 0x000000ffff107224 */ /* 0x002fe200078e000c */
[----:B------:R-:W-:-:S07]  /*65280*/  MOV R17, R3 ;  /* 0x0000000300117202 */ /* 0x000fce0000000f00 */
[----:B---3--:R-:W-:Y:S11]  /*65290*/  HMMA.16816.F32 R12, R16, R8, R24 ;  /* 0x00000008100c723c */ /* 0x008ff60000001818 */
[----:B------:R-:W-:Y:S11]  /*652a0*/  @!UPT UIADD3 URZ, URZ, URZ, URZ ;  /* 0x0000003f3f3ff290 */ /* 0x000ff6000fffe03f */
[----:B------:R-:W-:Y:S02]  /*652b0*/  @!UPT UIADD3 URZ, URZ, URZ, URZ ;  /* 0x0000003f3f3ff290 */ /* 0x000fe4000fffe03f */
[----:B------:R-:W-:Y:S02]  /*652c0*/  MOV R25, R12 ;  /* 0x0000000c00197202 */ /* 0x000fe40000000f00 */
[----:B------:R-:W-:-:S05]  /*652d0*/  MOV R24, R13 ;  /* 0x0000000d00187202 */ /* 0x000fca0000000f00 */
[----:B------:R0:W-:Y:S04]  /*652e0*/  STL.64 [R1+0x2098], R24 ;  /* 0x0020981801007387 */ /* 0x0001e80000100a00 */
[----:B0-----:R-:W2:Y:S04]  /*652f0*/  LDL.LU R24, [R1+0x440] ;  /* 0x0004400001187983 */ /* 0x001ea80000300800 */
[----:B------:R-:W2:Y:S04]  /*65300*/  LDL.LU R25, [R1+0x444] ;  /* 0x0004440001197983 */ /* 0x000ea80000300800 */
[----:B------:R-:W2:Y:S04]  /*65310*/  LDL.LU R26, [R1+0x448] ;  /* 0x00044800011a7983 */ /* 0x000ea80000300800 */
[----:B------:R-:W2:Y:S01]  /*65320*/  LDL.LU R27, [R1+0x44c] ;  /* 0x00044c00011b7983 */ /* 0x000ea20000300800 */
[----:B------:R-:W-:Y:S01]  /*65330*/  IMAD.MOV.U32 R9, RZ, RZ, R14 ;  /* 0x000000ffff097224 */ /* 0x000fe200078e000e */
[----:B------:R-:W-:-:S02]  /*65340*/  MOV R8, R15 ;  /* 0x0000000f00087202 */ /* 0x000fc40000000f00 */
[----:B------:R-:W-:Y:S04]  /*65350*/  STL.64 [R1+0x2038], R10 ;  /* 0x0020380a01007387 */ /* 0x000fe80000100a00 */
[----:B------:R0:W-:Y:S01]  /*65360*/  STL.64 [R1+0x2030], R8 ;  /* 0x0020300801007387 */ /* 0x0001e20000100a00 */
[----:B------:R-:W-:-:S03]  /*65370*/  MOV R28, R23 ;  /* 0x00000017001c7202 */ /* 0x000fc60000000f00 */
        /* <DEDUP_REMOVED lines=8> */
[----:B------:R-:W3:Y:S01]  /*65400*/  LDL.64 R14, [R1+0x108] ;  /* 0x00010800010e7983 */ /* 0x000ee20000100a00 */
[----:B--2---:R-:W-:Y:S03]  /*65410*/  HMMA.16816.F32 R16, R16, R4, R24 ;  /* 0x000000041010723c */ /* 0x004fe60000001818 */
[----:B------:R-:W2:Y:S11]  /*65420*/  LDL.LU.64 R24, [R1+0x2098] ;  /* 0x0020980001187983 */ /* 0x000eb60000300a00 */
[----:B------:R-:W-:Y:S10]  /*65430*/  @!UPT UIADD3 URZ, URZ, URZ, URZ ;  /* 0x0000003f3f3ff290 */ /* 0x000ff4000fffe03f */
[----:B------:R-:W-:Y:S01]  /*65440*/  MOV R5, R18 ;  /* 0x0000001200057202 */ /* 0x000fe20000000f00 */
[----:B------:R-:W-:Y:S01]  /*65450*/  IMAD.MOV.U32 R26, RZ, RZ, R17 ;  /* 0x000000ffff1a7224 */ /* 0x000fe200078e0011 */
[----:B------:R-:W-:Y:S02]  /*65460*/  MOV R4, R19 ;  /* 0x0000001300047202 */ /* 0x000fe40000000f00 */
[----:B------:R-:W-:Y:S01]  /*65470*/  MOV R27, R16 ;  /* 0x00000010001b7202 */ /* 0x000fe20000000f00 */
[----:B------:R-:W3:Y:S04]  /*65480*/  LDL.LU.64 R18, [R1+0x2090] ;  /* 0x0020900001127983 */ /* 0x000ee80000300a00 */
[----:B------:R-:W3:Y:S04]  /*65490*/  LDL.LU.64 R16, [R1+0x2088] ;  /* 0x0020880001107983 */ /* 0x000ee80000300a00 */
[----:B----4-:R-:W-:Y:S04]  /*654a0*/  STL.64 [R1+0x2028], R6 ;  /* 0x0020280601007387 */ /* 0x010fe80000100a00 */
[----:B------:R-:W-:Y:S04]  /*654b0*/  STL.64 [R1+0x2020], R4 ;  /* 0x0020200401007387 */ /* 0x000fe80000100a00 */
[----:B------:R-:W-:Y:S04]  /*654c0*/  STL.64 [R1+0x1da8], R26 ;  /* 0x001da81a01007387 */ /* 0x000fe80000100a00 */
[----:B--2---:R0:W-:Y:S04]  /*654d0*/  STL.64 [R1+0x1da0], R24 ;  /* 0x001da01801007387 */ /* 0x0041e80000100a00 */
[----:B0-----:R-:W2:Y:S04]  /*654e0*/  LDL.LU R24, [R1+0x340] ;  /* 0x0003400001187983 */ /* 0x001ea80000300800 */
[----:B------:R-:W2:Y:S04]  /*654f0*/  LDL.LU R25, [R1+0x344] ;  /* 0x0003440001197983 */ /* 0x000ea80000300800 */
[----:B------:R-:W4:Y:S04]  /*65500*/  LDL.LU R26, [R1+0x348] ;  /* 0x00034800011a7983 */ /* 0x000f280000300800 */
[----:B------:R-:W4:Y:S04]  /*65510*/  LDL.LU R27, [R1+0x34c] ;  /* 0x00034c00011b7983 */ /* 0x000f280000300800 */
[----:B------:R-:W2:Y:S04]  /*65520*/  LDL.64 R6, [R1+0xe8] ;  /* 0x0000e80001067983 */ /* 0x000ea80000100a00 */
[----:B----4-:R-:W-:Y:S04]  /*65530*/  STL.64 [R1+0x1f28], R26 ;  /* 0x001f281a01007387 */ /* 0x010fe80000100a00 */
[----:B--2---:R0:W-:Y:S04]  /*65540*/  STL.64 [R1+0x1f20], R24 ;  /* 0x001f201801007387 */ /* 0x0041e80000100a00 */
[----:B0-----:R-:W2:Y:S04]  /*65550*/  LDL.LU R24, [R1+0x350] ;  /* 0x0003500001187983 */ /* 0x001ea80000300800 */
[----:B------:R-:W2:Y:S04]  /*65560*/  LDL.LU R25, [R1+0x354] ;  /* 0x0003540001197983 */ /* 0x000ea80000300800 */
[----:B------:R-:W4:Y:S04]  /*65570*/  LDL.LU R26, [R1+0x358] ;  /* 0x00035800011a7983 */ /* 0x000f280000300800 */
[----:B------:R-:W4:Y:S04]  /*65580*/  LDL.LU R27, [R1+0x35c] ;  /* 0x00035c00011b7983 */ /* 0x000f280000300800 */
[----:B----4-:R0:W-:Y:S04]  /*65590*/  STL.64 [R1+0x1f38], R26 ;  /* 0x001f381a01007387 */ /* 0x0101e80000100a00 */
[----:B--2---:R-:W-:Y:S04]  /*655a0*/  STL.64 [R1+0x1f30], R24 ;  /* 0x001f301801007387 */ /* 0x004fe80000100a00 */
[----:B0-----:R-:W2:Y:S04]  /*655b0*/  LDL R26, [R1+0xc8] ;  /* 0x0000c800011a7983 */ /* 0x001ea80000100800 */
[----:B------:R-:W2:Y:S01]  /*655c0*/  LDL R27, [R1+0xcc] ;  /* 0x0000cc00011b7983 */ /* 0x000ea20000100800 */
[----:B---3--:R-:W-:Y:S03]  /*655d0*/  HMMA.16816.F32 R20, R16, R14, R20 ;  /* 0x0000000e1014723c */ /* 0x008fe60000001814 */
[----:B--2---:R0:W-:Y:S04]  /*655e0*/  STL.64 [R1+0x2058], R26 ;  /* 0x0020581a01007387 */ /* 0x0041e80000100a00 */
[----:B0-----:R-:W2:Y:S04]  /*655f0*/  LDL.64 R26, [R1+0xd8] ;  /* 0x0000d800011a7983 */ /* 0x001ea80000100a00 */
[----:B--2---:R0:W-:Y:S04]  /*65600*/  STL.64 [R1+0x2070], R26 ;  /* 0x0020701a01007387 */ /* 0x0041e80000100a00 */
[----:B------:R-:W2:Y:S04]  /*65610*/  LDL.LU R24, [R1+0x490] ;  /* 0x0004900001187983 */ /* 0x000ea80000300800 */
[----:B------:R-:W2:Y:S04]  /*65620*/  LDL.LU R25, [R1+0x494] ;  /* 0x0004940001197983 */ /* 0x000ea80000300800 */
[----:B0-----:R-:W2:Y:S04]  /*65630*/  LDL.LU R26, [R1+0x498] ;  /* 0x00049800011a7983 */ /* 0x001ea80000300800 */
[----:B------:R-:W2:Y:S04]  /*65640*/  LDL.LU R27, [R1+0x49c] ;  /* 0x00049c00011b7983 */ /* 0x000ea80000300800 */
[----:B------:R-:W-:Y:S04]  /*65650*/  STL.64 [R1+0x810], R20 ;  /* 0x0008101401007387 */ /* 0x000fe80000100a00 */
[----:B------:R0:W-:Y:S04]  /*65660*/  STL.64 [R1+0x818], R22 ;  /* 0x0008181601007387 */ /* 0x0001e80000100a00 */
[----:B0-----:R-:W3:Y:S01]  /*65670*/  LDL.LU.64 R22, [R1+0x2080] ;  /* 0x0020800001167983 */ /* 0x001ee20000300a00 */
[----:B------:R-:W-:Y:S01]  /*65680*/  IMAD.MOV.U32 R20, RZ, RZ, R14 ;  /* 0x000000ffff147224 */ /* 0x000fe200078e000e */
[----:B------:R-:W-:-:S02]  /*65690*/  MOV R13, R15 ;  /* 0x0000000f000d7202 */ /* 0x000fc40000000f00 */
[----:B------:R-:W4:Y:S01]  /*656a0*/  LDL.LU.64 R14, [R1+0x2078] ;  /* 0x00207800010e7983 */ /* 0x000f220000300a00 */
[C---:B---3--:R-:W-:Y:S11]  /*656b0*/  HMMA.16816.F32 R8, R16.reuse, R22, R8 ;  /* 0x000000161008723c */ /* 0x048ff60000001808 */
[----:B------:R-:W-:Y:S11]  /*656c0*/  @!UPT UIADD3 URZ, URZ, URZ, URZ ;  /* 0x0000003f3f3ff290 */ /* 0x000ff6000fffe03f */
[----:B------:R-:W-:Y:S01]  /*656d0*/  @!UPT UIADD3 URZ, URZ, URZ, URZ ;  /* 0x0000003f3f3ff290 */ /* 0x000fe2000fffe03f */
[----:B------:R0:W-:Y:S04]  /*656e0*/  STL.64 [R1+0x820], R8 ;  /* 0x0008200801007387 */ /* 0x0001e80000100a00 */
[----:B------:R1:W-:Y:S04]  /*656f0*/  STL.64 [R1+0x828], R10 ;  /* 0x0008280a01007387 */ /* 0x0003e80000100a00 */
[----:B0-----:R-:W3:Y:S04]  /*65700*/  LDL.LU R8, [R1+0x460] ;  /* 0x0004600001087983 */ /* 0x001ee80000300800 */
[----:B------:R-:W3:Y:S04]  /*65710*/  LDL.LU R9, [R1+0x464] ;  /* 0x0004640001097983 */ /* 0x000ee80000300800 */
[----:B-1----:R-:W3:Y:S04]  /*65720*/  LDL.LU R10, [R1+0x468] ;  /* 0x00046800010a7983 */ /* 0x002ee80000300800 */
[----:B------:R-:W3:Y:S01]  /*65730*/  LDL.LU R11, [R1+0x46c] ;  /* 0x00046c00010b7983 */ /* 0x000ee20000300800 */
[----:B--2---:R-:W-:Y:S03]  /*65740*/  HMMA.16816.F32 R24, R16, R6, R24 ;  /* 0x000000061018723c */ /* 0x004fe60000001818 */
[----:B---3--:R-:W-:Y:S04]  /*65750*/  STL.64 [R1+0x2050], R10 ;  /* 0x0020500a01007387 */ /* 0x008fe80000100a00 */
[----:B------:R0:W-:Y:S04]  /*65760*/  STL.64 [R1+0x2048], R8 ;  /* 0x0020480801007387 */ /* 0x0001e80000100a00 */
        /* <DEDUP_REMOVED lines=8> */
[----:B------:R-:W2:Y:S04]  /*657f0*/  LDL.LU R10, [R1+0x488] ;  /* 0x00048800010a7983 */ /* 0x000ea80000300800 */
[----:B------:R-:W2:Y:S04]  /*65800*/  LDL.LU R11, [R1+0x48c] ;  /* 0x00048c00010b7983 */ /* 0x000ea80000300800 */
[----:B------:R-:W-:Y:S04]  /*65810*/  STL.64 [R1+0x1ff8], R22 ;  /* 0x001ff81601007387 */ /* 0x000fe80000100a00 */
[----:B------:R-:W-:Y:S04]  /*65820*/  STL.64 [R1+0x830], R24 ;  /* 0x0008301801007387 */ /* 0x000fe80000100a00 */
[----:B------:R0:W-:Y:S04]  /*65830*/  STL.64 [R1+0x838], R26 ;  /* 0x0008381a01007387 */ /* 0x0001e80000100a00 */
[----:B0-----:R-:W2:Y:S01]  /*65840*/  LDL.LU.64 R26, [R1+0x2070] ;  /* 0x00207000011a7983 */ /* 0x001ea20000300a00 */
[----:B------:R-:W-:Y:S01]  /*65850*/  MOV R12, R6 ;  /* 0x00000006000c7202 */ /* 0x000fe20000000f00 */
[----:B------:R-:W-:-:S02]  /*65860*/  IMAD.MOV.U32 R3, RZ, RZ, R7 ;  /* 0x000000ffff037224 */ /* 0x000fc400078e0007 */
[----:B------:R-:W3:Y:S04]  /*65870*/  LDL.LU R4, [R1+0x450] ;  /* 0x0004500001047983 */ /* 0x000ee80000300800 */
[----:B------:R-:W3:Y:S04]  /*65880*/  LDL.LU R5, [R1+0x454] ;  /* 0x0004540001057983 */ /* 0x000ee80000300800 */
[----:B------:R-:W3:Y:S04]  /*65890*/  LDL.LU R6, [R1+0x458] ;  /* 0x0004580001067983 */ /* 0x000ee80000300800 */
[----:B------:R-:W3:Y:S01]  /*658a0*/  LDL.LU R7, [R1+0x45c] ;  /* 0x00045c0001077983 */ /* 0x000ee20000300800 */
[----:B--2---:R-:W-:Y:S01]  /*658b0*/  HMMA.16816.F32 R8, R16, R26, R8 ;  /* 0x0000001a1008723c */ /* 0x004fe20000001808 */
[----:B------:R-:W-:-:S02]  /*658c0*/  MOV R2, R26 ;  /* 0x0000001a00027202 */ /* 0x000fc40000000f00 */
[----:B------:R-:W-:Y:S11]  /*658d0*/  MOV R0, R27 ;  /* 0x0000001b00007202 */ /* 0x000ff60000000f00 */
[----:B------:R-:W-:Y:S09]  /*658e0*/  @!UPT UIADD3 URZ, URZ, URZ, URZ ;  /* 0x0000003f3f3ff290 */ /* 0x000ff2000fffe03f */
[----:B------:R-:W-:Y:S04]  /*658f0*/  STL.64 [R1+0x840], R8 ;  /* 0x0008400801007387 */ /* 0x000fe80000100a00 */
[----:B------:R0:W-:Y:S04]  /*65900*/  STL.64 [R1+0x848], R10 ;  /* 0x0008480a01007387 */ /* 0x0001e80000100a00 */
[----:B0-----:R-:W2:Y:S04]  /*65910*/  LDL.LU.64 R10, [R1+0x2068] ;  /* 0x00206800010a7983 */ /* 0x001ea80000300a00 */
[----:B------:R-:W2:Y:S04]  /*65920*/  LDL.LU.64 R8, [R1+0x2060] ;  /* 0x0020600001087983 */ /* 0x000ea80000300a00 */
[----:B------:R-:W2:Y:S01]  /*65930*/  LDL.LU.64 R26, [R1+0x2058] ;  /* 0x00205800011a7983 */ /* 0x000ea20000300a00 */
[----:B------:R-:W-:Y:S01]  /*65940*/  IMAD.MOV.U32 R22, RZ, RZ, R20 ;  /* 0x000000ffff167224 */ /* 0x000fe200078e0014 */
[----:B------:R-:W-:-:S05]  /*65950*/  MOV R23, R13 ;  /* 0x0000000d00177202 */ /* 0x000fca0000000f00 */
[----:B------:R0:W-:Y:S04]  /*65960*/  STL.64 [R1+0x2018], R22 ;  /* 0x0020181601007387 */ /* 0x0001e80000100a00 */
[----:B------:R-:W3:Y:S04]  /*65970*/  LDL.LU R20, [R1+0x430] ;  /* 0x0004300001147983 */ /* 0x000ee80000300800 */
[----:B------:R-:W3:Y:S04]  /*65980*/  LDL.LU R21, [R1+0x434] ;  /* 0x0004340001157983 */ /* 0x000ee80000300800 */
[----:B0-----:R-:W3:Y:S04]  /*65990*/  LDL.LU R22, [R1+0x438] ;  /* 0x0004380001167983 */ /* 0x001ee80000300800 */
[----:B------:R-:W3:Y:S01]  /*659a0*/  LDL.LU R23, [R1+0x43c] ;  /* 0x00043c0001177983 */ /* 0x000ee20000300800 */
[----:B--2---:R-:W-:Y:S11]  /*659b0*/  HMMA.16816.F32 R8, R16, R26, R8 ;  /* 0x0000001a1008723c */ /* 0x004ff60000001808 */
[----:B------:R-:W-:Y:S11]  /*659c0*/  @!UPT UIADD3 URZ, URZ, URZ, URZ ;  /* 0x0000003f3f3ff290 */ /* 0x000ff6000fffe03f */
[----:B------:R-:W-:Y:S01]  /*659d0*/  @!UPT UIADD3 URZ, URZ, URZ, URZ ;  /* 0x0000003f3f3ff290 */ /* 0x000fe2000fffe03f */
[----:B------:R-:W-:Y:S04]  /*659e0*/  STL.64 [R1+0x850], R8 ;  /* 0x0008500801007387 */ /* 0x000fe80000100a00 */
[----:B------:R0:W-:Y:S04]  /*659f0*/  STL.64 [R1+0x858], R10 ;  /* 0x0008580a01007387 */ /* 0x0001e80000100a00 */
[----:B0-----:R-:W2:Y:S04]  /*65a00*/  LDL.LU.64 R10, [R1+0x2050] ;  /* 0x00205000010a7983 */ /* 0x001ea80000300a00 */
[----:B------:R-:W2:Y:S04]  /*65a10*/  LDL.LU.64 R8, [R1+0x2048] ;  /* 0x0020480001087983 */ /* 0x000ea80000300a00 */
[----:B------:R4:W-:Y:S04]  /*65a20*/  STL.64 [R1+0x1fd8], R26 ;  /* 0x001fd81a01007387 */ /* 0x0009e80000100a00 */
[----:B------:R-:W2:Y:S04]  /*65a30*/  LDL.LU R24, [R1+0x3f0] ;  /* 0x0003f00001187983 */ /* 0x000ea80000300800 */
[----:B------:R-:W2:Y:S01]  /*65a40*/  LDL.LU R25, [R1+0x3f4] ;  /* 0x0003f40001197983 */ /* 0x000ea20000300800 */
[----:B----4-:R-:W-:Y:S01]  /*65a50*/  MOV R26, R14 ;  /* 0x0000000e001a7202 */ /* 0x010fe20000000f00 */
[----:B------:R-:W-:-:S02]  /*65a60*/  IMAD.MOV.U32 R27, RZ, RZ, R15 ;  /* 0x000000ffff1b7224 */ /* 0x000fc400078e000f */
[----:B------:R-:W2:Y:S04]  /*65a70*/  LDL.LU R14, [R1+0x2044] ;  /* 0x00204400010e7983 */ /* 0x000ea80000300800 */
[----:B------:R-:W2:Y:S04]  /*65a80*/  LDL.LU R15, [R1+0x2040] ;  /* 0x00204000010f7983 */ /* 0x000ea80000300800 */
[----:B------:R0:W-:Y:S02]  /*65a90*/  STL.64 [R1+0x1fe8], R26 ;  /* 0x001fe81a01007387 */ /* 0x0001e40000100a00 */
[----:B0-----:R-:W-:-:S02]  /*65aa0*/  MOV R26, R12 ;  /* 0x0000000c001a7202 */ /* 0x001fc40000000f00 */
[----:B------:R-:W-:Y:S01]  /*65ab0*/  MOV R27, R3 ;  /* 0x00000003001b7202 */ /* 0x000fe20000000f00 */
[C---:B--2---:R-:W-:Y:S01]  /*65ac0*/  HMMA.16816.F32 R8, R16.reuse, R14, R8 ;  /* 0x0000000e1008723c */ /* 0x044fe20000001808 */
[----:B------:R0:W-:Y:S04]  /*65ad0*/  STL.64 [R1+0x1fe0], R24 ;  /* 0x001fe01801007387 */ /* 0x0001e80000100a00 */
[----:B------:R1:W-:Y:S04]  /*65ae0*/  STL.64 [R1+0x2000], R26 ;  /* 0x0020001a01007387 */ /* 0x0003e80000100a00 */
[----:B0-----:R-:W2:Y:S04]  /*65af0*/  LDL.LU R24, [R1+0x420] ;  /* 0x0004200001187983 */ /* 0x001ea80000300800 */
[----:B------:R-:W2:Y:S04]  /*65b00*/  LDL.LU R25, [R1+0x424] ;  /* 0x0004240001197983 */ /* 0x000ea80000300800 */
[----:B-1----:R-:W2:Y:S04]  /*65b10*/  LDL.LU R26, [R1+0x428] ;  /* 0x00042800011a7983 */ /* 0x002ea80000300800 */
[----:B------:R-:W2:Y:S04]  /*65b20*/  LDL.LU R27, [R1+0x42c] ;  /* 0x00042c00011b7983 */ /* 0x000ea80000300800 */
[----:B------:R-:W-:Y:S04]  /*65b30*/  STL.64 [R1+0x860], R8 ;  /* 0x0008600801007387 */ /* 0x000fe80000100a00 */
[----:B------:R0:W-:Y:S04]  /*65b40*/  STL.64 [R1+0x868], R10 ;  /* 0x0008680a01007387 */ /* 0x0001e80000100a00 */
[----:B0-----:R-:W3:Y:S04]  /*65b50*/  LDL.LU.64 R10, [R1+0x2038] ;  /* 0x00203800010a7983 */ /* 0x001ee80000300a00 */
[----:B------:R-:W4:Y:S04]  /*65b60*/  LDL.LU.64 R8, [R1+0x2030] ;  /* 0x0020300001087983 */ /* 0x000f280000300a00 */
[----:B------:R0:W-:Y:S04]  /*65b70*/  STL.64 [R1+0x1ff0], R14 ;  /* 0x001ff00e01007387 */ /* 0x0001e80000100a00 */
[----:B------:R-:W2:Y:S04]  /*65b80*/  LDL.LU R12, [R1+0x400] ;  /* 0x00040000010c7983 */ /* 0x000ea80000300800 */
[----:B------:R-:W2:Y:S04]  /*65b90*/  LDL.LU R13, [R1+0x404] ;  /* 0x00040400010d7983 */ /* 0x000ea80000300800 */
[----:B0-----:R-:W2:Y:S04]  /*65ba0*/  LDL.LU R14, [R1+0x408] ;  /* 0x00040800010e7983 */ /* 0x001ea80000300800 */
[----:B------:R-:W2:Y:S01]  /*65bb0*/  LDL.LU R15, [R1+0x40c] ;  /* 0x00040c00010f7983 */ /* 0x000ea20000300800 */
[C---:B---3--:R-:W-:Y:S11]  /*65bc0*/  HMMA.16816.F32 R4, R16.reuse, R10, R4 ;  /* 0x0000000a1004723c */ /* 0x048ff60000001804 */
[----:B------:R-:W-:Y:S11]  /*65bd0*/  @!UPT UIADD3 URZ, URZ, URZ, URZ ;  /* 0x0000003f3f3ff290 */ /* 0x000ff6000fffe03f */
[----:B------:R-:W-:Y:S01]  /*65be0*/  @!UPT UIADD3 URZ, URZ, URZ, URZ ;  /* 0x0000003f3f3ff290 */ /* 0x000fe2000fffe03f */
[----:B------:R-:W-:Y:S04]  /*65bf0*/  STL.64 [R1+0x870], R4 ;  /* 0x0008700401007387 */ /* 0x000fe80000100a00 */
[----:B------:R0:W-:Y:S04]  /*65c00*/  STL.64 [R1+0x878], R6 ;  /* 0x0008780601007387 */ /* 0x0001e80000100a00 */
[----:B0-----:R-:W3:Y:S04]  /*65c10*/  LDL.LU.64 R6, [R1+0x2028] ;  /* 0x0020280001067983 */ /* 0x001ee80000300a00 */
[----:B------:R-:W2:Y:S04]  /*65c20*/  LDL.LU.64 R4, [R1+0x2020] ;  /* 0x0020200001047983 */ /* 0x000ea80000300a00 */
[----:B------:R-:W-:Y:S04]  /*65c30*/  STL.64 [R1+0x1fd0], R10 ;  /* 0x001fd00a01007387 */ /* 0x000fe80000100a00 */
[----:B----4-:R0:W-:Y:S04]  /*65c40*/  STL.64 [R1+0x1fc8], R8 ;  /* 0x001fc80801007387 */ /* 0x0101e80000100a00 */
[----:B0-----:R-:W4:Y:S04]  /*65c50*/  LDL.LU R8, [R1+0x410] ;  /* 0x0004100001087983 */ /* 0x001f280000300800 */
[----:B------:R-:W4:Y:S04]  /*65c60*/  LDL.LU R9, [R1+0x414] ;  /* 0x0004140001097983 */ /* 0x000f280000300800 */
[----:B------:R-:W4:Y:S04]  /*65c70*/  LDL.LU R10, [R1+0x418] ;  /* 0x00041800010a7983 */ /* 0x000f280000300800 */
[----:B------:R-:W4:Y:S01]  /*65c80*/  LDL.LU R11, [R1+0x41c] ;  /* 0x00041c00010b7983 */ /* 0x000f220000300800 */
[----:B---3--:R-:W-:Y:S03]  /*65c90*/  HMMA.16816.F32 R16, R16, R6, R20 ;  /* 0x000000061010723c */ /* 0x008fe60000001814 */
[----:B------:R-:W3:Y:S11]  /*65ca0*/  LDL.LU.64 R22, [R1+0x2018] ;  /* 0x0020180001167983 */ /* 0x000ef60000300a00 */
[----:B------:R-:W-:Y:S09]  /*65cb0*/  @!UPT UIADD3 URZ, URZ, URZ, URZ ;  /* 0x0000003f3f3ff290 */ /* 0x000ff2000fffe03f */
[----:B------:R-:W-:Y:S04]  /*65cc0*/  STL.64 [R1+0x880], R16 ;  /* 0x0008801001007387 */ /* 0x000fe80000100a00 */
[----:B------:R0:W-:Y:S04]  /*65cd0*/  STL.64 [R1+0x888], R18 ;  /* 0x0008881201007387 */ /* 0x0001e80000100a00 */
[----:B0-----:R-:W3:Y:S04]  /*65ce0*/  LDL.LU.64 R18, [R1+0x2010] ;  /* 0x0020100001127983 */ /* 0x001ee80000300a00 */
[----:B------:R-:W3:Y:S04]  /*65cf0*/  LDL.LU.64 R16, [R1+0x2008] ;  /* 0x0020080001107983 */ /* 0x000ee80000300a00 */
[----:B------:R-:W-:Y:S04]  /*65d00*/  STL.64 [R1+0x1fc0], R6 ;  /* 0x001fc00601007387 */ /* 0x000fe80000100a00 */
[----:B--2---:R0:W-:Y:S04]  /*65d10*/  STL.64 [R1+0x1fb8], R4 ;  /* 0x001fb80401007387 */ /* 0x0041e80000100a00 */
[----:B0-----:R-:W2:Y:S04]  /*65d20*/  LDL.LU R4, [R1+0x3e0] ;  /* 0x0003e00001047983 */ /* 0x001ea80000300800 */
[----:B------:R-:W2:Y:S04]  /*65d30*/  LDL.LU R5, [R1+0x3e4] ;  /* 0x0003e40001057983 */ /* 0x000ea80000300800 */
[----:B------:R-:W2:Y:S04]  /*65d40*/  LDL.LU R6, [R1+0x3e8] ;  /* 0x0003e80001067983 */ /* 0x000ea80000300800 */
[----:B------:R-:W2:Y:S01]  /*65d50*/  LDL.LU R7, [R1+0x3ec] ;  /* 0x0003ec0001077983 */ /* 0x000ea20000300800 */
[C---:B---3--:R-:W-:Y:S03]  /*65d60*/  HMMA.16816.F32 R20, R16.reuse, R22, R24 ;  /* 0x000000161014723c */ /* 0x048fe60000001818 */
[----:B------:R-:W3:Y:S11]  /*65d70*/  LDL.LU.64 R26, [R1+0x2000] ;  /* 0x00200000011a7983 */ /* 0x000ef60000300a00 */
[----:B------:R-:W-:Y:S09]  /*65d80*/  @!UPT UIADD3 URZ, URZ, URZ, URZ ;  /* 0x0000003f3f3ff290 */ /* 0x000ff2000fffe03f */
[----:B------:R-:W-:Y:S04]  /*65d90*/  STL.64 [R1+0x790], R20 ;  /* 0x0007901401007387 */ /* 0x000fe80000100a00 */
[----:B------:R0:W-:Y:S04]  /*65da0*/  STL.64 [R1+0x798], R22 ;  /* 0x0007981601007387 */ /* 0x0001e80000100a00 */
[----:B0-----:R-:W4:Y:S01]  /*65db0*/  LDL.LU.64 R22, [R1+0x1ff8] ;  /* 0x001ff80001167983 */ /* 0x001f220000300a00 */
[C---:B---3--:R-:W-:Y:S08]  /*65dc0*/  HMMA.16816.F32 R24, R16.reuse, R26, R12 ;  /* 0x0000001a1018723c */ /* 0x048ff0000000180c */
[----:B----4-:R-:W-:Y:S11]  /*65dd0*/  HMMA.16816.F32 R8, R16, R22, R8 ;  /* 0x000000161008723c */ /* 0x010ff60000001808 */
[----:B------:R-:W-:Y:S11]  /*65de0*/  @!UPT UIADD3 URZ, URZ, URZ, URZ ;  /* 0x0000003f3f3ff290 */ /* 0x000ff6000fffe03f */
[----:B------:R-:W-:Y:S01]  /*65df0*/  @!UPT UIADD3 URZ, URZ, URZ, URZ ;  /* 0x0000003f3f3ff290 */ /* 0x000fe2000fffe03f */
[----:B------:R0:W-:Y:S04]  /*65e00*/  STL.64 [R1+0x7a0], R8 ;  /* 0x0007a00801007387 */ /* 0x0001e80000100a00 */
[----:B------:R1:W-:Y:S04]  /*65e10*/  STL.64 [R1+0x7a8], R10 ;  /* 0x0007a80a01007387 */ /* 0x0003e80000100a00 */
[----:B0-----:R-:W3:Y:S04]  /*65e20*/  LDL.LU R8, [R1+0x3d0] ;  /* 0x0003d00001087983 */ /* 0x001ee80000300800 */
[----:B------:R-:W3:Y:S04]  /*65e30*/  LDL.LU R9, [R1+0x3d4] ;  /* 0x0003d40001097983 */ /* 0x000ee80000300800 */
[----:B-1----:R-:W3:Y:S04]  /*65e40*/  LDL.LU R10, [R1+0x3d8] ;  /* 0x0003d800010a7983 */ /* 0x002ee80000300800 */
[----:B------:R-:W3:Y:S04]  /*65e50*/  LDL.LU R11, [R1+0x3dc] ;  /* 0x0003dc00010b7983 */ /* 0x000ee80000300800 */
[----:B------:R-:W-:Y:S04]  /*65e60*/  STL.64 [R1+0x1f90], R22 ;  /* 0x001f901601007387 */ /* 0x000fe80000100a00 */
[----:B------:R-:W3:Y:S04]  /*65e70*/  LDL.LU.64 R14, [R1+0x1ff0] ;  /* 0x001ff000010e7983 */ /* 0x000ee80000300a00 */
[----:B------:R-:W-:Y:S04]  /*65e80*/  STL.64 [R1+0x7b0], R24 ;  /* 0x0007b01801007387 */ /* 0x000fe80000100a00 */
[----:B------:R0:W-:Y:S04]  /*65e90*/  STL.64 [R1+0x7b8], R26 ;  /* 0x0007b81a01007387 */ /* 0x0001e80000100a00 */
[----:B0-----:R-:W4:Y:S04]  /*65ea0*/  LDL.LU.64 R26, [R1+0x1fe8] ;  /* 0x001fe800011a7983 */ /* 0x001f280000300a00 */
[----:B------:R-:W4:Y:S01]  /*65eb0*/  LDL.LU.64 R24, [R1+0x1fe0] ;  /* 0x001fe00001187983 */ /* 0x000f220000300a00 */
[----:B------:R-:W-:Y:S01]  /*65ec0*/  IMAD.MOV.U32 R22, RZ, RZ, R2 ;  /* 0x000000ffff167224 */ /* 0x000fe200078e0002 */
[----:B------:R-:W-:-:S07]  /*65ed0*/  MOV R23, R0 ;  /* 0x0000000000177202 */ /* 0x000fce0000000f00 */
[C---:B----4-:R-:W-:Y:S01]  /*65ee0*/  HMMA.16816.F32 R20, R16.reuse, R22, R24 ;  /* 0x000000161014723c */ /* 0x050fe20000001818 */
[----:B------:R-:W2:Y:S11]  /*65ef0*/  LDL.LU.64 R26, [R1+0x1fd8] ;  /* 0x001fd800011a7983 */ /* 0x000eb60000300a00 */
[----:B------:R-:W-:Y:S11]  /*65f00*/  @!UPT UIADD3 URZ, URZ, URZ, URZ ;  /* 0x0000003f3f3ff290 */ /* 0x000ff6000fffe03f */
[----:B------:R0:W-:Y:S04]  /*65f10*/  STL.64 [R1+0x7c0], R20 ;  /* 0x0007c01401007387 */ /* 0x0001e80000100a00 */
[----:B------:R1:W-:Y:S04]  /*65f20*/  STL.64 [R1+0x7c8], R22 ;  /* 0x0007c81601007387 */ /* 0x0003e80000100a00 */
[----:B0-----:R-:W4:Y:S01]  /*65f30*/  LDL.LU R20, [R1+0x3a0] ;  /* 0x0003a00001147983 */ /* 0x001f220000300800 */
[C---:B--2---:R-:W-:Y:S11]  /*65f40*/  HMMA.16816.F32 R4, R16.reuse, R26, R4 ;  /* 0x0000001a1004723c */ /* 0x044ff60000001804 */
[----:B------:R-:W-:Y:S11]  /*65f50*/  @!UPT UIADD3 URZ, URZ, URZ, URZ ;  /* 0x0000003f3f3ff290 */ /* 0x000ff6000fffe03f */
[----:B------:R-:W-:Y:S01]  /*65f60*/  @!UPT UIADD3 URZ, URZ, URZ, URZ ;  /* 0x0000003f3f3ff290 */ /* 0x000fe2000fffe03f */
[----:B------:R-:W-:Y:S04]  /*65f70*/  STL.64 [R1+0x7d0], R4 ;  /* 0x0007d00401007387 */ /* 0x000fe80000100a00 */
[----:B------:R-:W-:Y:S04]  /*65f80*/  STL.64 [R1+0x7d8], R6 ;  /* 0x0007d80601007387 */ /* 0x000fe80000100a00 */
[----:B------:R-:W4:Y:S04]  /*65f90*/  LDL.LU R21, [R1+0x3a4] ;  /* 0x0003a40001157983 */ /* 0x000f280000300800 */
[----:B-1----:R-:W2:Y:S04]  /*65fa0*/  LDL.LU R22, [R1+0x3a8] ;  /* 0x0003a80001167983 */ /* 0x002ea80000300800 */
[----:B------:R-:W2:Y:S04]  /*65fb0*/  LDL.LU R23, [R1+0x3ac] ;  /* 0x0003ac0001177983 */ /* 0x000ea80000300800 */
[----:B--2---:R-:W-:Y:S04]  /*65fc0*/  STL.64 [R1+0x1fb0], R22 ;  /* 0x001fb01601007387 */ /* 0x004fe80000100a00 */
[----:B----4-:R0:W-:Y:S04]  /*65fd0*/  STL.64 [R1+0x1fa8], R20 ;  /* 0x001fa81401007387 */ /* 0x0101e80000100a00 */
[----:B0-----:R-:W2:Y:S04]  /*65fe0*/  LDL.LU R20, [R1+0x3b0] ;  /* 0x0003b00001147983 */ /* 0x001ea80000300800 */
[----:B------:R-:W2:Y:S04]  /*65ff0*/  LDL.LU R21, [R1+0x3b4] ;  /* 0x0003b40001157983 */ /* 0x000ea80000300800 */
[----:B------:R-:W2:Y:S04]  /*66000*/  LDL.LU R22, [R1+0x3b8] ;  /* 0x0003b80001167983 */ /* 0x000ea80000300800 */
[----:B------:R-:W2:Y:S04]  /*66010*/  LDL.LU R23, [R1+0x3bc] ;  /* 0x0003bc0001177983 */ /* 0x000ea80000300800 */
[----:B------:R-:W4:Y:S04]  /*66020*/  LDL.LU R4, [R1+0x3c0] ;  /* 0x0003c00001047983 */ /* 0x000f280000300800 */
[----:B------:R-:W4:Y:S04]  /*66030*/  LDL.LU R5, [R1+0x3c4] ;  /* 0x0003c40001057983 */ /* 0x000f280000300800 */
[----:B------:R-:W4:Y:S04]  /*66040*/  LDL.LU R6, [R1+0x3c8] ;  /* 0x0003c80001067983 */ /* 0x000f280000300800 */
[----:B------:R-:W4:Y:S04]  /*66050*/  LDL.LU R7, [R1+0x3cc] ;  /* 0x0003cc0001077983 */ /* 0x000f280000300800 */
[----:B------:R0:W-:Y:S04]  /*66060*/  STL.64 [R1+0x1f48], R26 ;  /* 0x001f481a01007387 */ /* 0x0001e80000100a00 */
[----:B0-----:R-:W2:Y:S04]  /*66070*/  LDL.64 R26, [R1+0xd8] ;  /* 0x0000d800011a7983 */ /* 0x001ea80000100a00 */
[----:B--2---:R0:W-:Y:S04]  /*66080*/  STL.64 [R1+0x1f60], R26 ;  /* 0x001f601a01007387 */ /* 0x0041e80000100a00 */
[----:B0-----:R-:W2:Y:S01]  /*66090*/  LDL.64 R26, [R1+0xe8] ;  /* 0x0000e800011a7983 */ /* 0x001ea20000100a00 */
[C---:B---3--:R-:W-:Y:S03]  /*660a0*/  HMMA.16816.F32 R8, R16.reuse, R14, R8 ;  /* 0x0000000e1008723c */ /* 0x048fe60000001808 */
[----:B--2---:R0:W-:Y:S04]  /*660b0*/  STL.64 [R1+0x1f78], R26 ;  /* 0x001f781a01007387 */ /* 0x0041e80000100a00 */
[----:B------:R-:W2:Y:S04]  /*660c0*/  LDL.LU R24, [R1+0x390] ;  /* 0x0003900001187983 */ /* 0x000ea80000300800 */
[----:B------:R-:W2:Y:S04]  /*660d0*/  LDL.LU R25, [R1+0x394] ;  /* 0x0003940001197983 */ /* 0x000ea80000300800 */
[----:B0-----:R-:W3:Y:S04]  /*660e0*/  LDL.LU R26, [R1+0x398] ;  /* 0x00039800011a7983 */ /* 0x001ee80000300800 */
[----:B------:R-:W3:Y:S04]  /*660f0*/  LDL.LU R27, [R1+0x39c] ;  /* 0x00039c00011b7983 */ /* 0x000ee80000300800 */
[----:B---3--:R0:W-:Y:S04]  /*66100*/  STL.64 [R1+0x1f88], R26 ;  /* 0x001f881a01007387 */ /* 0x0081e80000100a00 */
[----:B--2---:R-:W-:Y:S04]  /*66110*/  STL.64 [R1+0x1f80], R24 ;  /* 0x001f801801007387 */ /* 0x004fe80000100a00 */
[----:B0-----:R-:W2:Y:S04]  /*66120*/  LDL.64 R26, [R1+0x108] ;  /* 0x00010800011a7983 */ /* 0x001ea80000100a00 */
[----:B------:R-:W-:Y:S04]  /*66130*/  STL.64 [R1+0x7e0], R8 ;  /* 0x0007e00801007387 */ /* 0x000fe80000100a00 */
[----:B------:R0:W-:Y:S04]  /*66140*/  STL.64 [R1+0x7e8], R10 ;  /* 0x0007e80a01007387 */ /* 0x0001e80000100a00 */
[----:B0-----:R-:W4:Y:S04]  /*66150*/  LDL.LU.64 R10, [R1+0x1fd0] ;  /* 0x001fd000010a7983 */ /* 0x001f280000300a00 */
[----:B------:R-:W3:Y:S04]  /*66160*/  LDL.LU.64 R8, [R1+0x1fc8] ;  /* 0x001fc80001087983 */ /* 0x000ee80000300a00 */
[----:B------:R0:W-:Y:S04]  /*66170*/  STL.64 [R1+0x1f40], R14 ;  /* 0x001f400e01007387 */ /* 0x0001e80000100a00 */
[----:B------:R-:W2:Y:S04]  /*66180*/  LDL.LU R12, [R1+0x360] ;  /* 0x00036000010c7983 */ /* 0x000ea80000300800 */
[----:B------:R-:W2:Y:S04]  /*66190*/  LDL.LU R13, [R1+0x364] ;  /* 0x00036400010d7983 */ /* 0x000ea80000300800 */
[----:B0-----:R-:W2:Y:S04]  /*661a0*/  LDL.LU R14, [R1+0x368] ;  /* 0x00036800010e7983 */ /* 0x001ea80000300800 */
[----:B------:R-:W2:Y:S04]  /*661b0*/  LDL.LU R15, [R1+0x36c] ;  /* 0x00036c00010f7983 */ /* 0x000ea80000300800 */
[----:B--2---:R-:W-:Y:S04]  /*661c0*/  STL.64 [R1+0x1f58], R14 ;  /* 0x001f580e01007387 */ /* 0x004fe80000100a00 */
        /* <DEDUP_REMOVED lines=15> */
[----:B------:R-:W2:Y:S01]  /*662c0*/  LDL.LU.64 R4, [R1+0x1fb8] ;  /* 0x001fb80001047983 */ /* 0x000ea20000300a00 */
        /* <DEDUP_REMOVED lines=11> */
[----:B------:R0:W-:Y:S04]  /*66380*/  STL.64 [R1+0x420], R20 ;  /* 0x0004201401007387 */ /* 0x0001e80000100a00 */
[----:B------:R1:W-:Y:S01]  /*66390*/  STL.64 [R1+0x428], R22 ;  /* 0x0004281601007387 */ /* 0x0003e20000100a00 */
[----:B0-----:R-:W-:Y:S01]  /*663a0*/  MOV R21, R26 ;  /* 0x0000001a00157202 */ /* 0x001fe20000000f00 */
[----:B------:R-:W-:Y:S02]  /*663b0*/  IMAD.MOV.U32 R20, RZ, RZ, R27 ;  /* 0x000000ffff147224 */ /* 0x000fe400078e001b */
[----:B-1----:R-:W4:Y:S04]  /*663c0*/  LDL.LU.64 R22, [R1+0x1f90] ;  /* 0x001f900001167983 */ /* 0x002f280000300a00 */
[----:B------:R-:W4:Y:S04]  /*663d0*/  LDL.LU.64 R26, [R1+0x1f88] ;  /* 0x001f8800011a7983 */ /* 0x000f280000300a00 */
[----:B------:R-:W4:Y:S02]  /*663e0*/  LDL.LU.64 R24, [R1+0x1f80] ;  /* 0x001f800001187983 */ /* 0x000f240000300a00 */
[C---:B----4-:R-:W-:Y:S11]  /*663f0*/  HMMA.16816.F32 R24, R16.reuse, R22, R24 ;  /* 0x000000161018723c */ /* 0x050ff60000001818 */
[----:B------:R-:W-:Y:S11]  /*66400*/  @!UPT UIADD3 URZ, URZ, URZ, URZ ;  /* 0x0000003f3f3ff290 */ /* 0x000ff6000fffe03f */
[----:B------:R-:W-:Y:S01]  /*66410*/  @!UPT UIADD3 URZ, URZ, URZ, URZ ;  /* 0x0000003f3f3ff290 */ /* 0x000fe2000fffe03f */
[----:B------:R-:W-:Y:S04]  /*66420*/  STL.64 [R1+0x430], R24 ;  /* 0x0004301801007387 */ /* 0x000fe80000100a00 */
[----:B------:R0:W-:Y:S04]  /*66430*/  STL.64 [R1+0x438], R26 ;  /* 0x0004381a01007387 */ /* 0x0001e80000100a00 */
[----:B0-----:R-:W2:Y:S04]  /*66440*/  LDL.LU.64 R26, [R1+0x1f78] ;  /* 0x001f7800011a7983 */ /* 0x001ea80000300a00 */
[----:B------:R-:W-:Y:S01]  /*66450*/  STL.64 [R1+0x1ef8], R22 ;  /* 0x001ef81601007387 */ /* 0x000fe20000100a00 */
        /* <DEDUP_REMOVED lines=8> */
[----:B------:R-:W2:Y:S02]  /*664e0*/  LDL.LU.64 R26, [R1+0x1f60] ;  /* 0x001f6000011a7983 */ /* 0x000ea40000300a00 */
[C---:B--2---:R-:W-:Y:S01]  /*664f0*/  HMMA.16816.F32 R12, R16.reuse, R26, R12 ;  /* 0x0000001a100c723c */ /* 0x044fe2000000180c */
[----:B------:R-:W-:Y:S01]  /*66500*/  IMAD.MOV.U32 R3, RZ, RZ, R26 ;  /* 0x000000ffff037224 */ /* 0x000fe200078e001a */
[----:B------:R-:W-:Y:S11]  /*66510*/  MOV R0, R27 ;  /* 0x0000001b00007202 */ /* 0x000ff60000000f00 */
[----:B------:R-:W-:Y:S10]  /*66520*/  @!UPT UIADD3 URZ, URZ, URZ, URZ ;  /* 0x0000003f3f3ff290 */ /* 0x000ff4000fffe03f */
[----:B------:R-:W-:Y:S04]  /*66530*/  STL.64 [R1+0x710], R12 ;  /* 0x0007100c01007387 */ /* 0x000fe80000100a00 */
[----:B------:R0:W-:Y:S04]  /*66540*/  STL.64 [R1+0x718], R14 ;  /* 0x0007180e01007387 */ /* 0x0001e80000100a00 */
[----:B0-----:R-:W2:Y:S04]  /*66550*/  LDL.LU.64 R14, [R1+0x1f58] ;  /* 0x001f5800010e7983 */ /* 0x001ea80000300a00 */
[----:B------:R-:W2:Y:S04]  /*66560*/  LDL.LU.64 R12, [R1+0x1f50] ;  /* 0x001f5000010c7983 */ /* 0x000ea80000300a00 */
[----:B------:R-:W2:Y:S02]  /*66570*/  LDL.LU.64 R26, [R1+0x1f48] ;  /* 0x001f4800011a7983 */ /* 0x000ea40000300a00 */
[C---:B--2---:R-:W-:Y:S02]  /*66580*/  HMMA.16816.F32 R24, R16.reuse, R26, R12 ;  /* 0x0000001a1018723c */ /* 0x044fe4000000180c */
[----:B------:R-:W2:Y:S11]  /*66590*/  LDL.LU.64 R14, [R1+0x1f40] ;  /* 0x001f4000010e7983 */ /* 0x000eb60000300a00 */
[----:B------:R-:W-:Y:S10]  /*665a0*/  @!UPT UIADD3 URZ, URZ, URZ, URZ ;  /* 0x0000003f3f3ff290 */ /* 0x000ff4000fffe03f */
[----:B------:R-:W-:Y:S04]  /*665b0*/  STL.64 [R1+0x720], R24 ;  /* 0x0007201801007387 */ /* 0x000fe80000100a00 */
[----:B------:R0:W-:Y:S04]  /*665c0*/  STL.64 [R1+0x728], R26 ;  /* 0x0007281a01007387 */ /* 0x0001e80000100a00 */
[----:B0-----:R-:W2:Y:S04]  /*665d0*/  LDL.LU.64 R26, [R1+0x1f38] ;  /* 0x001f3800011a7983 */ /* 0x001ea80000300a00 */
[----:B------:R-:W2:Y:S02]  /*665e0*/  LDL.LU.64 R24, [R1+0x1f30] ;  /* 0x001f300001187983 */ /* 0x000ea40000300a00 */
[----:B--2---:R-:W-:Y:S11]  /*665f0*/  HMMA.16816.F32 R24, R16, R14, R24 ;  /* 0x0000000e1018723c */ /* 0x004ff60000001818 */
[----:B------:R-:W-:Y:S11]  /*66600*/  @!UPT UIADD3 URZ, URZ, URZ, URZ ;  /* 0x0000003f3f3ff290 */ /* 0x000ff6000fffe03f */
[----:B------:R-:W-:Y:S01]  /*66610*/  @!UPT UIADD3 URZ, URZ, URZ, URZ ;  /* 0x0000003f3f3ff290 */ /* 0x000fe2000fffe03f */
[----:B------:R-:W-:Y:S04]  /*66620*/  STL.64 [R1+0x730], R24 ;  /* 0x0007301801007387 */ /* 0x000fe80000100a00 */
[----:B------:R0:W-:Y:S04]  /*66630*/  STL.64 [R1+0x738], R26 ;  /* 0x0007381a01007387 */ /* 0x0001e80000100a00 */
[----:B0-----:R-:W2:Y:S04]  /*66640*/  LDL.LU.64 R26, [R1+0x1f28] ;  /* 0x001f2800011a7983 */ /* 0x001ea80000300a00 */
[----:B------:R-:W2:Y:S04]  /*66650*/  LDL.LU.64 R24, [R1+0x1f20] ;  /* 0x001f200001187983 */ /* 0x000ea80000300a00 */
[----:B------:R0:W-:Y:S01]  /*66660*/  STL.64 [R1+0x1ec8], R14 ;  /* 0x001ec80e01007387 */ /* 0x0001e20000100a00 */
[----:B------:R-:W-:-:S02]  /*66670*/  MOV R13, R18 ;  /* 0x00000012000d7202 */ /* 0x000fc40000000f00 */
[----:B------:R-:W-:Y:S02]  /*66680*/  MOV R12, R19 ;  /* 0x00000013000c7202 */ /* 0x000fe40000000f00 */
[----:B0-----:R-:W-:Y:S01]  /*66690*/  MOV R15, R16 ;  /* 0x00000010000f7202 */ /* 0x001fe20000000f00 */
[----:B------:R-:W-:Y:S01]  /*666a0*/  IMAD.MOV.U32 R14, RZ, RZ, R17 ;  /* 0x000000ffff0e7224 */ /* 0x000fe200078e0011 */
[----:B--2---:R-:W-:Y:S11]  /*666b0*/  HMMA.16816.F32 R24, R16, R10, R24 ;  /* 0x0000000a1018723c */ /* 0x004ff60000001818 */
[----:B------:R-:W-:Y:S11]  /*666c0*/  @!UPT UIADD3 URZ, URZ, URZ, URZ ;  /* 0x0000003f3f3ff290 */ /* 0x000ff6000fffe03f */
[----:B------:R-:W-:Y:S01]  /*666d0*/  @!UPT UIADD3 URZ, URZ, URZ, URZ ;  /* 0x0000003f3f3ff290 */ /* 0x000fe2000fffe03f */
[----:B------:R-:W-:Y:S04]  /*666e0*/  STL.64 [R1+0x770], R24 ;  /* 0x0007701801007387 */ /* 0x000fe80000100a00 */
[----:B------:R-:W-:Y:S04]  /*666f0*/  STL.64 [R1+0x778], R26 ;  /* 0x0007781a01007387 */ /* 0x000fe80000100a00 */
[----:B------:R0:W-:Y:S04]  /*66700*/  STL.64 [R1+0x1ec0], R10 ;  /* 0x001ec00a01007387 */ /* 0x0001e80000100a00 */
[----:B---3--:R-:W-:Y:S04]  /*66710*/  STL.64 [R1+0x1eb8], R8 ;  /* 0x001eb80801007387 */ /* 0x008fe80000100a00 */
[----:B------:R-:W2:Y:S01]  /*66720*/  LDL.LU R16, [R1] ;  /* 0x0000000001107983 */ /* 0x000ea20000300800 */
[----:B0-----:R-:W-:Y:S01]  /*66730*/  IMAD.MOV.U32 R10, RZ, RZ, R21 ;  /* 0x000000ffff0a7224 */ /* 0x001fe200078e0015 */
[----:B------:R-:W-:-:S02]  /*66740*/  MOV R11, R20 ;  /* 0x00000014000b7202 */ /* 0x000fc40000000f00 */
[----:B------:R-:W2:Y:S04]  /*66750*/  LDL.LU R17, [R1+0x4] ;  /* 0x0000040001117983 */ /* 0x000ea80000300800 */
[----:B------:R-:W3:Y:S04]  /*66760*/  LDL.LU R18, [R1+0x8] ;  /* 0x0000080001127983 */ /* 0x000ee80000300800 */
[----:B------:R-:W3:Y:S04]  /*66770*/  LDL.LU R19, [R1+0xc] ;  /* 0x00000c0001137983 */ /* 0x000ee80000300800 */
[----:B------:R0:W-:Y:S04]  /*66780*/  STL.64 [R1+0x1f00], R10 ;  /* 0x001f000a01007387 */ /* 0x0001e80000100a00 */
[----:B------:R-:W4:Y:S04]  /*66790*/  LDL.LU R20, [R1+0x310] ;  /* 0x0003100001147983 */ /* 0x000f280000300800 */
[----:B------:R-:W4:Y:S04]  /*667a0*/  LDL.LU R21, [R1+0x314] ;  /* 0x0003140001157983 */ /* 0x000f280000300800 */
[----:B------:R-:W2:Y:S04]  /*667b0*/  LDL.LU R22, [R1+0x318] ;  /* 0x0003180001167983 */ /* 0x000ea80000300800 */
[----:B------:R-:W2:Y:S01]  /*667c0*/  LDL.LU R23, [R1+0x31c] ;  /* 0x00031c0001177983 */ /* 0x000ea20000300800 */
[----:B0-----:R-:W-:Y:S01]  /*667d0*/  MOV R11, R12 ;  /* 0x0000000c000b7202 */ /* 0x001fe20000000f00 */
[----:B------:R-:W-:Y:S01]  /*667e0*/  IMAD.MOV.U32 R9, RZ, RZ, R14 ;  /* 0x000000ffff097224 */ /* 0x000fe200078e000e */
[----:B------:R-:W-:-:S02]  /*667f0*/  MOV R10, R13 ;  /* 0x0000000d000a7202 */ /* 0x000fc40000000f00 */
[----:B------:R-:W-:Y:S01]  /*66800*/  MOV R8, R15 ;  /* 0x0000000f00087202 */ /* 0x000fe20000000f00 */
        /* <DEDUP_REMOVED lines=10> */
[----:B---3--:R-:W-:Y:S04]  /*668b0*/  STL.64 [R1+0x1ea8], R18 ;  /* 0x001ea81201007387 */ /* 0x008fe80000100a00 */
[----:B------:R0:W-:Y:S04]  /*668c0*/  STL.64 [R1+0x1ea0], R16 ;  /* 0x001ea01001007387 */ /* 0x0001e80000100a00 */
[----:B0-----:R-:W3:Y:S04]  /*668d0*/  LDL.LU R16, [R1+0x10] ;  /* 0x0000100001107983 */ /* 0x001ee80000300800 */
[----:B------:R-:W3:Y:S04]  /*668e0*/  LDL.LU R17, [R1+0x14] ;  /* 0x0000140001117983 */ /* 0x000ee80000300800 */
[----:B------:R-:W3:Y:S04]  /*668f0*/  LDL.LU R18, [R1+0x18] ;  /* 0x0000180001127983 */ /* 0x000ee80000300800 */
[----:B------:R-:W3:Y:S04]  /*66900*/  LDL.LU R19, [R1+0x1c] ;  /* 0x00001c0001137983 */ /* 0x000ee80000300800 */
[----:B------:R-:W2:Y:S04]  /*66910*/  LDL.LU R24, [R1+0x1c0] ;  /* 0x0001c00001187983 */ /* 0x000ea80000300800 */
[----:B------:R-:W2:Y:S04]  /*66920*/  LDL.LU R25, [R1+0x1c4] ;  /* 0x0001c40001197983 */ /* 0x000ea80000300800 */
[----:B------:R-:W2:Y:S04]  /*66930*/  LDL.LU R26, [R1+0x1c8] ;  /* 0x0001c800011a7983 */ /* 0x000ea80000300800 */
[----:B------:R-:W2:Y:S04]  /*66940*/  LDL.LU R27, [R1+0x1cc] ;  /* 0x0001cc00011b7983 */ /* 0x000ea80000300800 */
[----:B--2---:R0:W-:Y:S04]  /*66950*/  STL.64 [R1+0x1db8], R26 ;  /* 0x001db81a01007387 */ /* 0x0041e80000100a00 */
[----:B------:R1:W-:Y:S04]  /*66960*/  STL.64 [R1+0x1db0], R24 ;  /* 0x001db01801007387 */ /* 0x0003e80000100a00 */
[----:B0-----:R-:W2:Y:S01]  /*66970*/  LDL.LU.64 R26, [R1+0xc8] ;  /* 0x0000c800011a7983 */ /* 0x001ea20000300a00 */
[----:B------:R-:W-:Y:S03]  /*66980*/  HMMA.16816.F32 R8, R8, R6, R20 ;  /* 0x000000060808723c */ /* 0x000fe60000001814 */
[----:B--2---:R0:W-:Y:S04]  /*66990*/  STL.64 [R1+0x1ed0], R26 ;  /* 0x001ed01a01007387 */ /* 0x0041e80000100a00 */
[----:B-1----:R-:W2:Y:S04]  /*669a0*/  LDL.LU R24, [R1+0x2e0] ;  /* 0x0002e00001187983 */ /* 0x002ea80000300800 */
[----:B------:R-:W2:Y:S04]  /*669b0*/  LDL.LU R25, [R1+0x2e4] ;  /* 0x0002e40001197983 */ /* 0x000ea80000300800 */
[----:B0-----:R-:W2:Y:S04]  /*669c0*/  LDL.LU R26, [R1+0x2e8] ;  /* 0x0002e800011a7983 */ /* 0x001ea80000300800 */
[----:B------:R-:W2:Y:S04]  /*669d0*/  LDL.LU R27, [R1+0x2ec] ;  /* 0x0002ec00011b7983 */ /* 0x000ea80000300800 */
[----:B--2---:R0:W-:Y:S04]  /*669e0*/  STL.64 [R1+0x1ee0], R26 ;  /* 0x001ee01a01007387 */ /* 0x0041e80000100a00 */
[----:B------:R-:W-:Y:S01]  /*669f0*/  STL.64 [R1+0x1ed8], R24 ;  /* 0x001ed81801007387 */ /* 0x000fe20000100a00 */
[----:B0-----:R-:W-:Y:S01]  /*66a00*/  IMAD.MOV.U32 R26, RZ, RZ, R29 ;  /* 0x000000ffff1a7224 */ /* 0x001fe200078e001d */
[----:B------:R-:W-:-:S02]  /*66a10*/  MOV R27, R2 ;  /* 0x00000002001b7202 */ /* 0x000fc40000000f00 */
[----:B------:R-:W2:Y:S04]  /*66a20*/  LDL.LU R29, [R1+0x1f1c] ;  /* 0x001f1c00011d7983 */ /* 0x000ea80000300800 */
[----:B------:R-:W2:Y:S04]  /*66a30*/  LDL.LU R2, [R1+0x1f18] ;  /* 0x001f180001027983 */ /* 0x000ea80000300800 */
[----:B------:R-:W3:Y:S04]  /*66a40*/  LDL.LU.64 R22, [R1+0x1f10] ;  /* 0x001f100001167983 */ /* 0x000ee80000300a00 */
[----:B------:R-:W3:Y:S04]  /*66a50*/  LDL.LU.64 R20, [R1+0x1f08] ;  /* 0x001f080001147983 */ /* 0x000ee80000300a00 */
[----:B------:R-:W-:Y:S04]  /*66a60*/  STL.64 [R1+0x780], R8 ;  /* 0x0007800801007387 */ /* 0x000fe80000100a00 */
[----:B------:R0:W-:Y:S04]  /*66a70*/  STL.64 [R1+0x788], R10 ;  /* 0x0007880a01007387 */ /* 0x0001e80000100a00 */
[----:B0-----:R-:W3:Y:S04]  /*66a80*/  LDL.LU.64 R10, [R1+0x1f00] ;  /* 0x001f0000010a7983 */ /* 0x001ee80000300a00 */
[----:B------:R-:W-:Y:S04]  /*66a90*/  STL.64 [R1+0x1ef0], R6 ;  /* 0x001ef00601007387 */ /* 0x000fe80000100a00 */
[----:B------:R0:W-:Y:S04]  /*66aa0*/  STL.64 [R1+0x1ee8], R4 ;  /* 0x001ee80401007387 */ /* 0x0001e80000100a00 */
[----:B0-----:R-:W2:Y:S04]  /*66ab0*/  LDL.LU R4, [R1+0x2f0] ;  /* 0x0002f00001047983 */ /* 0x001ea80000300800 */
[----:B------:R-:W2:Y:S04]  /*66ac0*/  LDL.LU R5, [R1+0x2f4] ;  /* 0x0002f40001057983 */ /* 0x000ea80000300800 */
[----:B------:R-:W2:Y:S04]  /*66ad0*/  LDL.LU R6, [R1+0x2f8] ;  /* 0x0002f80001067983 */ /* 0x000ea80000300800 */
[----:B------:R-:W2:Y:S01]  /*66ae0*/  LDL.LU R7, [R1+0x2fc] ;  /* 0x0002fc0001077983 */ /* 0x000ea20000300800 */
[C---:B---3--:R-:W-:Y:S03]  /*66af0*/  HMMA.16816.F32 R8, R16.reuse, R10, R20 ;  /* 0x0000000a1008723c */ /* 0x048fe60000001814 */
[----:B------:R-:W4:Y:S11]  /*66b00*/  LDL.LU.64 R22, [R1+0x1ef8] ;  /* 0x001ef80001167983 */ /* 0x000f360000300a00 */
[----:B------:R-:W-:Y:S09]  /*66b10*/  @!UPT UIADD3 URZ, URZ, URZ, URZ ;  /* 0x0000003f3f3ff290 */ /* 0x000ff2000fffe03f */
[----:B------:R-:W-:Y:S04]  /*66b20*/  STL.64 [R1+0x410], R8 ;  /* 0x0004100801007387 */ /* 0x000fe80000100a00 */
[----:B------:R4:W-:Y:S02]  /*66b30*/  STL.64 [R1+0x418], R10 ;  /* 0x0004180a01007387 */ /* 0x0009e40000100a00 */
[C---:B----4-:R-:W-:Y:S02]  /*66b40*/  HMMA.16816.F32 R8, R16.reuse, R22, R12 ;  /* 0x000000161008723c */ /* 0x050fe4000000180c */
[----:B------:R-:W3:Y:S11]  /*66b50*/  LDL.LU R12, [R1+0x2d0] ;  /* 0x0002d000010c7983 */ /* 0x000ef60000300800 */
[----:B------:R-:W-:Y:S10]  /*66b60*/  @!UPT UIADD3 URZ, URZ, URZ, URZ ;  /* 0x0000003f3f3ff290 */ /* 0x000ff4000fffe03f */
[----:B------:R0:W-:Y:S04]  /*66b70*/  STL.64 [R1+0x400], R8 ;  /* 0x0004000801007387 */ /* 0x0001e80000100a00 */
[----:B------:R1:W-:Y:S04]  /*66b80*/  STL.64 [R1+0x408], R10 ;  /* 0x0004080a01007387 */ /* 0x0003e80000100a00 */
[----:B------:R-:W3:Y:S04]  /*66b90*/  LDL.LU R13, [R1+0x2d4] ;  /* 0x0002d400010d7983 */ /* 0x000ee80000300800 */
[----:B------:R-:W3:Y:S04]  /*66ba0*/  LDL.LU R14, [R1+0x2d8] ;  /* 0x0002d800010e7983 */ /* 0x000ee80000300800 */
[----:B------:R-:W3:Y:S04]  /*66bb0*/  LDL.LU R15, [R1+0x2dc] ;  /* 0x0002dc00010f7983 */ /* 0x000ee80000300800 */
[----:B------:R-:W4:Y:S04]  /*66bc0*/  LDL.LU R20, [R1+0x1b0] ;  /* 0x0001b00001147983 */ /* 0x000f280000300800 */
[----:B------:R-:W4:Y:S04]  /*66bd0*/  LDL.LU R21, [R1+0x1b4] ;  /* 0x0001b40001157983 */ /* 0x000f280000300800 */
[----:B------:R-:W2:Y:S04]  /*66be0*/  LDL.LU R22, [R1+0x1b8] ;  /* 0x0001b80001167983 */ /* 0x000ea80000300800 */
[----:B------:R-:W2:Y:S04]  /*66bf0*/  LDL.LU R23, [R1+0x1bc] ;  /* 0x0001bc0001177983 */ /* 0x000ea80000300800 */
[----:B0-----:R-:W3:Y:S04]  /*66c00*/  LDL.LU R8, [R1+0x2c0] ;  /* 0x0002c00001087983 */ /* 0x001ee80000300800 */
[----:B------:R-:W3:Y:S04]  /*66c10*/  LDL.LU R9, [R1+0x2c4] ;  /* 0x0002c40001097983 */ /* 0x000ee80000300800 */
[----:B-1----:R-:W3:Y:S04]  /*66c20*/  LDL.LU R10, [R1+0x2c8] ;  /* 0x0002c800010a7983 */ /* 0x002ee80000300800 */
[----:B------:R-:W3:Y:S04]  /*66c30*/  LDL.LU R11, [R1+0x2cc] ;  /* 0x0002cc00010b7983 */ /* 0x000ee80000300800 */
[----:B--2---:R-:W-:Y:S04]  /*66c40*/  STL.64 [R1+0x1dc8], R22 ;  /* 0x001dc81601007387 */ /* 0x004fe80000100a00 */
[----:B----4-:R0:W-:Y:S04]  /*66c50*/  STL.64 [R1+0x1dc0], R20 ;  /* 0x001dc01401007387 */ /* 0x0101e80000100a00 */
[----:B0-----:R-:W2:Y:S04]  /*66c60*/  LDL.LU R20, [R1+0x1d0] ;  /* 0x0001d00001147983 */ /* 0x001ea80000300800 */
[----:B------:R-:W2:Y:S04]  /*66c70*/  LDL.LU R21, [R1+0x1d4] ;  /* 0x0001d40001157983 */ /* 0x000ea80000300800 */
[----:B------:R-:W4:Y:S04]  /*66c80*/  LDL.LU R22, [R1+0x1d8] ;  /* 0x0001d80001167983 */ /* 0x000f280000300800 */
[----:B------:R-:W4:Y:S01]  /*66c90*/  LDL.LU R23, [R1+0x1dc] ;  /* 0x0001dc0001177983 */ /* 0x000f220000300800 */
[----:B------:R-:W-:Y:S03]  /*66ca0*/  HMMA.16816.F32 R24, R16, R26, R4 ;  /* 0x0000001a1018723c */ /* 0x000fe60000001804 */
[----:B----4-:R-:W-:Y:S04]  /*66cb0*/  STL.64 [R1+0x1dd8], R22 ;  /* 0x001dd81601007387 */ /* 0x010fe80000100a00 */
[----:B--2---:R-:W-:Y:S04]  /*66cc0*/  STL.64 [R1+0x1dd0], R20 ;  /* 0x001dd01401007387 */ /* 0x004fe80000100a00 */
[----:B------:R-:W2:Y:S04]  /*66cd0*/  LDL.LU.64 R6, [R1+0x1ef0] ;  /* 0x001ef00001067983 */ /* 0x000ea80000300a00 */
[----:B------:R-:W4:Y:S08]  /*66ce0*/  LDL.LU.64 R4, [R1+0x1ee8] ;  /* 0x001ee80001047983 */ /* 0x000f300000300a00 */
[----:B------:R-:W-:Y:S04]  /*66cf0*/  STL.64 [R1+0x3f0], R24 ;  /* 0x0003f01801007387 */ /* 0x000fe80000100a00 */
[----:B------:R0:W-:Y:S04]  /*66d00*/  STL.64 [R1+0x3f8], R26 ;  /* 0x0003f81a01007387 */ /* 0x0001e80000100a00 */
[----:B0-----:R-:W2:Y:S04]  /*66d10*/  LDL.LU.64 R26, [R1+0x1ee0] ;  /* 0x001ee000011a7983 */ /* 0x001ea80000300a00 */
[----:B------:R-:W2:Y:S01]  /*66d20*/  LDL.LU.64 R24, [R1+0x1ed8] ;  /* 0x001ed80001187983 */ /* 0x000ea20000300a00 */
[----:B------:R-:W-:Y:S01]  /*66d30*/  MOV R22, R3 ;  /* 0x0000000300167202 */ /* 0x000fe20000000f00 */
[----:B------:R-:W-:-:S07]  /*66d40*/  IMAD.MOV.U32 R23, RZ, RZ, R0 ;  /* 0x000000ffff177224 */ /* 0x000fce00078e0000 */
[C---:B--2---:R-:W-:Y:S11]  /*66d50*/  HMMA.16816.F32 R24, R16.reuse, R22, R24 ;  /* 0x000000161018723c */ /* 0x044ff60000001818 */
[----:B------:R-:W-:Y:S11]  /*66d60*/  @!UPT UIADD3 URZ, URZ, URZ, URZ ;  /* 0x0000003f3f3ff290 */ /* 0x000ff6000fffe03f */
[----:B------:R-:W-:Y:S01]  /*66d70*/  @!UPT UIADD3 URZ, URZ, URZ, URZ ;  /* 0x0000003f3f3ff290 */ /* 0x000fe2000fffe03f */
[----:B------:R-:W-:Y:S04]  /*66d80*/  STL.64 [R1+0x3e0], R24 ;  /* 0x0003e01801007387 */ /* 0x000fe80000100a00 */
[----:B------:R0:W-:Y:S04]  /*66d90*/  STL.64 [R1+0x3e8], R26 ;  /* 0x0003e81a01007387 */ /* 0x0001e80000100a00 */
[----:B0-----:R-:W3:Y:S04]  /*66da0*/  LDL.LU.64 R26, [R1+0x1ed0] ;  /* 0x001ed000011a7983 */ /* 0x001ee80000300a00 */
[----:B------:R0:W-:Y:S04]  /*66db0*/  STL.64 [R1+0x1e70], R22 ;  /* 0x001e701601007387 */ /* 0x0001e80000100a00 */
[----:B0-----:R-:W2:Y:S04]  /*66dc0*/  LDL.64 R22, [R1+0xe8] ;  /* 0x0000e80001167983 */ /* 0x001ea80000100a00 */
[----:B--2---:R0:W-:Y:S04]  /*66dd0*/  STL.64 [R1+0x1e80], R22 ;  /* 0x001e801601007387 */ /* 0x0041e80000100a00 */
[----:B0-----:R-:W2:Y:S01]  /*66de0*/  LDL.64 R22, [R1+0xf8] ;  /* 0x0000f80001167983 */ /* 0x001ea20000100a00 */
[C---:B---3--:R-:W-:Y:S03]  /*66df0*/  HMMA.16816.F32 R12, R16.reuse, R26, R12 ;  /* 0x0000001a100c723c */ /* 0x048fe6000000180c */
        /* <DEDUP_REMOVED lines=9> */
[----:B0-----:R-:W3:Y:S04]  /*66e90*/  LDL.LU.64 R14, [R1+0x1ec8] ;  /* 0x001ec800010e7983 */ /* 0x001ee80000300a00 */
[----:B------:R0:W-:Y:S04]  /*66ea0*/  STL.64 [R1+0x1e78], R26 ;  /* 0x001e781a01007387 */ /* 0x0001e80000100a00 */
[----:B------:R-:W2:Y:S04]  /*66eb0*/  LDL.LU R24, [R1+0x270] ;  /* 0x0002700001187983 */ /* 0x000ea80000300800 */
[----:B------:R-:W2:Y:S04]  /*66ec0*/  LDL.LU R25, [R1+0x274] ;  /* 0x0002740001197983 */ /* 0x000ea80000300800 */
[----:B0-----:R-:W2:Y:S04]  /*66ed0*/  LDL.LU R26, [R1+0x278] ;  /* 0x00027800011a7983 */ /* 0x001ea80000300800 */
[----:B------:R-:W2:Y:S01]  /*66ee0*/  LDL.LU R27, [R1+0x27c] ;  /* 0x00027c00011b7983 */ /* 0x000ea20000300800 */
[C---:B---3--:R-:W-:Y:S03]  /*66ef0*/  HMMA.16816.F32 R8, R16.reuse, R14, R8 ;  /* 0x0000000e1008723c */ /* 0x048fe60000001808 */
        /* <DEDUP_REMOVED lines=8> */
[----:B0-----:R-:W3:Y:S04]  /*66f80*/  LDL.LU.64 R10, [R1+0x1ec0] ;  /* 0x001ec000010a7983 */ /* 0x001ee80000300a00 */
[----:B------:R-:W2:Y:S04]  /*66f90*/  LDL.LU.64 R8, [R1+0x1eb8] ;  /* 0x001eb80001087983 */ /* 0x000ea80000300a00 */
[----:B------:R0:W-:Y:S04]  /*66fa0*/  STL.64 [R1+0x1e68], R14 ;  /* 0x001e680e01007387 */ /* 0x0001e80000100a00 */
[----:B------:R-:W3:Y:S04]  /*66fb0*/  LDL.LU R12, [R1+0x2b0] ;  /* 0x0002b000010c7983 */ /* 0x000ee80000300800 */
[----:B------:R-:W3:Y:S04]  /*66fc0*/  LDL.LU R13, [R1+0x2b4] ;  /* 0x0002b400010d7983 */ /* 0x000ee80000300800 */
[----:B0-----:R-:W3:Y:S04]  /*66fd0*/  LDL.LU R14, [R1+0x2b8] ;  /* 0x0002b800010e7983 */ /* 0x001ee80000300800 */
[----:B------:R-:W3:Y:S02]  /*66fe0*/  LDL.LU R15, [R1+0x2bc] ;  /* 0x0002bc00010f7983 */ /* 0x000ee40000300800 */
[C---:B---3--:R-:W-:Y:S08]  /*66ff0*/  HMMA.16816.F32 R12, R16.reuse, R10, R12 ;  /* 0x0000000a100c723c */ /* 0x048ff0000000180c */
[----:B------:R-:W-:Y:S11]  /*67000*/  HMMA.16816.F32 R16, R16, R6, R20 ;  /* 0x000000061010723c */ /* 0x000ff60000001814 */
[----:B------:R-:W-:Y:S04]  /*67010*/  @!UPT UIADD3 URZ, URZ, URZ, URZ ;  /* 0x0000003f3f3ff290 */ /* 0x000fe8000fffe03f */
[----:B------:R0:W-:Y:S04]  /*67020*/  STL.64 [R1+0x3b0], R12 ;  /* 0x0003b00c01007387 */ /* 0x0001e80000100a00 */
[----:B------:R1:W-:Y:S04]  /*67030*/  STL.64 [R1+0x3b8], R14 ;  /* 0x0003b80e01007387 */ /* 0x0003e80000100a00 */
[----:B0-----:R-:W3:Y:S04]  /*67040*/  LDL.LU R12, [R1+0x250] ;  /* 0x00025000010c7983 */ /* 0x001ee80000300800 */
[----:B------:R-:W3:Y:S04]  /*67050*/  LDL.LU R13, [R1+0x254] ;  /* 0x00025400010d7983 */ /* 0x000ee80000300800 */
[----:B-1----:R-:W3:Y:S04]  /*67060*/  LDL.LU R14, [R1+0x258] ;  /* 0x00025800010e7983 */ /* 0x002ee80000300800 */
[----:B------:R-:W3:Y:S04]  /*67070*/  LDL.LU R15, [R1+0x25c] ;  /* 0x00025c00010f7983 */ /* 0x000ee80000300800 */
[----:B------:R-:W-:Y:S04]  /*67080*/  STL.64 [R1+0x1e60], R10 ;  /* 0x001e600a01007387 */ /* 0x000fe80000100a00 */
[----:B--2---:R0:W-:Y:S04]  /*67090*/  STL.64 [R1+0x1e58], R8 ;  /* 0x001e580801007387 */ /* 0x0041e80000100a00 */
[----:B0-----:R-:W2:Y:S04]  /*670a0*/  LDL.LU R8, [R1+0x260] ;  /* 0x0002600001087983 */ /* 0x001ea80000300800 */
[----:B------:R-:W2:Y:S04]  /*670b0*/  LDL.LU R9, [R1+0x264] ;  /* 0x0002640001097983 */ /* 0x000ea80000300800 */
[----:B------:R-:W2:Y:S04]  /*670c0*/  LDL.LU R10, [R1+0x268] ;  /* 0x00026800010a7983 */ /* 0x000ea80000300800 */
[----:B------:R-:W2:Y:S04]  /*670d0*/  LDL.LU R11, [R1+0x26c] ;  /* 0x00026c00010b7983 */ /* 0x000ea80000300800 */
[----:B------:R-:W2:Y:S04]  /*670e0*/  LDL.LU.64 R22, [R1+0x1eb0] ;  /* 0x001eb00001167983 */ /* 0x000ea80000300a00 */
[----:B------:R-:W-:Y:S04]  /*670f0*/  STL.64 [R1+0x3a0], R16 ;  /* 0x0003a01001007387 */ /* 0x000fe80000100a00 */
[----:B------:R0:W-:Y:S04]  /*67100*/  STL.64 [R1+0x3a8], R18 ;  /* 0x0003a81201007387 */ /* 0x0001e80000100a00 */
[----:B0-----:R-:W2:Y:S04]  /*67110*/  LDL.LU.64 R18, [R1+0x1ea8] ;  /* 0x001ea80001127983 */ /* 0x001ea80000300a00 */
[----:B------:R-:W2:Y:S04]  /*67120*/  LDL.LU.64 R16, [R1+0x1ea0] ;  /* 0x001ea00001107983 */ /* 0x000ea80000300a00 */
[----:B------:R-:W-:Y:S04]  /*67130*/  STL.64 [R1+0x1e50], R6 ;  /* 0x001e500601007387 */ /* 0x000fe80000100a00 */
[----:B----4-:R0:W-:Y:S04]  /*67140*/  STL.64 [R1+0x1e48], R4 ;  /* 0x001e480401007387 */ /* 0x0101e80000100a00 */
[----:B0-----:R-:W4:Y:S04]  /*67150*/  LDL.LU R4, [R1+0x280] ;  /* 0x0002800001047983 */ /* 0x001f280000300800 */
[----:B------:R-:W4:Y:S04]  /*67160*/  LDL.LU R5, [R1+0x284] ;  /* 0x0002840001057983 */ /* 0x000f280000300800 */
[----:B------:R-:W4:Y:S04]  /*67170*/  LDL.LU R6, [R1+0x288] ;  /* 0x0002880001067983 */ /* 0x000f280000300800 */
[----:B------:R-:W4:Y:S01]  /*67180*/  LDL.LU R7, [R1+0x28c] ;  /* 0x00028c0001077983 */ /* 0x000f220000300800 */
        /* <DEDUP_REMOVED lines=8> */
[----:B------:R-:W4:Y:S02]  /*67210*/  LDL.LU.64 R22, [R1+0x1e88] ;  /* 0x001e880001167983 */ /* 0x000f240000300a00 */
[C---:B----4-:R-:W-:Y:S11]  /*67220*/  HMMA.16816.F32 R4, R16.reuse, R22, R4 ;  /* 0x000000161004723c */ /* 0x050ff60000001804 */
[----:B------:R-:W-:Y:S11]  /*67230*/  @!UPT UIADD3 URZ, URZ, URZ, URZ ;  /* 0x0000003f3f3ff290 */ /* 0x000ff6000fffe03f */
[----:B------:R-:W-:Y:S01]  /*67240*/  @!UPT UIADD3 URZ, URZ, URZ, URZ ;  /* 0x0000003f3f3ff290 */ /* 0x000fe2000fffe03f */
[----:B------:R0:W-:Y:S04]  /*67250*/  STL.64 [R1+0x6e0], R4 ;  /* 0x0006e00401007387 */ /* 0x0001e80000100a00 */
[----:B------:R1:W-:Y:S01]  /*67260*/  STL.64 [R1+0x6e8], R6 ;  /* 0x0006e80601007387 */ /* 0x0003e20000100a00 */
[----:B0-----:R-:W-:Y:S01]  /*67270*/  IMAD.MOV.U32 R5, RZ, RZ, R22 ;  /* 0x000000ffff057224 */ /* 0x001fe200078e0016 */
[----:B------:R-:W-:Y:S02]  /*67280*/  MOV R4, R23 ;  /* 0x0000001700047202 */ /* 0x000fe40000000f00 */
[----:B------:R-:W2:Y:S02]  /*67290*/  LDL.LU.64 R22, [R1+0x1e80] ;  /* 0x001e800001167983 */ /* 0x000ea40000300a00 */
[C---:B--2---:R-:W-:Y:S01]  /*672a0*/  HMMA.16816.F32 R24, R16.reuse, R22, R24 ;  /* 0x000000161018723c */ /* 0x044fe20000001818 */
[----:B-1----:R-:W-:Y:S01]  /*672b0*/  MOV R7, R22 ;  /* 0x0000001600077202 */ /* 0x002fe20000000f00 */
[----:B------:R-:W-:Y:S11]  /*672c0*/  IMAD.MOV.U32 R6, RZ, RZ, R23 ;  /* 0x000000ffff067224 */ /* 0x000ff600078e0017 */
[----:B------:R-:W-:Y:S10]  /*672d0*/  @!UPT UIADD3 URZ, URZ, URZ, URZ ;  /* 0x0000003f3f3ff290 */ /* 0x000ff4000fffe03f */
[----:B------:R-:W-:Y:S04]  /*672e0*/  STL.64 [R1+0x6d0], R24 ;  /* 0x0006d01801007387 */ /* 0x000fe80000100a00 */
[----:B------:R0:W-:Y:S04]  /*672f0*/  STL.64 [R1+0x6d8], R26 ;  /* 0x0006d81a01007387 */ /* 0x0001e80000100a00 */
[----:B0-----:R-:W3:Y:S04]  /*67300*/  LDL.LU.64 R26, [R1+0x1e78] ;  /* 0x001e7800011a7983 */ /* 0x001ee80000300a00 */
[----:B------:R-:W2:Y:S02]  /*67310*/  LDL.LU.64 R22, [R1+0x1e70] ;  /* 0x001e700001167983 */ /* 0x000ea40000300a00 */
[C---:B--2---:R-:W-:Y:S02]  /*67320*/  HMMA.16816.F32 R8, R16.reuse, R22, R8 ;  /* 0x000000161008723c */ /* 0x044fe40000001808 */
[----:B------:R0:W-:Y:S06]  /*67330*/  STL.64 [R1+0x1de8], R22 ;  /* 0x001de81601007387 */ /* 0x0001ec0000100a00 */
[----:B---3--:R-:W-:Y:S01]  /*67340*/  HMMA.16816.F32 R12, R16, R26, R12 ;  /* 0x0000001a100c723c */ /* 0x008fe2000000180c */
[----:B0-----:R-:W-:-:S02]  /*67350*/  MOV R22, R7 ;  /* 0x0000000700167202 */ /* 0x001fc40000000f00 */
[----:B------:R-:W-:Y:S11]  /*67360*/  MOV R23, R6 ;  /* 0x0000000600177202 */ /* 0x000ff60000000f00 */
[----:B------:R-:W-:Y:S01]  /*67370*/  @!UPT UIADD3 URZ, URZ, URZ, URZ ;  /* 0x0000003f3f3ff290 */ /* 0x000fe2000fffe03f */
[----:B------:R-:W-:Y:S04]  /*67380*/  STL.64 [R1+0x6c0], R8 ;  /* 0x0006c00801007387 */ /* 0x000fe80000100a00 */
[----:B------:R-:W-:Y:S04]  /*67390*/  STL.64 [R1+0x6c8], R10 ;  /* 0x0006c80a01007387 */ /* 0x000fe80000100a00 */
[----:B------:R0:W-:Y:S02]  /*673a0*/  STL.64 [R1+0x1e00], R22 ;  /* 0x001e001601007387 */ /* 0x0001e40000100a00 */
[----:B0-----:R-:W-:Y:S01]  /*673b0*/  IMAD.MOV.U32 R22, RZ, RZ, R5 ;  /* 0x000000ffff167224 */ /* 0x001fe200078e0005 */
[----:B------:R-:W-:-:S05]  /*673c0*/  MOV R23, R4 ;  /* 0x0000000400177202 */ /* 0x000fca0000000f00 */
[----:B------:R0:W-:Y:S04]  /*673d0*/  STL.64 [R1+0x1e18], R22 ;  /* 0x001e181601007387 */ /* 0x0001e80000100a00 */
[----:B------:R-:W2:Y:S04]  /*673e0*/  LDL.LU R8, [R1+0x240] ;  /* 0x0002400001087983 */ /* 0x000ea80000300800 */
[----:B------:R-:W2:Y:S04]  /*673f0*/  LDL.LU R9, [R1+0x244] ;  /* 0x0002440001097983 */ /* 0x000ea80000300800 */
[----:B------:R-:W2:Y:S01]  /*67400*/  LDL.LU R10, [R1+0x248] ;  /* 0x00024800010a7983 */ /* 0x000ea20000300800 */
[----:B0-----:R-:W-:Y:S01]  /*67410*/  MOV R22, R3 ;  /* 0x0000000300167202 */ /* 0x001fe20000000f00 */
[----:B------:R-:W-:-:S02]  /*67420*/  IMAD.MOV.U32 R23, RZ, RZ, R0 ;  /* 0x000000ffff177224 */ /* 0x000fc400078e0000 */
[----:B------:R-:W2:Y:S04]  /*67430*/  LDL.LU R11, [R1+0x24c] ;  /* 0x00024c00010b7983 */ /* 0x000ea80000300800 */
[----:B------:R-:W3:Y:S04]  /*67440*/  LDL.LU R4, [R1+0x230] ;  /* 0x0002300001047983 */ /* 0x000ee80000300800 */
[----:B------:R-:W3:Y:S04]  /*67450*/  LDL.LU R5, [R1+0x234] ;  /* 0x0002340001057983 */ /* 0x000ee80000300800 */
[----:B------:R-:W3:Y:S04]  /*67460*/  LDL.LU R6, [R1+0x238] ;  /* 0x0002380001067983 */ /* 0x000ee80000300800 */
[----:B------:R-:W3:Y:S04]  /*67470*/  LDL.LU R7, [R1+0x23c] ;  /* 0x00023c0001077983 */ /* 0x000ee80000300800 */
[----:B------:R0:W-:Y:S04]  /*67480*/  STL.64 [R1+0x1e40], R22 ;  /* 0x001e401601007387 */ /* 0x0001e80000100a00 */
[----:B------:R-:W4:Y:S04]  /*67490*/  LDL.LU R20, [R1+0x220] ;  /* 0x0002200001147983 */ /* 0x000f280000300800 */
[----:B------:R-:W4:Y:S04]  /*674a0*/  LDL.LU R21, [R1+0x224] ;  /* 0x0002240001157983 */ /* 0x000f280000300800 */
[----:B0-----:R-:W4:Y:S04]  /*674b0*/  LDL.LU R22, [R1+0x228] ;  /* 0x0002280001167983 */ /* 0x001f280000300800 */
[----:B------:R-:W4:Y:S04]  /*674c0*/  LDL.LU R23, [R1+0x22c] ;  /* 0x00022c0001177983 */ /* 0x000f280000300800 */
[----:B------:R-:W-:Y:S04]  /*674d0*/  STL.64 [R1+0x6b0], R12 ;  /* 0x0006b00c01007387 */ /* 0x000fe80000100a00 */
[----:B------:R0:W-:Y:S04]  /*674e0*/  STL.64 [R1+0x6b8], R14 ;  /* 0x0006b80e01007387 */ /* 0x0001e80000100a00 */
[----:B0-----:R-:W2:Y:S04]  /*674f0*/  LDL.LU.64 R14, [R1+0x1e68] ;  /* 0x001e6800010e7983 */ /* 0x001ea80000300a00 */
        /* <DEDUP_REMOVED lines=27> */
[----:B------:R-:W2:Y:S01]  /*676b0*/  LDL.LU.64 R8, [R1+0x1e58] ;  /* 0x001e580001087983 */ /* 0x000ea20000300a00 */
[C---:B---3--:R-:W-:Y:S11]  /*676c0*/  HMMA.16816.F32 R4, R16.reuse, R10, R4 ;  /* 0x0000000a1004723c */ /* 0x048ff60000001804 */
[----:B------:R-:W-:Y:S11]  /*676d0*/  @!UPT UIADD3 URZ, URZ, URZ, URZ ;  /* 0x0000003f3f3ff290 */ /* 0x000ff6000fffe03f */
[----:B------:R-:W-:Y:S01]  /*676e0*/  @!UPT UIADD3 URZ, URZ, URZ, URZ ;  /* 0x0000003f3f3ff290 */ /* 0x000fe2000fffe03f */
[----:B------:R-:W-:Y:S04]  /*676f0*/  STL.64 [R1+0x690], R4 ;  /* 0x0006900401007387 */ /* 0x000fe80000100a00 */
[----:B------:R0:W-:Y:S04]  /*67700*/  STL.64 [R1+0x698], R6 ;  /* 0x0006980601007387 */ /* 0x0001e80000100a00 */
[----:B0-----:R-:W4:Y:S04]  /*67710*/  LDL.LU.64 R6, [R1+0x1e50] ;  /* 0x001e500001067983 */ /* 0x001f280000300a00 */
[----:B------:R-:W3:Y:S01]  /*67720*/  LDL.LU.64 R4, [R1+0x1e48] ;  /* 0x001e480001047983 */ /* 0x000ee20000300a00 */
[----:B----4-:R-:W-:Y:S03]  /*67730*/  HMMA.16816.F32 R16, R16, R6, R20 ;  /* 0x000000061010723c */ /* 0x010fe60000001814 */
[----:B------:R-:W2:Y:S11]  /*67740*/  LDL.LU.64 R22, [R1+0x1e40] ;  /* 0x001e400001167983 */ /* 0x000eb60000300a00 */
[----:B------:R-:W-:Y:S09]  /*67750*/  @!UPT UIADD3 URZ, URZ, URZ, URZ ;  /* 0x0000003f3f3ff290 */ /* 0x000ff2000fffe03f */
[----:B------:R-:W-:Y:S04]  /*67760*/  STL.64 [R1+0x440], R16 ;  /* 0x0004401001007387 */ /* 0x000fe80000100a00 */
[----:B------:R0:W-:Y:S04]  /*67770*/  STL.64 [R1+0x448], R18 ;  /* 0x0004481201007387 */ /* 0x0001e80000100a00 */
[----:B0-----:R-:W2:Y:S04]  /*67780*/  LDL.LU.64 R18, [R1+0x1e38] ;  /* 0x001e380001127983 */ /* 0x001ea80000300a00 */
[----:B------:R-:W2:Y:S02]  /*67790*/  LDL.LU.64 R16, [R1+0x1e30] ;  /* 0x001e300001107983 */ /* 0x000ea40000300a00 */
[C---:B--2---:R-:W-:Y:S02]  /*677a0*/  HMMA.16816.F32 R20, R16.reuse, R22, R24 ;  /* 0x000000161014723c */ /* 0x044fe40000001818 */
[----:B------:R-:W2:Y:S04]  /*677b0*/  LDL.LU.64 R26, [R1+0x1e28] ;  /* 0x001e2800011a7983 */ /* 0x000ea80000300a00 */
[----:B------:R-:W2:Y:S11]  /*677c0*/  LDL.LU.64 R24, [R1+0x1e20] ;  /* 0x001e200001187983 */ /* 0x000eb60000300a00 */
[----:B------:R-:W-:Y:S06]  /*677d0*/  @!UPT UIADD3 URZ, URZ, URZ, URZ ;  /* 0x0000003f3f3ff290 */ /* 0x000fec000fffe03f */
[----:B------:R-:W-:Y:S04]  /*677e0*/  STL.64 [R1+0x910], R20 ;  /* 0x0009101401007387 */ /* 0x000fe80000100a00 */
[----:B------:R0:W-:Y:S04]  /*677f0*/  STL.64 [R1+0x918], R22 ;  /* 0x0009181601007387 */ /* 0x0001e80000100a00 */
[----:B0-----:R-:W2:Y:S02]  /*67800*/  LDL.LU.64 R22, [R1+0x1e18] ;  /* 0x001e180001167983 */ /* 0x001ea40000300a00 */
        /* <DEDUP_REMOVED lines=14> */
[----:B--2---:R-:W-:Y:S02]  /*678f0*/  HMMA.16816.F32 R20, R16, R22, R24 ;  /* 0x000000161014723c */ /* 0x004fe40000001818 */
[----:B------:R-:W2:Y:S11]  /*67900*/  LDL.LU.64 R26, [R1+0x1de0] ;  /* 0x001de000011a7983 */ /* 0x000eb60000300a00 */
[----:B------:R-:W-:Y:S10]  /*67910*/  @!UPT UIADD3 URZ, URZ, URZ, URZ ;  /* 0x0000003f3f3ff290 */ /* 0x000ff4000fffe03f */
[----:B------:R-:W-:Y:S04]  /*67920*/  STL.64 [R1+0x8e0], R20 ;  /* 0x0008e01401007387 */ /* 0x000fe80000100a00 */
[----:B------:R0:W-:Y:S04]  /*67930*/  STL.64 [R1+0x8e8], R22 ;  /* 0x0008e81601007387 */ /* 0x0001e80000100a00 */
[----:B0-----:R-:W4:Y:S04]  /*67940*/  LDL.LU.64 R22, [R1+0x1dd8] ;  /* 0x001dd80001167983 */ /* 0x001f280000300a00 */
[----:B------:R-:W4:Y:S01]  /*67950*/  LDL.LU.64 R20, [R1+0x1dd0] ;  /* 0x001dd00001147983 */ /* 0x000f220000300a00 */
[----:B--2---:R-:W-:-:S02]  /*67960*/  MOV R3, R26 ;  /* 0x0000001a00037202 */ /* 0x004fc40000000f00 */
[----:B------:R-:W-:Y:S01]  /*67970*/  MOV R0, R27 ;  /* 0x0000001b00007202 */ /* 0x000fe20000000f00 */
[C---:B----4-:R-:W-:Y:S11]  /*67980*/  HMMA.16816.F32 R20, R16.reuse, R26, R20 ;  /* 0x0000001a1014723c */ /* 0x050ff60000001814 */
[----:B------:R-:W-:Y:S11]  /*67990*/  @!UPT UIADD3 URZ, URZ, URZ, URZ ;  /* 0x0000003f3f3ff290 */ /* 0x000ff6000fffe03f */
[----:B------:R-:W-:Y:S01]  /*679a0*/  @!UPT UIADD3 URZ, URZ, URZ, URZ ;  /* 0x0000003f3f3ff290 */ /* 0x000fe2000fffe03f */
[----:B------:R-:W-:Y:S04]  /*679b0*/  STL.64 [R1+0x8d0], R20 ;  /* 0x0008d01401007387 */ /* 0x000fe80000100a00 */
[----:B------:R0:W-:Y:S04]  /*679c0*/  STL.64 [R1+0x8d8], R22 ;  /* 0x0008d81601007387 */ /* 0x0001e80000100a00 */
[----:B0-----:R-:W2:Y:S04]  /*679d0*/  LDL.LU.64 R22, [R1+0x1dc8] ;  /* 0x001dc80001167983 */ /* 0x001ea80000300a00 */
[----:B------:R-:W2:Y:S04]  /*679e0*/  LDL.LU.64 R20, [R1+0x1dc0] ;  /* 0x001dc00001147983 */ /* 0x000ea80000300a00 */
[----:B------:R-:W4:Y:S04]  /*679f0*/  LDL.LU.64 R26, [R1+0x1db8] ;  /* 0x001db800011a7983 */ /* 0x000f280000300a00 */
[----:B------:R-:W4:Y:S04]  /*67a00*/  LDL.LU.64 R24, [R1+0x1db0] ;  /* 0x001db00001187983 */ /* 0x000f280000300a00 */
[----:B------:R-:W2:Y:S04]  /*67a10*/  LDL.LU R12, [R1+0xae0] ;  /* 0x000ae000010c7983 */ /* 0x000ea80000300800 */
[----:B------:R-:W2:Y:S01]  /*67a20*/  LDL.LU R13, [R1+0xadc] ;  /* 0x000adc00010d7983 */ /* 0x000ea20000300800 */
[C---:B----4-:R-:W-:Y:S11]  /*67a30*/  HMMA.16816.F32 R24, R16.reuse, R14, R24 ;  /* 0x0000000e1018723c */ /* 0x050ff60000001818 */
[----:B------:R-:W-:Y:S11]  /*67a40*/  @!UPT UIADD3 URZ, URZ, URZ, URZ ;  /* 0x0000003f3f3ff290 */ /* 0x000ff6000fffe03f */
[----:B------:R-:W-:Y:S01]  /*67a50*/  @!UPT UIADD3 URZ, URZ, URZ, URZ ;  /* 0x0000003f3f3ff290 */ /* 0x000fe2000fffe03f */
[----:B------:R-:W-:Y:S04]  /*67a60*/  STL.64 [R1+0x8c0], R24 ;  /* 0x0008c01801007387 */ /* 0x000fe80000100a00 */
[----:B------:R0:W-:Y:S04]  /*67a70*/  STL.64 [R1+0x8c8], R26 ;  /* 0x0008c81a01007387 */ /* 0x0001e80000100a00 */
[----:B0-----:R-:W4:Y:S04]  /*67a80*/  LDL.LU.64 R26, [R1+0x1da8] ;  /* 0x001da800011a7983 */ /* 0x001f280000300a00 */
[----:B------:R-:W3:Y:S04]  /*67a90*/  LDL.LU.64 R24, [R1+0x1da0] ;  /* 0x001da00001187983 */ /* 0x000ee80000300a00 */
[----:B------:R-:W-:Y:S04]  /*67aa0*/  STL.64 [R1+0x1cf8], R14 ;  /* 0x001cf80e01007387 */ /* 0x000fe80000100a00 */
[----:B--2---:R0:W-:Y:S04]  /*67ab0*/  STL.64 [R1+0x1cf0], R12 ;  /* 0x001cf00c01007387 */ /* 0x0041e80000100a00 */
[----:B0-----:R-:W2:Y:S04]  /*67ac0*/  LDL.LU R12, [R1+0x1a0] ;  /* 0x0001a000010c7983 */ /* 0x001ea80000300800 */
[----:B------:R-:W2:Y:S04]  /*67ad0*/  LDL.LU R13, [R1+0x1a4] ;  /* 0x0001a400010d7983 */ /* 0x000ea80000300800 */
[----:B------:R-:W2:Y:S04]  /*67ae0*/  LDL.LU R14, [R1+0x1a8] ;  /* 0x0001a800010e7983 */ /* 0x000ea80000300800 */
[----:B------:R-:W2:Y:S01]  /*67af0*/  LDL.LU R15, [R1+0x1ac] ;  /* 0x0001ac00010f7983 */ /* 0x000ea20000300800 */
[C---:B------:R-:W-:Y:S11]  /*67b00*/  HMMA.16816.F32 R20, R16.reuse, R10, R20 ;  /* 0x0000000a1014723c */ /* 0x040ff60000001814 */
[----:B------:R-:W-:Y:S11]  /*67b10*/  @!UPT UIADD3 URZ, URZ, URZ, URZ ;  /* 0x0000003f3f3ff290 */ /* 0x000ff6000fffe03f */
[----:B------:R-:W-:Y:S01]  /*67b20*/  @!UPT UIADD3 URZ, URZ, URZ, URZ ;  /* 0x0000003f3f3ff290 */ /* 0x000fe2000fffe03f */
[----:B------:R-:W-:Y:S04]  /*67b30*/  STL.64 [R1+0x8b0], R20 ;  /* 0x0008b01401007387 */ /* 0x000fe80000100a00 */
[----:B------:R0:W-:Y:S04]  /*67b40*/  STL.64 [R1+0x8b8], R22 ;  /* 0x0008b81601007387 */ /* 0x0001e80000100a00 */
[----:B0-----:R-:W3:Y:S04]  /*67b50*/  LDL.LU.64 R22, [R1+0x1d98] ;  /* 0x001d980001167983 */ /* 0x001ee80000300a00 */
[----:B------:R-:W3:Y:S04]  /*67b60*/  LDL.LU.64 R20, [R1+0x1d90] ;  /* 0x001d900001147983 */ /* 0x000ee80000300a00 */
[----:B------:R-:W-:Y:S04]  /*67b70*/  STL.64 [R1+0x1d58], R10 ;  /* 0x001d580a01007387 */ /* 0x000fe80000100a00 */
[----:B------:R-:W-:Y:S01]  /*67b80*/  STL.64 [R1+0x1d50], R6 ;  /* 0x001d500601007387 */ /* 0x000fe20000100a00 */
[----:B--2---:R-:W-:Y:S11]  /*67b90*/  HMMA.16816.F32 R12, R16, R6, R12 ;  /* 0x00000006100c723c */ /* 0x004ff6000000180c */
[----:B------:R-:W-:Y:S11]  /*67ba0*/  @!UPT UIADD3 URZ, URZ, URZ, URZ ;  /* 0x0000003f3f3ff290 */ /* 0x000ff6000fffe03f */
[----:B------:R-:W-:Y:S01]  /*67bb0*/  @!UPT UIADD3 URZ, URZ, URZ, URZ ;  /* 0x0000003f3f3ff290 */ /* 0x000fe2000fffe03f */
[----:B------:R0:W-:Y:S04]  /*67bc0*/  STL.64 [R1+0x8a0], R12 ;  /* 0x0008a00c01007387 */ /* 0x0001e80000100a00 */
[----:B------:R1:W-:Y:S04]  /*67bd0*/  STL.64 [R1+0x8a8], R14 ;  /* 0x0008a80e01007387 */ /* 0x0003e80000100a00 */
[----:B0-----:R-:W2:Y:S04]  /*67be0*/  LDL.LU R12, [R1+0x150] ;  /* 0x00015000010c7983 */ /* 0x001ea80000300800 */
[----:B------:R-:W2:Y:S04]  /*67bf0*/  LDL.LU R13, [R1+0x154] ;  /* 0x00015400010d7983 */ /* 0x000ea80000300800 */
[----:B-1----:R-:W2:Y:S04]  /*67c00*/  LDL.LU R14, [R1+0x158] ;  /* 0x00015800010e7983 */ /* 0x002ea80000300800 */
[----:B------:R-:W2:Y:S04]  /*67c10*/  LDL.LU R15, [R1+0x15c] ;  /* 0x00015c00010f7983 */ /* 0x000ea80000300800 */
[----:B--2---:R0:W-:Y:S04]  /*67c20*/  STL.64 [R1+0x1d08], R14 ;  /* 0x001d080e01007387 */ /* 0x0041e80000100a00 */
[----:B------:R-:W-:Y:S04]  /*67c30*/  STL.64 [R1+0x1d00], R12 ;  /* 0x001d000c01007387 */ /* 0x000fe80000100a00 */
[----:B0-----:R-:W2:Y:S01]  /*67c40*/  LDL.LU.64 R14, [R1+0xd8] ;  /* 0x0000d800010e7983 */ /* 0x001ea20000300a00 */
[----:B---3--:R-:W-:Y:S01]  /*67c50*/  MOV R18, R5 ;  /* 0x0000000500127202 */ /* 0x008fe20000000f00 */
[----:B------:R-:W-:-:S02]  /*67c60*/  IMAD.MOV.U32 R19, RZ, RZ, R4 ;  /* 0x000000ffff137224 */ /* 0x000fc400078e0004 */
[----:B--2---:R0:W-:Y:S04]  /*67c70*/  STL.64 [R1+0x1d20], R14 ;  /* 0x001d200e01007387 */ /* 0x0041e80000100a00 */
[----:B0-----:R-:W2:Y:S01]  /*67c80*/  LDL.LU.64 R14, [R1+0xe8] ;  /* 0x0000e800010e7983 */ /* 0x001ea20000300a00 */
[----:B----4-:R-:W-:Y:S01]  /*67c90*/  IMAD.MOV.U32 R16, RZ, RZ, R27 ;  /* 0x000000ffff107224 */ /* 0x010fe200078e001b */
[----:B------:R-:W-:Y:S02]  /*67ca0*/  MOV R17, R26 ;  /* 0x0000001a00117202 */ /* 0x000fe40000000f00 */
[----:B------:R-:W-:Y:S01]  /*67cb0*/  MOV R26, R20 ;  /* 0x00000014001a7202 */ /* 0x000fe20000000f00 */
[----:B--2---:R0:W-:Y:S04]  /*67cc0*/  STL.64 [R1+0x1d38], R14 ;  /* 0x001d380e01007387 */ /* 0x0041e80000100a00 */
[----:B0-----:R-:W2:Y:S04]  /*67cd0*/  LDL.LU.64 R14, [R1+0xf8] ;  /* 0x0000f800010e7983 */ /* 0x001ea80000300a00 */
[----:B------:R0:W-:Y:S04]  /*67ce0*/  STL.64 [R1+0x1bf0], R18 ;  /* 0x001bf01201007387 */ /* 0x0001e80000100a00 */
[----:B------:R1:W-:Y:S01]  /*67cf0*/  STL.64 [R1+0x1be8], R16 ;  /* 0x001be81001007387 */ /* 0x0003e20000100a00 */
[----:B0-----:R-:W-:Y:S01]  /*67d00*/  MOV R19, R8 ;  /* 0x0000000800137202 */ /* 0x001fe20000000f00 */
[----:B------:R-:W-:-:S02]  /*67d10*/  IMAD.MOV.U32 R18, RZ, RZ, R9 ;  /* 0x000000ffff127224 */ /* 0x000fc400078e0009 */
[----:B------:R-:W3:Y:S01]  /*67d20*/  LDL.LU R8, [R1+0x190] ;  /* 0x0001900001087983 */ /* 0x000ee20000300800 */
[----:B-1----:R-:W-:-:S03]  /*67d30*/  MOV R17, R24 ;  /* 0x0000001800117202 */ /* 0x002fc60000000f00 */
[----:B------:R-:W3:Y:S01]  /*67d40*/  LDL.LU R9, [R1+0x194] ;  /* 0x0001940001097983 */ /* 0x000ee20000300800 */
[----:B------:R-:W-:-:S03]  /*67d50*/  MOV R16, R25 ;  /* 0x0000001900107202 */ /* 0x000fc60000000f00 */
[----:B------:R-:W3:Y:S01]  /*67d60*/  LDL.LU R10, [R1+0x198] ;  /* 0x00019800010a7983 */ /* 0x000ee20000300800 */
[----:B------:R-:W-:Y:S01]  /*67d70*/  MOV R24, R22 ;  /* 0x0000001600187202 */ /* 0x000fe20000000f00 */
[----:B------:R-:W-:Y:S02]  /*67d80*/  IMAD.MOV.U32 R25, RZ, RZ, R21 ;  /* 0x000000ffff197224 */ /* 0x000fe400078e0015 */
[----:B------:R-:W3:Y:S04]  /*67d90*/  LDL.LU R11, [R1+0x19c] ;  /* 0x00019c00010b7983 */ /* 0x000ee80000300800 */
[----:B------:R-:W4:Y:S04]  /*67da0*/  LDL.LU.64 R6, [R1+0x108] ;  /* 0x0001080001067983 */ /* 0x000f280000300a00 */
[----:B------:R-:W2:Y:S04]  /*67db0*/  LDL.LU R22, [R1+0x1d88] ;  /* 0x001d880001167983 */ /* 0x000ea80000300800 */
[----:B------:R-:W2:Y:S04]  /*67dc0*/  LDL.LU R21, [R1+0x1d84] ;  /* 0x001d840001157983 */ /* 0x000ea80000300800 */
[----:B------:R-:W2:Y:S04]  /*67dd0*/  LDL.LU R20, [R1+0x1d80] ;  /* 0x001d800001147983 */ /* 0x000ea80000300800 */
[----:B------:R-:W2:Y:S04]  /*67de0*/  LDL.LU R27, [R1+0x14c] ;  /* 0x00014c00011b7983 */ /* 0x000ea80000300800 */
[----:B--2---:R0:W-:Y:S04]  /*67df0*/  STL.64 [R1+0x1d18], R26 ;  /* 0x001d181a01007387 */ /* 0x0041e80000100a00 */
[----:B------:R1:W-:Y:S01]  /*67e00*/  STL.64 [R1+0x1d10], R24 ;  /* 0x001d101801007387 */ /* 0x0003e20000100a00 */
[----:B0-----:R-:W-:-:S02]  /*67e10*/  MOV R26, R21 ;  /* 0x00000015001a7202 */ /* 0x001fc40000000f00 */
[----:B------:R-:W-:Y:S02]  /*67e20*/  MOV R27, R20 ;  /* 0x00000014001b7202 */ /* 0x000fe40000000f00 */
[----:B-1----:R-:W-:Y:S01]  /*67e30*/  MOV R24, R23 ;  /* 0x0000001700187202 */ /* 0x002fe20000000f00 */
[----:B------:R-:W-:Y:S01]  /*67e40*/  IMAD.MOV.U32 R25, RZ, RZ, R22 ;  /* 0x000000ffff197224 */ /* 0x000fe200078e0016 */
[----:B------:R-:W2:Y:S04]  /*67e50*/  LDL.LU R23, [R1+0x1d7c] ;  /* 0x001d7c0001177983 */ /* 0x000ea80000300800 */
        /* <DEDUP_REMOVED lines=14> */
[----:B------:R-:W-:Y:S01]  /*67f40*/  MOV R25, R21 ;  /* 0x0000001500197202 */ /* 0x000fe20000000f00 */
[----:B------:R-:W3:Y:S04]  /*67f50*/  LDL.LU R20, [R1+0x1d6c] ;  /* 0x001d6c0001147983 */ /* 0x000ee80000300800 */
[----:B------:R-:W3:Y:S04]  /*67f60*/  LDL.LU R21, [R1+0x1d68] ;  /* 0x001d680001157983 */ /* 0x000ee80000300800 */
[----:B------:R-:W3:Y:S04]  /*67f70*/  LDL.LU R22, [R1+0x1d64] ;  /* 0x001d640001167983 */ /* 0x000ee80000300800 */
[----:B------:R-:W3:Y:S04]  /*67f80*/  LDL.LU R23, [R1+0x1d60] ;  /* 0x001d600001177983 */ /* 0x000ee80000300800 */
[----:B------:R-:W-:Y:S04]  /*67f90*/  STL.64 [R1+0x1c00], R18 ;  /* 0x001c001201007387 */ /* 0x000fe80000100a00 */
[----:B------:R0:W-:Y:S04]  /*67fa0*/  STL.64 [R1+0x1bf8], R16 ;  /* 0x001bf81001007387 */ /* 0x0001e80000100a00 */
[----:B0-----:R-:W2:Y:S04]  /*67fb0*/  LDL.LU R16, [R1+0x70] ;  /* 0x0000700001107983 */ /* 0x001ea80000300800 */
[----:B------:R-:W2:Y:S04]  /*67fc0*/  LDL.LU R17, [R1+0x74] ;  /* 0x0000740001117983 */ /* 0x000ea80000300800 */
[----:B------:R-:W2:Y:S01]  /*67fd0*/  LDL.LU R18, [R1+0x78] ;  /* 0x0000780001127983 */ /* 0x000ea20000300800 */
[----:B------:R-:W-:-:S02]  /*67fe0*/  MOV R19, R28 ;  /* 0x0000001c00137202 */ /* 0x000fc40000000f00 */
[----:B----4-:R-:W-:Y:S01]  /*67ff0*/  MOV R4, R7 ;  /* 0x0000000700047202 */ /* 0x010fe20000000f00 */
[C---:B---3--:R-:W-:Y:S08]  /*68000*/  HMMA.16816.F32 R8, R20.reuse, R6, R8 ;  /* 0x000000061408723c */ /* 0x048ff00000001808 */
[----:B------:R-:W-:Y:S01]  /*68010*/  HMMA.16816.F32 R24, R20, R14, R24 ;  /* 0x0000000e1418723c */ /* 0x000fe20000001818 */
[----:B--2---:R-:W-:Y:S04]  /*68020*/  STL.64 [R1+0x1c10], R18 ;  /* 0x001c101201007387 */ /* 0x004fe80000100a00 */
[----:B------:R-:W-:Y:S10]  /*68030*/  STL.64 [R1+0x1c08], R16 ;  /* 0x001c081001007387 */ /* 0x000ff40000100a00 */
[----:B------:R0:W-:Y:S04]  /*68040*/  STL.64 [R1+0x920], R8 ;  /* 0x0009200801007387 */ /* 0x0001e80000100a00 */
[----:B------:R1:W-:Y:S01]  /*68050*/  STL.64 [R1+0x928], R10 ;  /* 0x0009280a01007387 */ /* 0x0003e20000100a00 */
[----:B0-----:R-:W-:-:S03]  /*68060*/  MOV R8, R6 ;  /* 0x0000000600087202 */ /* 0x001fc60000000f00 */
[----:B-1----:R-:W2:Y:S04]  /*68070*/  LDL.LU.64 R10, [R1+0x1d58] ;  /* 0x001d5800010a7983 */ /* 0x002ea80000300a00 */
[----:B------:R-:W3:Y:S01]  /*68080*/  LDL.LU.64 R6, [R1+0x1d50] ;  /* 0x001d500001067983 */ /* 0x000ee20000300a00 */
[----:B------:R-:W-:-:S03]  /*68090*/  IMAD.MOV.U32 R16, RZ, RZ, R14 ;  /* 0x000000ffff107224 */ /* 0x000fc600078e000e */
[----:B------:R-:W-:Y:S01]  /*680a0*/  STL.64 [R1+0x930], R24 ;  /* 0x0009301801007387 */ /* 0x000fe20000100a00 */
[----:B------:R-:W-:-:S03]  /*680b0*/  MOV R9, R15 ;  /* 0x0000000f00097202 */ /* 0x000fc60000000f00 */
[----:B------:R0:W-:Y:S04]  /*680c0*/  STL.64 [R1+0x938], R26 ;  /* 0x0009381a01007387 */ /* 0x0001e80000100a00 */
[----:B0-----:R-:W4:Y:S04]  /*680d0*/  LDL.LU.64 R26, [R1+0x1d48] ;  /* 0x001d4800011a7983 */ /* 0x001f280000300a00 */
[----:B------:R-:W4:Y:S04]  /*680e0*/  LDL.LU.64 R24, [R1+0x1d40] ;  /* 0x001d400001187983 */ /* 0x000f280000300a00 */
[----:B------:R-:W4:Y:S01]  /*680f0*/  LDL.LU.64 R14, [R1+0x1d38] ;  /* 0x001d3800010e7983 */ /* 0x000f220000300a00 */
[----:B------:R-:W-:Y:S01]  /*68100*/  MOV R18, R3 ;  /* 0x0000000300127202 */ /* 0x000fe20000000f00 */
[C---:B----4-:R-:W-:Y:S01]  /*68110*/  HMMA.16816.F32 R24, R20.reuse, R14, R24 ;  /* 0x0000000e1418723c */ /* 0x050fe20000001818 */
[----:B------:R-:W-:Y:S01]  /*68120*/  MOV R3, R14 ;  /* 0x0000000e00037202 */ /* 0x000fe20000000f00 */
[----:B------:R-:W-:Y:S11]  /*68130*/  IMAD.MOV.U32 R17, RZ, RZ, R15 ;  /* 0x000000ffff117224 */ /* 0x000ff600078e000f */
[----:B------:R-:W-:Y:S10]  /*68140*/  @!UPT UIADD3 URZ, URZ, URZ, URZ ;  /* 0x0000003f3f3ff290 */ /* 0x000ff4000fffe03f */
[----:B------:R-:W-:Y:S04]  /*68150*/  STL.64 [R1+0x940], R24 ;  /* 0x0009401801007387 */ /* 0x000fe80000100a00 */
[----:B------:R0:W-:Y:S04]  /*68160*/  STL.64 [R1+0x948], R26 ;  /* 0x0009481a01007387 */ /* 0x0001e80000100a00 */
[----:B0-----:R-:W4:Y:S04]  /*68170*/  LDL.LU.64 R26, [R1+0x1d30] ;  /* 0x001d3000011a7983 */ /* 0x001f280000300a00 */
[----:B------:R-:W4:Y:S04]  /*68180*/  LDL.LU.64 R24, [R1+0x1d28] ;  /* 0x001d280001187983 */ /* 0x000f280000300a00 */
[----:B------:R-:W4:Y:S01]  /*68190*/  LDL.LU.64 R14, [R1+0x1d20] ;  /* 0x001d2000010e7983 */ /* 0x000f220000300a00 */
[----:B------:R-:W-:Y:S01]  /*681a0*/  IMAD.MOV.U32 R19, RZ, RZ, R0 ;  /* 0x000000ffff137224 */ /* 0x000fe200078e0000 */
[----:B----4-:R-:W-:Y:S01]  /*681b0*/  HMMA.16816.F32 R24, R20, R14, R24 ;  /* 0x0000000e1418723c */ /* 0x010fe20000001818 */
[----:B------:R-:W-:-:S02]  /*681c0*/  MOV R0, R14 ;  /* 0x0000000e00007202 */ /* 0x000fc40000000f00 */
[----:B------:R-:W-:Y:S11]  /*681d0*/  MOV R28, R15 ;  /* 0x0000000f001c7202 */ /* 0x000ff60000000f00 */
[----:B------:R-:W-:Y:S09]  /*681e0*/  @!UPT UIADD3 URZ, URZ, URZ, URZ ;  /* 0x0000003f3f3ff290 */ /* 0x000ff2000fffe03f */
[----:B------:R-:W-:Y:S04]  /*681f0*/  STL.64 [R1+0x950], R24 ;  /* 0x0009501801007387 */ /* 0x000fe80000100a00 */
[----:B------:R0:W-:Y:S04]  /*68200*/  STL.64 [R1+0x958], R26 ;  /* 0x0009581a01007387 */ /* 0x0001e80000100a00 */
[----:B0-----:R-:W4:Y:S04]  /*68210*/  LDL.LU.64 R26, [R1+0x1d18] ;  /* 0x001d1800011a7983 */ /* 0x001f280000300a00 */
[----:B------:R-:W4:Y:S04]  /*68220*/  LDL.LU.64 R24, [R1+0x1d10] ;  /* 0x001d100001187983 */ /* 0x000f280000300a00 */
[----:B------:R-:W2:Y:S04]  /*68230*/  LDL.LU.64 R14, [R1+0x1d08] ;  /* 0x001d0800010e7983 */ /* 0x000ea80000300a00 */
[----:B------:R-:W2:Y:S04]  /*68240*/  LDL.LU.64 R12, [R1+0x1d00] ;  /* 0x001d0000010c7983 */ /* 0x000ea80000300a00 */
[----:B------:R-:W3:Y:S01]  /*68250*/  LDL.LU R5, [R1+0xb64] ;  /* 0x000b640001057983 */ /* 0x000ee20000300800 */
[----:B--2---:R-:W-:Y:S11]  /*68260*/  HMMA.16816.F32 R12, R20, R18, R12 ;  /* 0x00000012140c723c */ /* 0x004ff6000000180c */
[----:B------:R-:W-:Y:S11]  /*68270*/  @!UPT UIADD3 URZ, URZ, URZ, URZ ;  /* 0x0000003f3f3ff290 */ /* 0x000ff6000fffe03f */
[----:B------:R-:W-:Y:S01]  /*68280*/  @!UPT UIADD3 URZ, URZ, URZ, URZ ;  /* 0x0000003f3f3ff290 */ /* 0x000fe2000fffe03f */
[----:B------:R-:W-:Y:S04]  /*68290*/  STL.64 [R1+0x960], R12 ;  /* 0x0009600c01007387 */ /* 0x000fe80000100a00 */
[----:B------:R0:W-:Y:S04]  /*682a0*/  STL.64 [R1+0x968], R14 ;  /* 0x0009680e01007387 */ /* 0x0001e80000100a00 */
[----:B0-----:R-:W4:Y:S04]  /*682b0*/  LDL.LU.64 R14, [R1+0x1cf8] ;  /* 0x001cf800010e7983 */ /* 0x001f280000300a00 */
[----:B------:R-:W2:Y:S04]  /*682c0*/  LDL.LU.64 R12, [R1+0x1cf0] ;  /* 0x001cf000010c7983 */ /* 0x000ea80000300a00 */
[----:B------:R0:W-:Y:S02]  /*682d0*/  STL.64 [R1+0x1c28], R18 ;  /* 0x001c281201007387 */ /* 0x0001e40000100a00 */
[----:B0-----:R-:W-:Y:S01]  /*682e0*/  IMAD.MOV.U32 R18, RZ, RZ, R0 ;  /* 0x000000ffff127224 */ /* 0x001fe200078e0000 */
[----:B------:R-:W-:Y:S01]  /*682f0*/  MOV R19, R28 ;  /* 0x0000001c00137202 */ /* 0x000fe20000000f00 */
[----:B------:R-:W2:Y:S04]  /*68300*/  LDL.LU R0, [R1+0x1ce8] ;  /* 0x001ce80001007983 */ /* 0x000ea80000300800 */
[----:B------:R-:W2:Y:S04]  /*68310*/  LDL.LU R28, [R1+0x1ce4] ;  /* 0x001ce400011c7983 */ /* 0x000ea80000300800 */
[----:B------:R0:W-:Y:S02]  /*68320*/  STL.64 [R1+0x1c40], R18 ;  /* 0x001c401201007387 */ /* 0x0001e40000100a00 */
[----:B0-----:R-:W-:Y:S01]  /*68330*/  MOV R18, R3 ;  /* 0x0000000300127202 */ /* 0x001fe20000000f00 */
[----:B------:R-:W-:Y:S01]  /*68340*/  IMAD.MOV.U32 R19, RZ, RZ, R17 ;  /* 0x000000ffff137224 */ /* 0x000fe200078e0011 */
[----:B------:R-:W2:Y:S04]  /*68350*/  LDL.LU R3, [R1+0x1ce0] ;  /* 0x001ce00001037983 */ /* 0x000ea80000300800 */
[----:B------:R0:W-:Y:S02]  /*68360*/  STL.64 [R1+0x1c58], R18 ;  /* 0x001c581201007387 */ /* 0x0001e40000100a00 */
[----:B0-----:R-:W-:-:S02]  /*68370*/  MOV R18, R16 ;  /* 0x0000001000127202 */ /* 0x001fc40000000f00 */
[----:B------:R-:W-:-:S05]  /*68380*/  MOV R19, R9 ;  /* 0x0000000900137202 */ /* 0x000fca0000000f00 */
[----:B------:R0:W-:Y:S04]  /*68390*/  STL.64 [R1+0x1c70], R18 ;  /* 0x001c701201007387 */ /* 0x0001e80000100a00 */
[----:B------:R-:W3:Y:S01]  /*683a0*/  LDL.LU R9, [R1+0xbb4] ;  /* 0x000bb40001097983 */ /* 0x000ee20000300800 */
[----:B0-----:R-:W-:-:S03]  /*683b0*/  IMAD.MOV.U32 R18, RZ, RZ, R8 ;  /* 0x000000ffff127224 */ /* 0x001fc600078e0008 */
[----:B------:R-:W3:Y:S01]  /*683c0*/  LDL.LU R8, [R1+0xbb8] ;  /* 0x000bb80001087983 */ /* 0x000ee20000300800 */
[----:B----4-:R-:W-:Y:S11]  /*683d0*/  HMMA.16816.F32 R24, R20, R14, R24 ;  /* 0x0000000e1418723c */ /* 0x010ff60000001818 */
        /* <DEDUP_REMOVED lines=9> */
[----:B--2---:R1:W-:Y:S01]  /*68470*/  STL.64 [R1+0x1c18], R12 ;  /* 0x001c180c01007387 */ /* 0x0043e20000100a00 */
        /* <DEDUP_REMOVED lines=12> */
[----:B------:R-:W2:Y:S01]  /*68540*/  LDL.LU R14, [R1+0x98] ;  /* 0x00009800010e7983 */ /* 0x000ea20000300800 */
[----:B------:R-:W-:-:S03]  /*68550*/  IMAD.MOV.U32 R15, RZ, RZ, R3 ;  /* 0x000000ffff0f7224 */ /* 0x000fc600078e0003 */
[----:B------:R-:W3:Y:S04]  /*68560*/  LDL.LU R3, [R1+0x1ccc] ;  /* 0x001ccc0001037983 */ /* 0x000ee80000300800 */
[----:B--2---:R0:W-:Y:S04]  /*68570*/  STL.64 [R1+0x1c50], R14 ;  /* 0x001c500e01007387 */ /* 0x0041e80000100a00 */
[----:B------:R1:W-:Y:S01]  /*68580*/  STL.64 [R1+0x1c48], R12 ;  /* 0x001c480c01007387 */ /* 0x0003e20000100a00 */
[----:B0-----:R-:W-:Y:S01]  /*68590*/  IMAD.MOV.U32 R14, RZ, RZ, R0 ;  /* 0x000000ffff0e7224 */ /* 0x001fe200078e0000 */
[----:B------:R-:W-:-:S02]  /*685a0*/  MOV R15, R28 ;  /* 0x0000001c000f7202 */ /* 0x000fc40000000f00 */
[----:B-1----:R-:W-:Y:S02]  /*685b0*/  MOV R12, R29 ;  /* 0x0000001d000c7202 */ /* 0x002fe40000000f00 */
[----:B------:R-:W2:Y:S01]  /*685c0*/  LDL.LU R29, [R1+0x1cc8] ;  /* 0x001cc800011d7983 */ /* 0x000ea20000300800 */
[----:B------:R-:W-:-:S03]  /*685d0*/  MOV R13, R2 ;  /* 0x00000002000d7202 */ /* 0x000fc60000000f00 */
        /* <DEDUP_REMOVED lines=8> */
[----:B----4-:R-:W-:Y:S01]  /*68660*/  HMMA.16816.F32 R24, R20, R10, R24 ;  /* 0x0000000a1418723c */ /* 0x010fe20000001818 */
[----:B---3--:R-:W-:-:S02]  /*68670*/  MOV R15, R3 ;  /* 0x00000003000f7202 */ /* 0x008fc40000000f00 */
[----:B------:R-:W3:Y:S04]  /*68680*/  LDL.LU R3, [R1+0x1cb8] ;  /* 0x001cb80001037983 */ /* 0x000ee80000300800 */
[----:B--2---:R0:W-:Y:S04]  /*68690*/  STL.64 [R1+0x1c80], R14 ;  /* 0x001c800e01007387 */ /* 0x0041e80000100a00 */
[----:B------:R1:W-:Y:S01]  /*686a0*/  STL.64 [R1+0x1c78], R12 ;  /* 0x001c780c01007387 */ /* 0x0003e20000100a00 */
[----:B0-----:R-:W-:Y:S01]  /*686b0*/  MOV R14, R2 ;  /* 0x00000002000e7202 */ /* 0x001fe20000000f00 */
[----:B------:R-:W-:-:S02]  /*686c0*/  IMAD.MOV.U32 R15, RZ, RZ, R29 ;  /* 0x000000ffff0f7224 */ /* 0x000fc400078e001d */
[----:B-1----:R-:W-:Y:S01]  /*686d0*/  IMAD.MOV.U32 R12, RZ, RZ, R28 ;  /* 0x000000ffff0c7224 */ /* 0x002fe200078e001c */
[----:B------:R-:W-:Y:S01]  /*686e0*/  MOV R13, R0 ;  /* 0x00000000000d7202 */ /* 0x000fe20000000f00 */
[----:B------:R-:W2:Y:S04]  /*686f0*/  LDL.LU R28, [R1+0x1cb4] ;  /* 0x001cb400011c7983 */ /* 0x000ea80000300800 */
[----:B------:R-:W4:Y:S04]  /*68700*/  LDL.LU R0, [R1+0x1cb0] ;  /* 0x001cb00001007983 */ /* 0x000f280000300800 */
[----:B------:R-:W2:Y:S04]  /*68710*/  LDL.LU R2, [R1+0x1cac] ;  /* 0x001cac0001027983 */ /* 0x000ea80000300800 */
[----:B------:R-:W2:Y:S04]  /*68720*/  LDL.LU R29, [R1+0x1ca8] ;  /* 0x001ca800011d7983 */ /* 0x000ea80000300800 */
[----:B------:R-:W-:Y:S04]  /*68730*/  STL.64 [R1+0xa00], R24 ;  /* 0x000a001801007387 */ /* 0x000fe80000100a00 */
[----:B------:R0:W-:Y:S04]  /*68740*/  STL.64 [R1+0xa08], R26 ;  /* 0x000a081a01007387 */ /* 0x0001e80000100a00 */
[----:B0-----:R-:W2:Y:S04]  /*68750*/  LDL.LU.64 R26, [R1+0x1ca0] ;  /* 0x001ca000011a7983 */ /* 0x001ea80000300a00 */
[----:B------:R-:W2:Y:S01]  /*68760*/  LDL.LU.64 R24, [R1+0x1c98] ;  /* 0x001c980001187983 */ /* 0x000ea20000300a00 */
[----:B------:R-:W-:Y:S01]  /*68770*/  MOV R19, R4 ;  /* 0x0000000400137202 */ /* 0x000fe20000000f00 */
[----:B--2---:R-:W-:Y:S02]  /*68780*/  HMMA.16816.F32 R20, R20, R6, R24 ;  /* 0x000000061414723c */ /* 0x004fe40000001818 */
[----:B------:R-:W2:Y:S04]  /*68790*/  LDL.LU.64 R26, [R1+0x1c90] ;  /* 0x001c9000011a7983 */ /* 0x000ea80000300a00 */
[----:B------:R-:W2:Y:S11]  /*687a0*/  LDL.LU.64 R24, [R1+0x1c88] ;  /* 0x001c880001187983 */ /* 0x000eb60000300a00 */
[----:B------:R-:W-:Y:S06]  /*687b0*/  @!UPT UIADD3 URZ, URZ, URZ, URZ ;  /* 0x0000003f3f3ff290 */ /* 0x000fec000fffe03f */
[----:B------:R0:W-:Y:S04]  /*687c0*/  STL.64 [R1+0x9f0], R20 ;  /* 0x0009f01401007387 */ /* 0x0001e80000100a00 */
[----:B------:R1:W-:Y:S04]  /*687d0*/  STL.64 [R1+0x9f8], R22 ;  /* 0x0009f81601007387 */ /* 0x0003e80000100a00 */
[----:B0-----:R-:W3:Y:S04]  /*687e0*/  LDL.LU R21, [R1+0x320] ;  /* 0x0003200001157983 */ /* 0x001ee80000300800 */
[----:B-1----:R-:W3:Y:S04]  /*687f0*/  LDL.LU R22, [R1+0xae4] ;  /* 0x000ae40001167983 */ /* 0x002ee80000300800 */
[----:B------:R-:W3:Y:S01]  /*68800*/  LDL.LU R23, [R1+0xbb0] ;  /* 0x000bb00001177983 */ /* 0x000ee20000300800 */
[C---:B--2---:R-:W-:Y:S03]  /*68810*/  HMMA.16816.F32 R16, R24.reuse, R18, R12 ;  /* 0x000000121810723c */ /* 0x044fe6000000180c */
[----:B------:R-:W2:Y:S04]  /*68820*/  LDL.LU.64 R14, [R1+0x1c80] ;  /* 0x001c8000010e7983 */ /* 0x000ea80000300a00 */
[----:B------:R-:W2:Y:S11]  /*68830*/  LDL.LU.64 R12, [R1+0x1c78] ;  /* 0x001c7800010c7983 */ /* 0x000eb60000300a00 */
[----:B------:R-:W-:Y:S05]  /*68840*/  @!UPT UIADD3 URZ, URZ, URZ, URZ ;  /* 0x0000003f3f3ff290 */ /* 0x000fea000fffe03f */
        /* <DEDUP_REMOVED lines=45> */
[----:B------:R-:W2:Y:S01]  /*68b20*/  LDL.LU.64 R16, [R1+0x1be8] ;  /* 0x001be80001107983 */ /* 0x000ea20000300a00 */
[----:B------:R-:W-:Y:S01]  /*68b30*/  MOV R4, 0x80 ;  /* 0x0000008000047802 */ /* 0x000fe20000000f00 */
[----:B---3--:R-:W-:-:S02]  /*68b40*/  FFMA R23, R28, R23, R22 ;  /* 0x000000171c177223 */ /* 0x008fc40000000016 */
[----:B------:R-:W-:Y:S02]  /*68b50*/  FFMA R8, R2, R8, R13 ;  /* 0x0000000802087223 */ /* 0x000fe4000000000d */
[----:B------:R-:W-:Y:S02]  /*68b60*/  IMAD R21, R4, c[0x0][0x1a4], R21 ;  /* 0x0000690004157a24 */ /* 0x000fe400078e0215 */
[----:B----4-:R-:W-:-:S03]  /*68b70*/  FFMA R9, R0, R9, R12 ;  /* 0x0000000900097223 */ /* 0x010fc6000000000c */
[----:B------:R-:W-:Y:S04]  /*68b80*/  STL [R1+0x320], R21 ;  /* 0x0003201501007387 */ /* 0x000fe80000100800 */
[----:B------:R-:W-:Y:S04]  /*68b90*/  STL [R1+0xbb0], R23 ;  /* 0x000bb01701007387 */ /* 0x000fe80000100800 */
[----:B------:R-:W-:Y:S04]  /*68ba0*/  STL [R1+0xbb8], R8 ;  /* 0x000bb80801007387 */ /* 0x000fe80000100800 */
[----:B------:R2:W-:Y:S01]  /*68bb0*/  STL [R1+0xbb4], R9 ;  /* 0x000bb40901007387 */ /* 0x0005e20000100800 */
[----:B------:R-:W-:-:S05]  /*68bc0*/  IADD3 R5, R5, 0x80, RZ ;  /* 0x0000008005057810 */ /* 0x000fca0007ffe0ff */
[----:B------:R-:W-:Y:S01]  /*68bd0*/  STL [R1+0xb64], R5 ;  /* 0x000b640501007387 */ /* 0x000fe20000100800 */
[----:B--2---:R-:W-:Y:S11]  /*68be0*/  HMMA.16816.F32 R8, R24, R6, R16 ;  /* 0x000000061808723c */ /* 0x004ff60000001810 */
[----:B------:R-:W-:Y:S11]  /*68bf0*/  @!UPT UIADD3 URZ, URZ, URZ, URZ ;  /* 0x0000003f3f3ff290 */ /* 0x000ff6000fffe03f */
[----:B------:R-:W-:Y:S01]  /*68c00*/  @!UPT UIADD3 URZ, URZ, URZ, URZ ;  /* 0x0000003f3f3ff290 */ /* 0x000fe2000fffe03f */
[----:B------:R-:W-:Y:S04]  /*68c10*/  STL.64 [R1+0x9d0], R8 ;  /* 0x0009d00801007387 */ /* 0x000fe80000100a00 */
[----:B------:R-:W-:Y:S04]  /*68c20*/  STL.64 [R1+0x9d8], R10 ;  /* 0x0009d80a01007387 */ /* 0x000fe80000100a00 */
[----:B------:R-:W2:Y:S04]  /*68c30*/  LDL R2, [R1+0xad8] ;  /* 0x000ad80001027983 */ /* 0x000ea80000100800 */
[----:B------:R-:W3:Y:S04]  /*68c40*/  LDL R0, [R1+0xad4] ;  /* 0x000ad40001007983 */ /* 0x000ee80000100800 */
[----:B--2---:R0:W-:Y:S04]  /*68c50*/  STL [R1+0x450], R2 ;  /* 0x0004500201007387 */ /* 0x0041e80000100800 */
[----:B0-----:R-:W2:Y:S04]  /*68c60*/  LDL R2, [R1+0xad0] ;  /* 0x000ad00001027983 */ /* 0x001ea80000100800 */
[----:B---3--:R0:W-:Y:S04]  /*68c70*/  STL [R1+0x454], R0 ;  /* 0x0004540001007387 */ /* 0x0081e80000100800 */
[----:B0-----:R-:W3:Y:S04]  /*68c80*/  LDL R0, [R1+0xacc] ;  /* 0x000acc0001007983 */ /* 0x001ee80000100800 */
        /* <DEDUP_REMOVED lines=22> */
[----:B---3--:R0:W-:Y:S02]  /*68df0*/  STL [R1+0xb58], R0 ;  /* 0x000b580001007387 */ /* 0x0081e40000100800 */
[----:B0-----:R-:W-:-:S05]  /*68e00*/  MOV R0, R29 ;  /* 0x0000001d00007202 */ /* 0x001fca0000000f00 */
[----:B------:R0:W-:Y:S01]  /*68e10*/  STL [R1+0xb60], R0 ;  /* 0x000b600001007387 */ /* 0x0001e20000100800 */
[----:B------:R-:W-:Y:S01]  /*68e20*/  ISETP.GE.AND P2, PT, R5, c[0x0][0x1d0], PT ;  /* 0x0000740005007a0c */ /* 0x000fe20003f46270 */
[----:B------:R-:W-:Y:S02]  /*68e30*/  IMAD R3, R4, c[0x0][0x1b4], R3 ;  /* 0x00006d0004037a24 */ /* 0x000fe400078e0203 */
[----:B--2---:R0:W-:Y:S10]  /*68e40*/  STL [R1+0xb5c], R2 ;  /* 0x000b5c0201007387 */ /* 0x0041f40000100800 */
[----:B------:R-:W-:Y:S01]  /*68e50*/  @P2 CALL.REL.NOINC `(.L_x_0) ;  /* 0x0000001000002944 */ /* 0x000fe20003c00000 */
[----:B------:R-:W-:Y:S05]  /*68e60*/  BRA `(.L_x_1) ;  /* 0xfffac04000007947 */ /* 0x000fea000383ffff */
.L_x_0:
[----:B------:R-:W2:Y:S01]  /*68e70*/  LDL.LU R18, [R1+0xb7c] ;  /* 0x000b7c0001127983 */ /* 0x000ea20000300800 */
[----:B------:R-:W-:-:S02]  /*68e80*/  MOV R23, 0x3dc6b27f ;  /* 0x3dc6b27f00177802 */ /* 0x000fc40000000f00 */
[----:B0-----:R-:W-:Y:S01]  /*68e90*/  LOP3.LUT R2, R2, 0xfffffeff, RZ, 0xc0, !PT ;  /* 0xfffffeff02027812 */ /* 0x001fe200078ec0ff */
[----:B------:R-:W-:Y:S06]  /*68ea0*/  BAR.SYNC.DEFER_BLOCKING 0x0 ;  /* 0x0000000000007b1d */ /* 0x000fec0000010000 */
[----:B--2---:R-:W-:Y:S01]  /*68eb0*/  STL [R1+0x21c8], R18 ;  /* 0x0021c81201007387 */ /* 0x004fe20000100800 */
[C---:B------:R-:W-:Y:S01]  /*68ec0*/  FMUL R3, R18.reuse, 8388608 ;  /* 0x4b00000012037820 */ /* 0x040fe20000400000 */
[----:B------:R-:W-:Y:S02]  /*68ed0*/  FSETP.GEU.AND P0, PT, R18, 1.175494350822287508e-38, PT ;  /* 0x008000001200780b */ /* 0x000fe40003f0e000 */
[----:B------:R-:W2:Y:S02]  /*68ee0*/  LDL.LU R17, [R1+0xb80] ;  /* 0x000b800001117983 */ /* 0x000ea40000300800 */
[----:B------:R-:W-:-:S04]  /*68ef0*/  FSEL R3, R3, R18, !P0 ;  /* 0x0000001203037208 */ /* 0x000fc80004000000 */
[----:B------:R-:W-:-:S04]  /*68f00*/  IADD3 R4, R3, -0x3f3504f3, RZ ;  /* 0xc0cafb0d03047810 */ /* 0x000fc80007ffe0ff */
[----:B------:R-:W-:-:S04]  /*68f10*/  LOP3.LUT R4, R4, 0xff800000, RZ, 0xc0, !PT ;  /* 0xff80000004047812 */ /* 0x000fc800078ec0ff */
[----:B------:R0:W1:Y:S01]  /*68f20*/  I2F R6, R4 ;  /* 0x0000000400067306 */ /* 0x0000620000201400 */
[----:B------:R-:W-:-:S04]  /*68f30*/  IMAD.IADD R0, R3, 0x1, -R4 ;  /* 0x0000000103007824 */ /* 0x000fc800078e0a04 */
[----:B------:R-:W-:-:S04]  /*68f40*/  FADD R0, R0, -1 ;  /* 0xbf80000000007421 */ /* 0x000fc80000000000 */
[----:B------:R-:W-:-:S04]  /*68f50*/  FFMA.FTZ R5, R0, R23, -0.16845393180847167969 ;  /* 0xbe2c7f3000057423 */ /* 0x000fc80000010017 */
[----:B------:R-:W-:-:S04]  /*68f60*/  FFMA.FTZ R5, R0, R5, 0.1716887056827545166 ;  /* 0x3e2fcf2a00057423 */ /* 0x000fc80000010005 */
[----:B------:R-:W-:-:S04]  /*68f70*/  FFMA.FTZ R5, R0, R5, -0.17900948226451873779 ;  /* 0xbe374e4300057423 */ /* 0x000fc80000010005 */
[----:B------:R-:W-:-:S04]  /*68f80*/  FFMA.FTZ R5, R0, R5, 0.20512372255325317383 ;  /* 0x3e520bf400057423 */ /* 0x000fc80000010005 */
[----:B------:R-:W-:-:S04]  /*68f90*/  FFMA.FTZ R5, R0, R5, -0.24046532809734344482 ;  /* 0xbe763c8b00057423 */ /* 0x000fc80000010005 */
[----:B------:R-:W-:-:S04]  /*68fa0*/  FFMA.FTZ R5, R0, R5, 0.28857114911079406738 ;  /* 0x3e93bf9900057423 */ /* 0x000fc80000010005 */
[----:B------:R-:W-:-:S04]  /*68fb0*/  FFMA.FTZ R5, R0, R5, -0.36067417263984680176 ;  /* 0xbeb8aa4900057423 */ /* 0x000fc80000010005 */
[----:B------:R-:W-:-:S04]  /*68fc0*/  FFMA.FTZ R5, R0, R5, 0.48089820146560668945 ;  /* 0x3ef6384a00057423 */ /* 0x000fc80000010005 */
[----:B------:R-:W-:-:S04]  /*68fd0*/  FFMA.FTZ R5, R0, R5, -0.72134751081466674805 ;  /* 0xbf38aa3b00057423 */ /* 0x000fc80000010005 */
[C---:B------:R-:W-:Y:S01]  /*68fe0*/  FMUL R5, R0.reuse, R5 ;  /* 0x0000000500057220 */ /* 0x040fe20000400000 */
[----:B--2---:R-:W-:Y:S03]  /*68ff0*/  STL [R1+0x21cc], R17 ;  /* 0x0021cc1101007387 */ /* 0x004fe60000100800 */
[C---:B0-----:R-:W-:Y:S01]  /*69000*/  FMUL R4, R0.reuse, R5 ;  /* 0x0000000500047220 */ /* 0x041fe20000400000 */
[----:B------:R-:W2:Y:S01]  /*69010*/  LDL.LU R16, [R1+0xb84] ;  /* 0x000b840001107983 */ /* 0x000ea20000300800 */
[----:B------:R-:W-:Y:S02]  /*69020*/  ISETP.GE.U32.AND P1, PT, R3, 0x7f800000, PT ;  /* 0x7f8000000300780c */ /* 0x000fe40003f26070 */
[----:B------:R-:W-:Y:S01]  /*69030*/  FFMA.FTZ R5, R0, 1.4426950216293334961, R4 ;  /* 0x3fb8aa3b00057823 */ /* 0x000fe20000010004 */
[----:B------:R-:W-:-:S05]  /*69040*/  FSEL R0, RZ, -23, P0 ;  /* 0xc1b80000ff007808 */ /* 0x000fca0000000000 */
[----:B-1----:R-:W-:-:S04]  /*69050*/  FFMA.FTZ R0, R6, 1.1920928955078125e-07, R0 ;  /* 0x3400000006007823 */ /* 0x002fc80000010000 */
[----:B------:R-:W-:Y:S01]  /*69060*/  FADD R5, R0, R5 ;  /* 0x0000000500057221 */ /* 0x000fe20000000000 */
[----:B------:R-:W-:-:S05]  /*69070*/  @P1 MOV R0, 0x7f800000 ;  /* 0x7f80000000001802 */ /* 0x000fca0000000f00 */
[----:B------:R-:W-:-:S05]  /*69080*/  @P1 FFMA.FTZ R5, R3, R0, +INF ;  /* 0x7f80000003051423 */ /* 0x000fca0000010000 */
[----:B------:R0:W-:Y:S01]  /*69090*/  STL [R1+0x370], R5 ;  /* 0x0003700501007387 */ /* 0x0001e20000100800 */
[C---:B------:R-:W-:Y:S01]  /*690a0*/  FMUL R4, R17.reuse, 8388608 ;  /* 0x4b00000011047820 */ /* 0x040fe20000400000 */
[----:B------:R-:W-:-:S04]  /*690b0*/  FSETP.GEU.AND P2, PT, R17, 1.175494350822287508e-38, PT ;  /* 0x008000001100780b */ /* 0x000fc80003f4e000 */
[----:B------:R-:W-:-:S04]  /*690c0*/  FSEL R4, R4, R17, !P2 ;  /* 0x0000001104047208 */ /* 0x000fc80005000000 */
[----:B------:R-:W-:-:S04]  /*690d0*/  IADD3 R7, R4, -0x3f3504f3, RZ ;  /* 0xc0cafb0d04077810 */ /* 0x000fc80007ffe0ff */
[----:B------:R-:W-:-:S05]  /*690e0*/  LOP3.LUT R7, R7, 0xff800000, RZ, 0xc0, !PT ;  /* 0xff80000007077812 */ /* 0x000fca00078ec0ff */
[----:B------:R-:W-:Y:S01]  /*690f0*/  IMAD.IADD R0, R4, 0x1, -R7 ;  /* 0x0000000104007824 */ /* 0x000fe200078e0a07 */
[----:B------:R-:W-:-:S03]  /*69100*/  FSETP.NEU.AND P0, PT, R3, RZ, PT ;  /* 0x000000ff0300720b */ /* 0x000fc60003f0d000 */
[----:B------:R-:W-:-:S04]  /*69110*/  FADD R0, R0, -1 ;  /* 0xbf80000000007421 */ /* 0x000fc80000000000 */
[----:B------:R-:W-:-:S04]  /*69120*/  FFMA.FTZ R3, R0, R23, -0.16845393180847167969 ;  /* 0xbe2c7f3000037423 */ /* 0x000fc80000010017 */
[----:B------:R-:W-:-:S04]  /*69130*/  FFMA.FTZ R3, R0, R3, 0.1716887056827545166 ;  /* 0x3e2fcf2a00037423 */ /* 0x000fc80000010003 */
[----:B------:R-:W-:Y:S01]  /*69140*/  FFMA.FTZ R3, R0, R3, -0.17900948226451873779 ;  /* 0xbe374e4300037423 */ /* 0x000fe20000010003 */
[----:B--2---:R-:W-:Y:S04]  /*69150*/  STL [R1+0x21d0], R16 ;  /* 0x0021d01001007387 */ /* 0x004fe80000100800 */
[----:B------:R-:W2:Y:S01]  /*69160*/  LDL.LU R15, [R1+0xb88] ;  /* 0x000b8800010f7983 */ /* 0x000ea20000300800 */
[C---:B0-----:R-:W-:Y:S01]  /*69170*/  FMUL R5, R16.reuse, 8388608 ;  /* 0x4b00000010057820 */ /* 0x041fe20000400000 */
[----:B------:R-:W-:-:S04]  /*69180*/  FSETP.GEU.AND P1, PT, R16, 1.175494350822287508e-38, PT ;  /* 0x008000001000780b */ /* 0x000fc80003f2e000 */
[----:B------:R-:W-:Y:S01]  /*69190*/  FSEL R5, R5, R16, !P1 ;  /* 0x0000001005057208 */ /* 0x000fe20004800000 */
[----:B------:R-:W-:-:S03]  /*691a0*/  FFMA.FTZ R3, R0, R3, 0.20512372255325317383 ;  /* 0x3e520bf400037423 */ /* 0x000fc60000010003 */
[----:B------:R-:W-:Y:S01]  /*691b0*/  IADD3 R6, R5, -0x3f3504f3, RZ ;  /* 0xc0cafb0d05067810 */ /* 0x000fe20007ffe0ff */
[----:B------:R-:W-:-:S03]  /*691c0*/  FFMA.FTZ R8, R0, R3, -0.24046532809734344482 ;  /* 0xbe763c8b00087423 */ /* 0x000fc60000010003 */
[----:B------:R-:W-:-:S04]  /*691d0*/  LOP3.LUT R6, R6, 0xff800000, RZ, 0xc0, !PT ;  /* 0xff80000006067812 */ /* 0x000fc800078ec0ff */
[----:B------:R-:W-:Y:S01]  /*691e0*/  IADD3 R3, R5, -R6, RZ ;  /* 0x8000000605037210 */ /* 0x000fe20007ffe0ff */
[----:B------:R-:W-:-:S04]  /*691f0*/  FFMA.FTZ R8, R0, R8, 0.28857114911079406738 ;  /* 0x3e93bf9900087423 */ /* 0x000fc80000010008 */
[----:B------:R-:W-:Y:S02]  /*69200*/  FADD R3, R3, -1 ;  /* 0xbf80000003037421 */ /* 0x000fe40000000000 */
[C---:B------:R-:W-:Y:S02]  /*69210*/  FFMA.FTZ R9, R0.reuse, R8, -0.36067417263984680176 ;  /* 0xbeb8aa4900097423 */ /* 0x040fe40000010008 */
[C---:B------:R-:W-:Y:S02]  /*69220*/  FFMA.FTZ R8, R3.reuse, R23, -0.16845393180847167969 ;  /* 0xbe2c7f3003087423 */ /* 0x040fe40000010017 */
[C---:B------:R-:W-:Y:S02]  /*69230*/  FFMA.FTZ R9, R0.reuse, R9, 0.48089820146560668945 ;  /* 0x3ef6384a00097423 */ /* 0x040fe40000010009 */
[----:B------:R-:W-:Y:S02]  /*69240*/  FFMA.FTZ R8, R3, R8, 0.1716887056827545166 ;  /* 0x3e2fcf2a03087423 */ /* 0x000fe40000010008 */
[----:B------:R-:W-:-:S02]  /*69250*/  FFMA.FTZ R9, R0, R9, -0.72134751081466674805 ;  /* 0xbf38aa3b00097423 */ /* 0x000fc40000010009 */
[C---:B------:R-:W-:Y:S01]  /*69260*/  FFMA.FTZ R8, R3.reuse, R8, -0.17900948226451873779 ;  /* 0xbe374e4303087423 */ /* 0x040fe20000010008 */
[----:B------:R0:W1:Y:S01]  /*69270*/  I2F R10, R7 ;  /* 0x00000007000a7306 */ /* 0x0000620000201400 */
[C---:B------:R-:W-:Y:S02]  /*69280*/  FMUL R9, R0.reuse, R9 ;  /* 0x0000000900097220 */ /* 0x040fe40000400000 */
[C---:B------:R-:W-:Y:S02]  /*69290*/  FFMA.FTZ R8, R3.reuse, R8, 0.20512372255325317383 ;  /* 0x3e520bf403087423 */ /* 0x040fe40000010008 */
[----:B------:R-:W-:Y:S01]  /*692a0*/  FMUL R9, R0, R9 ;  /* 0x0000000900097220 */ /* 0x000fe20000400000 */
[----:B------:R-:W-:Y:S01]  /*692b0*/  @P0 LOP3.LUT R2, R2, 0x100, RZ, 0xfc, !PT ;  /* 0x0000010002020812 */ /* 0x000fe200078efcff */
[----:B0-----:R-:W-:Y:S01]  /*692c0*/  FFMA.FTZ R7, R3, R8, -0.24046532809734344482 ;  /* 0xbe763c8b03077423 */ /* 0x001fe20000010008 */
[----:B------:R-:W-:Y:S01]  /*692d0*/  ISETP.GE.U32.AND P0, PT, R4, 0x7f800000, PT ;  /* 0x7f8000000400780c */ /* 0x000fe20003f06070 */
[----:B------:R-:W-:-:S02]  /*692e0*/  FFMA.FTZ R9, R0, 1.4426950216293334961, R9 ;  /* 0x3fb8aa3b00097823 */ /* 0x000fc40000010009 */
[----:B------:R-:W-:Y:S01]  /*692f0*/  FFMA.FTZ R0, R3, R7, 0.28857114911079406738 ;  /* 0x3e93bf9903007423 */ /* 0x000fe20000010007 */
[----:B------:R-:W-:-:S05]  /*69300*/  FSEL R7, RZ, -23, P2 ;  /* 0xc1b80000ff077808 */ /* 0x000fca0001000000 */
[----:B-1----:R-:W-:-:S04]  /*69310*/  FFMA.FTZ R7, R10, 1.1920928955078125e-07, R7 ;  /* 0x340000000a077823 */ /* 0x002fc80000010007 */
[----:B------:R-:W-:Y:S01]  /*69320*/  FADD R11, R7, R9 ;  /* 0x00000009070b7221 */ /* 0x000fe20000000000 */
[----:B------:R-:W-:-:S05]  /*69330*/  @P0 MOV R7, 0x7f800000 ;  /* 0x7f80000000070802 */ /* 0x000fca0000000f00 */
[----:B------:R-:W-:-:S05]  /*69340*/  @P0 FFMA.FTZ R11, R4, R7, +INF ;  /* 0x7f800000040b0423 */ /* 0x000fca0000010007 */
[----:B------:R-:W-:Y:S04]  /*69350*/  STL [R1+0x36c], R11 ;  /* 0x00036c0b01007387 */ /* 0x000fe80000100800 */
[----:B--2---:R-:W-:Y:S04]  /*69360*/  STL [R1+0x21d4], R15 ;  /* 0x0021d40f01007387 */ /* 0x004fe80000100800 */
[----:B------:R-:W2:Y:S01]  /*69370*/  LDL.LU R14, [R1+0xb8c] ;  /* 0x000b8c00010e7983 */ /* 0x000ea20000300800 */
[----:B------:R-:W-:Y:S01]  /*69380*/  FFMA.FTZ R0, R3, R0, -0.36067417263984680176 ;  /* 0xbeb8aa4903007423 */ /* 0x000fe20000010000 */
[----:B------:R-:W-:-:S03]  /*69390*/  FSETP.NEU.AND P0, PT, R4, RZ, PT ;  /* 0x000000ff0400720b */ /* 0x000fc60003f0d000 */
[C---:B------:R-:W-:Y:S01]  /*693a0*/  FFMA.FTZ R0, R3.reuse, R0, 0.48089820146560668945 ;  /* 0x3ef6384a03007423 */ /* 0x040fe20000010000 */
[----:B------:R-:W0:Y:S03]  /*693b0*/  I2F R6, R6 ;  /* 0x0000000600067306 */ /* 0x000e260000201400 */
[----:B------:R-:W-:Y:S01]  /*693c0*/  FFMA.FTZ R0, R3, R0, -0.72134751081466674805 ;  /* 0xbf38aa3b03007423 */ /* 0x000fe20000010000 */
[----:B------:R-:W-:-:S03]  /*693d0*/  LOP3.LUT R2, R2, 0xfffffdff, RZ, 0xc0, !PT ;  /* 0xfffffdff02027812 */ /* 0x000fc600078ec0ff */
[----:B------:R-:W-:Y:S01]  /*693e0*/  FMUL R0, R3, R0 ;  /* 0x0000000003007220 */ /* 0x000fe20000400000 */
[----:B------:R-:W-:-:S03]  /*693f0*/  ISETP.GE.U32.AND P2, PT, R5, 0x7f800000, PT ;  /* 0x7f8000000500780c */ /* 0x000fc60003f46070 */
[----:B------:R-:W-:Y:S01]  /*69400*/  FMUL R0, R3, R0 ;  /* 0x0000000003007220 */ /* 0x000fe20000400000 */
[----:B------:R-:W-:Y:S01]  /*69410*/  @P0 LOP3.LUT R2, R2, 0x200, RZ, 0xfc, !PT ;  /* 0x0000020002020812 */ /* 0x000fe200078efcff */
[C---:B------:R-:W-:Y:S01]  /*69420*/  FMUL R4, R15.reuse, 8388608 ;  /* 0x4b0000000f047820 */ /* 0x040fe20000400000 */
[----:B------:R-:W-:Y:S01]  /*69430*/  FSETP.GEU.AND P0, PT, R15, 1.175494350822287508e-38, PT ;  /* 0x008000000f00780b */ /* 0x000fe20003f0e000 */
[----:B------:R-:W-:Y:S01]  /*69440*/  FFMA.FTZ R3, R3, 1.4426950216293334961, R0 ;  /* 0x3fb8aa3b03037823 */ /* 0x000fe20000010000 */
[----:B------:R-:W-:Y:S02]  /*69450*/  FSEL R0, RZ, -23, P1 ;  /* 0xc1b80000ff007808 */ /* 0x000fe40000800000 */
[----:B------:R-:W-:-:S03]  /*69460*/  FSEL R4, R4, R15, !P0 ;  /* 0x0000000f04047208 */ /* 0x000fc60004000000 */
[----:B0-----:R-:W-:Y:S01]  /*69470*/  FFMA.FTZ R0, R6, 1.1920928955078125e-07, R0 ;  /* 0x3400000006007823 */ /* 0x001fe20000010000 */
[----:B------:R-:W-:-:S03]  /*69480*/  IADD3 R6, R4, -0x3f3504f3, RZ ;  /* 0xc0cafb0d04067810 */ /* 0x000fc60007ffe0ff */
[----:B------:R-:W-:Y:S01]  /*69490*/  FADD R3, R0, R3 ;  /* 0x0000000300037221 */ /* 0x000fe20000000000 */
[----:B------:R-:W-:Y:S01]  /*694a0*/  LOP3.LUT R6, R6, 0xff800000, RZ, 0xc0, !PT ;  /* 0xff80000006067812 */ /* 0x000fe200078ec0ff */
[----:B------:R-:W-:Y:S01]  /*694b0*/  @P2 IMAD.MOV.U32 R0, RZ, RZ, 0x7f800000 ;  /* 0x7f800000ff002424 */ /* 0x000fe200078e00ff */
[----:B------:R-:W-:-:S03]  /*694c0*/  FSETP.NEU.AND P1, PT, R5, RZ, PT ;  /* 0x000000ff0500720b */ /* 0x000fc60003f2d000 */
[----:B------:R-:W-:Y:S01]  /*694d0*/  @P2 FFMA.FTZ R3, R5, R0, +INF ;  /* 0x7f80000005032423 */ /* 0x000fe20000010000 */
[----:B------:R-:W-:Y:S02]  /*694e0*/  IADD3 R0, R4, -R6, RZ ;  /* 0x8000000604007210 */ /* 0x000fe40007ffe0ff */
[----:B------:R-:W-:-:S03]  /*694f0*/  LOP3.LUT R2, R2, 0xfffffbff, RZ, 0xc0, !PT ;  /* 0xfffffbff02027812 */ /* 0x000fc600078ec0ff */
[----:B------:R-:W-:Y:S01]  /*69500*/  FADD R0, R0, -1 ;  /* 0xbf80000000007421 */ /* 0x000fe20000000000 */
[----:B------:R0:W-:Y:S03]  /*69510*/  STL [R1+0x368], R3 ;  /* 0x0003680301007387 */ /* 0x0001e60000100800 */
[----:B------:R-:W-:Y:S01]  /*69520*/  @P1 LOP3.LUT R2, R2, 0x400, RZ, 0xfc, !PT ;  /* 0x0000040002021812 */ /* 0x000fe200078efcff */
[----:B0-----:R-:W-:-:S04]  /*69530*/  FFMA.FTZ R3, R0, R23, -0.16845393180847167969 ;  /* 0xbe2c7f3000037423 */ /* 0x001fc80000010017 */
[----:B------:R-:W-:-:S04]  /*69540*/  FFMA.FTZ R3, R0, R3, 0.1716887056827545166 ;  /* 0x3e2fcf2a00037423 */ /* 0x000fc80000010003 */
[----:B------:R-:W-:-:S04]  /*69550*/  FFMA.FTZ R3, R0, R3, -0.17900948226451873779 ;  /* 0xbe374e4300037423 */ /* 0x000fc80000010003 */
[----:B------:R-:W-:-:S04]  /*69560*/  FFMA.FTZ R3, R0, R3, 0.20512372255325317383 ;  /* 0x3e520bf400037423 */ /* 0x000fc80000010003 */
[----:B------:R-:W-:-:S04]  /*69570*/  FFMA.FTZ R7, R0, R3, -0.24046532809734344482 ;  /* 0xbe763c8b00077423 */ /* 0x000fc80000010003 */
[----:B------:R-:W-:-:S04]  /*69580*/  FFMA.FTZ R7, R0, R7, 0.28857114911079406738 ;  /* 0x3e93bf9900077423 */ /* 0x000fc80000010007 */
[----:B------:R-:W-:-:S04]  /*69590*/  FFMA.FTZ R8, R0, R7, -0.36067417263984680176 ;  /* 0xbeb8aa4900087423 */ /* 0x000fc80000010007 */
[C---:B------:R-:W-:Y:S01]  /*695a0*/  FFMA.FTZ R8, R0.reuse, R8, 0.48089820146560668945 ;  /* 0x3ef6384a00087423 */ /* 0x040fe20000010008 */
[----:B------:R0:W1:Y:S03]  /*695b0*/  I2F R10, R6 ;  /* 0x00000006000a7306 */ /* 0x0000660000201400 */
[----:B------:R-:W-:-:S04]  /*695c0*/  FFMA.FTZ R8, R0, R8, -0.72134751081466674805 ;  /* 0xbf38aa3b00087423 */ /* 0x000fc80000010008 */
[----:B------:R-:W-:Y:S01]  /*695d0*/  FMUL R8, R0, R8 ;  /* 0x0000000800087220 */ /* 0x000fe20000400000 */
[----:B------:R-:W-:-:S03]  /*695e0*/  ISETP.GE.U32.AND P2, PT, R4, 0x7f800000, PT ;  /* 0x7f8000000400780c */ /* 0x000fc60003f46070 */
[----:B------:R-:W-:-:S04]  /*695f0*/  FMUL R8, R0, R8 ;  /* 0x0000000800087220 */ /* 0x000fc80000400000 */
[----:B------:R-:W-:Y:S02]  /*69600*/  FFMA.FTZ R8, R0, 1.4426950216293334961, R8 ;  /* 0x3fb8aa3b00087823 */ /* 0x000fe40000010008 */
[C---:B--2---:R-:W-:Y:S01]  /*69610*/  FMUL R5, R14.reuse, 8388608 ;  /* 0x4b0000000e057820 */ /* 0x044fe20000400000 */
[----:B------:R-:W-:-:S04]  /*69620*/  FSETP.GEU.AND P1, PT, R14, 1.175494350822287508e-38, PT ;  /* 0x008000000e00780b */ /* 0x000fc80003f2e000 */
[----:B------:R-:W-:-:S04]  /*69630*/  FSEL R5, R5, R14, !P1 ;  /* 0x0000000e05057208 */ /* 0x000fc80004800000 */
[----:B------:R-:W-:-:S04]  /*69640*/  IADD3 R9, R5, -0x3f3504f3, RZ ;  /* 0xc0cafb0d05097810 */ /* 0x000fc80007ffe0ff */
[----:B------:R-:W-:-:S04]  /*69650*/  LOP3.LUT R9, R9, 0xff800000, RZ, 0xc0, !PT ;  /* 0xff80000009097812 */ /* 0x000fc800078ec0ff */
[----:B------:R-:W-:-:S05]  /*69660*/  IADD3 R3, R5, -R9, RZ ;  /* 0x8000000905037210 */ /* 0x000fca0007ffe0ff */
[----:B------:R-:W-:-:S04]  /*69670*/  FADD R3, R3, -1 ;  /* 0xbf80000003037421 */ /* 0x000fc80000000000 */
[----:B------:R-:W-:-:S04]  /*69680*/  FFMA.FTZ R7, R3, R23, -0.16845393180847167969 ;  /* 0xbe2c7f3003077423 */ /* 0x000fc80000010017 */
[----:B------:R-:W-:-:S04]  /*69690*/  FFMA.FTZ R7, R3, R7, 0.1716887056827545166 ;  /* 0x3e2fcf2a03077423 */ /* 0x000fc80000010007 */
[----:B------:R-:W-:-:S04]  /*696a0*/  FFMA.FTZ R7, R3, R7, -0.17900948226451873779 ;  /* 0xbe374e4303077423 */ /* 0x000fc80000010007 */
[----:B------:R-:W-:-:S04]  /*696b0*/  FFMA.FTZ R7, R3, R7, 0.20512372255325317383 ;  /* 0x3e520bf403077423 */ /* 0x000fc80000010007 */
[----:B0-----:R-:W-:-:S04]  /*696c0*/  FFMA.FTZ R6, R3, R7, -0.24046532809734344482 ;  /* 0xbe763c8b03067423 */ /* 0x001fc80000010007 */
[----:B------:R-:W-:Y:S01]  /*696d0*/  FFMA.FTZ R0, R3, R6, 0.28857114911079406738 ;  /* 0x3e93bf9903007423 */ /* 0x000fe20000010006 */
[----:B------:R-:W-:-:S05]  /*696e0*/  FSEL R6, RZ, -23, P0 ;  /* 0xc1b80000ff067808 */ /* 0x000fca0000000000 */
[----:B-1----:R-:W-:-:S04]  /*696f0*/  FFMA.FTZ R6, R10, 1.1920928955078125e-07, R6 ;  /* 0x340000000a067823 */ /* 0x002fc80000010006 */
[----:B------:R-:W-:Y:S02]  /*69700*/  FADD R11, R6, R8 ;  /* 0x00000008060b7221 */ /* 0x000fe40000000000 */
[----:B------:R-:W-:Y:S01]  /*69710*/  @P2 IMAD.MOV.U32 R6, RZ, RZ, 0x7f800000 ;  /* 0x7f800000ff062424 */ /* 0x000fe200078e00ff */
[----:B------:R-:W-:Y:S03]  /*69720*/  STL [R1+0x21d8], R14 ;  /* 0x0021d80e01007387 */ /* 0x000fe60000100800 */
[C---:B------:R-:W-:Y:S01]  /*69730*/  @P2 FFMA.FTZ R11, R4.reuse, R6, +INF ;  /* 0x7f800000040b2423 */ /* 0x040fe20000010006 */
[----:B------:R-:W2:Y:S04]  /*69740*/  LDL.LU R13, [R1+0xb90] ;  /* 0x000b9000010d7983 */ /* 0x000ea80000300800 */
[----:B------:R0:W-:Y:S04]  /*69750*/  STL [R1+0x364], R11 ;  /* 0x0003640b01007387 */ /* 0x0001e80000100800 */
[----:B------:R-:W3:Y:S01]  /*69760*/  LDL.LU R12, [R1+0xb94] ;  /* 0x000b9400010c7983 */ /* 0x000ee20000300800 */
[----:B------:R-:W-:Y:S01]  /*69770*/  FSETP.NEU.AND P0, PT, R4, RZ, PT ;  /* 0x000000ff0400720b */ /* 0x000fe20003f0d000 */
[----:B------:R-:W-:Y:S01]  /*69780*/  FFMA.FTZ R0, R3, R0, -0.36067417263984680176 ;  /* 0xbeb8aa4903007423 */ /* 0x000fe20000010000 */
[----:B------:R-:W-:-:S03]  /*69790*/  LOP3.LUT R2, R2, 0xfffff7ff, RZ, 0xc0, !PT ;  /* 0xfffff7ff02027812 */ /* 0x000fc600078ec0ff */
[----:B------:R-:W-:-:S04]  /*697a0*/  FFMA.FTZ R0, R3, R0, 0.48089820146560668945 ;  /* 0x3ef6384a03007423 */ /* 0x000fc80000010000 */
[----:B------:R-:W-:-:S04]  /*697b0*/  FFMA.FTZ R0, R3, R0, -0.72134751081466674805 ;  /* 0xbf38aa3b03007423 */ /* 0x000fc80000010000 */
[----:B------:R-:W-:Y:S01]  /*697c0*/  @P0 LOP3.LUT R2, R2, 0x800, RZ, 0xfc, !PT ;  /* 0x0000080002020812 */ /* 0x000fe200078efcff */
[----:B------:R-:W-:-:S04]  /*697d0*/  FMUL R0, R3, R0 ;  /* 0x0000000003007220 */ /* 0x000fc80000400000 */
[----:B------:R-:W-:-:S04]  /*697e0*/  FMUL R0, R3, R0 ;  /* 0x0000000003007220 */ /* 0x000fc80000400000 */
[----:B------:R-:W-:Y:S01]  /*697f0*/  FFMA.FTZ R22, R3, 1.4426950216293334961, R0 ;  /* 0x3fb8aa3b03167823 */ /* 0x000fe20000010000 */
[----:B------:R1:W-:Y:S01]  /*69800*/  I2F R19, R9 ;  /* 0x0000000900137306 */ /* 0x0003e20000201400 */
[C---:B--2---:R-:W-:Y:S01]  /*69810*/  FMUL R4, R13.reuse, 8388608 ;  /* 0x4b0000000d047820 */ /* 0x044fe20000400000 */
[----:B------:R-:W-:-:S04]  /*69820*/  FSETP.GEU.AND P0, PT, R13, 1.175494350822287508e-38, PT ;  /* 0x008000000d00780b */ /* 0x000fc80003f0e000 */
[----:B------:R-:W-:Y:S01]  /*69830*/  FSEL R4, R4, R13, !P0 ;  /* 0x0000000d04047208 */ /* 0x000fe20004000000 */
[C---:B---3--:R-:W-:Y:S01]  /*69840*/  FMUL R7, R12.reuse, 8388608 ;  /* 0x4b0000000c077820 */ /* 0x048fe20000400000 */
[----:B------:R-:W-:Y:S02]  /*69850*/  FSETP.GEU.AND P2, PT, R12, 1.175494350822287508e-38, PT ;  /* 0x008000000c00780b */ /* 0x000fe40003f4e000 */
[----:B------:R-:W-:Y:S02]  /*69860*/  IADD3 R6, R4, -0x3f3504f3, RZ ;  /* 0xc0cafb0d04067810 */ /* 0x000fe40007ffe0ff */
[----:B------:R-:W-:Y:S02]  /*69870*/  FSEL R7, R7, R12, !P2 ;  /* 0x0000000c07077208 */ /* 0x000fe40005000000 */
[----:B------:R-:W-:Y:S02]  /*69880*/  LOP3.LUT R6, R6, 0xff800000, RZ, 0xc0, !PT ;  /* 0xff80000006067812 */ /* 0x000fe400078ec0ff */
[----:B------:R-:W-:-:S02]  /*69890*/  IADD3 R8, R7, -0x3f3504f3, RZ ;  /* 0xc0cafb0d07087810 */ /* 0x000fc40007ffe0ff */
[----:B------:R-:W-:Y:S02]  /*698a0*/  IADD3 R0, R4, -R6, RZ ;  /* 0x8000000604007210 */ /* 0x000fe40007ffe0ff */
[----:B------:R-:W-:-:S03]  /*698b0*/  LOP3.LUT R8, R8, 0xff800000, RZ, 0xc0, !PT ;  /* 0xff80000008087812 */ /* 0x000fc600078ec0ff */
[----:B------:R-:W-:Y:S01]  /*698c0*/  FADD R0, R0, -1 ;  /* 0xbf80000000007421 */ /* 0x000fe20000000000 */
[----:B------:R-:W-:-:S03]  /*698d0*/  IADD3 R3, R7, -R8, RZ ;  /* 0x8000000807037210 */ /* 0x000fc60007ffe0ff */
[C---:B0-----:R-:W-:Y:S02]  /*698e0*/  FFMA.FTZ R11, R0.reuse, R23, -0.16845393180847167969 ;  /* 0xbe2c7f30000b7423 */ /* 0x041fe40000010017 */
[----:B------:R-:W-:Y:S02]  /*698f0*/  FADD R3, R3, -1 ;  /* 0xbf80000003037421 */ /* 0x000fe40000000000 */
[C---:B------:R-:W-:Y:S02]  /*69900*/  FFMA.FTZ R11, R0.reuse, R11, 0.1716887056827545166 ;  /* 0x3e2fcf2a000b7423 */ /* 0x040fe4000001000b */
[C---:B------:R-:W-:Y:S02]  /*69910*/  FFMA.FTZ R10, R3.reuse, R23, -0.16845393180847167969 ;  /* 0xbe2c7f30030a7423 */ /* 0x040fe40000010017 */
[----:B------:R-:W-:Y:S02]  /*69920*/  FFMA.FTZ R11, R0, R11, -0.17900948226451873779 ;  /* 0xbe374e43000b7423 */ /* 0x000fe4000001000b */
[----:B------:R-:W-:-:S02]  /*69930*/  FFMA.FTZ R10, R3, R10, 0.1716887056827545166 ;  /* 0x3e2fcf2a030a7423 */ /* 0x000fc4000001000a */
[C---:B------:R-:W-:Y:S02]  /*69940*/  FFMA.FTZ R11, R0.reuse, R11, 0.20512372255325317383 ;  /* 0x3e520bf4000b7423 */ /* 0x040fe4000001000b */
[C---:B------:R-:W-:Y:S02]  /*69950*/  FFMA.FTZ R10, R3.reuse, R10, -0.17900948226451873779 ;  /* 0xbe374e43030a7423 */ /* 0x040fe4000001000a */
[C---:B------:R-:W-:Y:S02]  /*69960*/  FFMA.FTZ R11, R0.reuse, R11, -0.24046532809734344482 ;  /* 0xbe763c8b000b7423 */ /* 0x040fe4000001000b */
[C---:B------:R-:W-:Y:S02]  /*69970*/  FFMA.FTZ R10, R3.reuse, R10, 0.20512372255325317383 ;  /* 0x3e520bf4030a7423 */ /* 0x040fe4000001000a */
[----:B------:R-:W-:Y:S02]  /*69980*/  FFMA.FTZ R11, R0, R11, 0.28857114911079406738 ;  /* 0x3e93bf99000b7423 */ /* 0x000fe4000001000b */
[----:B------:R-:W-:-:S02]  /*69990*/  FFMA.FTZ R10, R3, R10, -0.24046532809734344482 ;  /* 0xbe763c8b030a7423 */ /* 0x000fc4000001000a */
[C---:B------:R-:W-:Y:S02]  /*699a0*/  FFMA.FTZ R11, R0.reuse, R11, -0.36067417263984680176 ;  /* 0xbeb8aa49000b7423 */ /* 0x040fe4000001000b */
[C---:B------:R-:W-:Y:S02]  /*699b0*/  FFMA.FTZ R10, R3.reuse, R10, 0.28857114911079406738 ;  /* 0x3e93bf99030a7423 */ /* 0x040fe4000001000a */
[C---:B------:R-:W-:Y:S02]  /*699c0*/  FFMA.FTZ R11, R0.reuse, R11, 0.48089820146560668945 ;  /* 0x3ef6384a000b7423 */ /* 0x040fe4000001000b */
[C---:B------:R-:W-:Y:S02]  /*699d0*/  FFMA.FTZ R10, R3.reuse, R10, -0.36067417263984680176 ;  /* 0xbeb8aa49030a7423 */ /* 0x040fe4000001000a */
[----:B------:R-:W-:Y:S02]  /*699e0*/  FFMA.FTZ R11, R0, R11, -0.72134751081466674805 ;  /* 0xbf38aa3b000b7423 */ /* 0x000fe4000001000b */
[----:B------:R-:W-:-:S02]  /*699f0*/  FFMA.FTZ R10, R3, R10, 0.48089820146560668945 ;  /* 0x3ef6384a030a7423 */ /* 0x000fc4000001000a */
[C---:B------:R-:W-:Y:S02]  /*69a00*/  FMUL R11, R0.reuse, R11 ;  /* 0x0000000b000b7220 */ /* 0x040fe40000400000 */
[C---:B------:R-:W-:Y:S01]  /*69a10*/  FFMA.FTZ R10, R3.reuse, R10, -0.72134751081466674805 ;  /* 0xbf38aa3b030a7423 */ /* 0x040fe2000001000a */
[----:B------:R0:W-:Y:S03]  /*69a20*/  STL [R1+0x21dc], R13 ;  /* 0x0021dc0d01007387 */ /* 0x0001e60000100800 */
[C---:B-1----:R-:W-:Y:S02]  /*69a30*/  FMUL R9, R3.reuse, R10 ;  /* 0x0000000a03097220 */ /* 0x042fe40000400000 */
[----:B------:R-:W-:Y:S02]  /*69a40*/  FMUL R10, R0, R11 ;  /* 0x0000000b000a7220 */ /* 0x000fe40000400000 */
[----:B------:R-:W2:Y:S01]  /*69a50*/  LDL.LU R11, [R1+0xb98] ;  /* 0x000b9800010b7983 */ /* 0x000ea20000300800 */
[----:B------:R-:W-:-:S02]  /*69a60*/  FMUL R9, R3, R9 ;  /* 0x0000000903097220 */ /* 0x000fc40000400000 */
[----:B------:R-:W-:Y:S02]  /*69a70*/  FFMA.FTZ R21, R0, 1.4426950216293334961, R10 ;  /* 0x3fb8aa3b00157823 */ /* 0x000fe4000001000a */
[----:B------:R-:W1:Y:S01]  /*69a80*/  I2F R10, R6 ;  /* 0x00000006000a7306 */ /* 0x000e620000201400 */
[----:B------:R-:W-:-:S07]  /*69a90*/  FFMA.FTZ R20, R3, 1.4426950216293334961, R9 ;  /* 0x3fb8aa3b03147823 */ /* 0x000fce0000010009 */
[----:B------:R3:W4:Y:S02]  /*69aa0*/  I2F R9, R8 ;  /* 0x0000000800097306 */ /* 0x0007240000201400 */
[----:B---3--:R-:W-:Y:S02]  /*69ab0*/  FSEL R8, RZ, -23, P0 ;  /* 0xc1b80000ff087808 */ /* 0x008fe40000000000 */
[----:B------:R-:W-:Y:S02]  /*69ac0*/  ISETP.GE.U32.AND P0, PT, R5, 0x7f800000, PT ;  /* 0x7f8000000500780c */ /* 0x000fe40003f06070 */
[----:B------:R-:W-:Y:S01]  /*69ad0*/  FSEL R0, RZ, -23, P1 ;  /* 0xc1b80000ff007808 */ /* 0x000fe20000800000 */
[----:B-1----:R-:W-:-:S04]  /*69ae0*/  FFMA.FTZ R10, R10, 1.1920928955078125e-07, R8 ;  /* 0x340000000a0a7823 */ /* 0x002fc80000010008 */
[----:B------:R-:W-:-:S06]  /*69af0*/  FFMA.FTZ R0, R19, 1.1920928955078125e-07, R0 ;  /* 0x3400000013007823 */ /* 0x000fcc0000010000 */
[----:B------:R-:W-:Y:S01]  /*69b00*/  @P0 MOV R8, 0x7f800000 ;  /* 0x7f80000000080802 */ /* 0x000fe20000000f00 */
[----:B0-----:R-:W-:-:S04]  /*69b10*/  FADD R13, R0, R22 ;  /* 0x00000016000d7221 */ /* 0x001fc80000000000 */
[----:B------:R-:W-:Y:S02]  /*69b20*/  @P0 FFMA.FTZ R13, R5, R8, +INF ;  /* 0x7f800000050d0423 */ /* 0x000fe40000010008 */
[----:B------:R-:W-:-:S03]  /*69b30*/  FADD R14, R10, R21 ;  /* 0x000000150a0e7221 */ /* 0x000fc60000000000 */
[----:B------:R0:W-:Y:S04]  /*69b40*/  STL [R1+0x360], R13 ;  /* 0x0003600d01007387 */ /* 0x0001e80000100800 */
[----:B------:R-:W3:Y:S01]  /*69b50*/  LDL.LU R10, [R1+0xb9c] ;  /* 0x000b9c00010a7983 */ /* 0x000ee20000300800 */
[----:B------:R-:W-:-:S05]  /*69b60*/  FSEL R0, RZ, -23, P2 ;  /* 0xc1b80000ff007808 */ /* 0x000fca0001000000 */
[----:B----4-:R-:W-:Y:S01]  /*69b70*/  FFMA.FTZ R9, R9, 1.1920928955078125e-07, R0 ;  /* 0x3400000009097823 */ /* 0x010fe20000010000 */
[----:B------:R-:W-:Y:S02]  /*69b80*/  ISETP.GE.U32.AND P0, PT, R4, 0x7f800000, PT ;  /* 0x7f8000000400780c */ /* 0x000fe40003f06070 */
[----:B------:R-:W-:Y:S01]  /*69b90*/  FSETP.NEU.AND P2, PT, R5, RZ, PT ;  /* 0x000000ff0500720b */ /* 0x000fe20003f4d000 */
[----:B0-----:R-:W-:Y:S02]  /*69ba0*/  FADD R13, R9, R20 ;  /* 0x00000014090d7221 */ /* 0x001fe40000000000 */
[C---:B--2---:R-:W-:Y:S01]  /*69bb0*/  FMUL R6, R11.reuse, 8388608 ;  /* 0x4b0000000b067820 */ /* 0x044fe20000400000 */
[----:B------:R-:W-:-:S04]  /*69bc0*/  FSETP.GEU.AND P1, PT, R11, 1.175494350822287508e-38, PT ;  /* 0x008000000b00780b */ /* 0x000fc80003f2e000 */
[----:B------:R-:W-:-:S04]  /*69bd0*/  FSEL R6, R6, R11, !P1 ;  /* 0x0000000b06067208 */ /* 0x000fc80004800000 */
[----:B------:R-:W-:-:S04]  /*69be0*/  IADD3 R3, R6, -0x3f3504f3, RZ ;  /* 0xc0cafb0d06037810 */ /* 0x000fc80007ffe0ff */
[----:B------:R-:W-:-:S05]  /*69bf0*/  LOP3.LUT R3, R3, 0xff800000, RZ, 0xc0, !PT ;  /* 0xff80000003037812 */ /* 0x000fca00078ec0ff */
        /* <DEDUP_REMOVED lines=11> */
[----:B------:R-:W-:-:S04]  /*69cb0*/  FMUL R8, R0, R8 ;  /* 0x0000000800087220 */ /* 0x000fc80000400000 */
[----:B------:R-:W-:-:S04]  /*69cc0*/  FMUL R8, R0, R8 ;  /* 0x0000000800087220 */ /* 0x000fc80000400000 */
[----:B------:R-:W-:Y:S01]  /*69cd0*/  FFMA.FTZ R19, R0, 1.4426950216293334961, R8 ;  /* 0x3fb8aa3b00137823 */ /* 0x000fe20000010008 */
[----:B------:R-:W-:Y:S01]  /*69ce0*/  @P0 MOV R0, 0x7f800000 ;  /* 0x7f80000000000802 */ /* 0x000fe20000000f00 */
[----:B---3--:R-:W-:Y:S01]  /*69cf0*/  FMUL R20, R10, 8388608 ;  /* 0x4b0000000a147820 */ /* 0x008fe20000400000 */
[----:B------:R0:W1:Y:S03]  /*69d00*/  I2F R5, R3 ;  /* 0x0000000300057306 */ /* 0x0000660000201400 */
[----:B------:R-:W-:Y:S01]  /*69d10*/  @P0 FFMA.FTZ R14, R4, R0, +INF ;  /* 0x7f800000040e0423 */ /* 0x000fe20000010000 */
[----:B------:R-:W-:Y:S02]  /*69d20*/  FSETP.GEU.AND P0, PT, R10, 1.175494350822287508e-38, PT ;  /* 0x008000000a00780b */ /* 0x000fe40003f0e000 */
[----:B------:R-:W-:Y:S02]  /*69d30*/  FSEL R0, RZ, -23, P1 ;  /* 0xc1b80000ff007808 */ /* 0x000fe40000800000 */
[----:B------:R-:W-:-:S02]  /*69d40*/  FSEL R20, R20, R10, !P0 ;  /* 0x0000000a14147208 */ /* 0x000fc40004000000 */
[----:B------:R-:W-:Y:S02]  /*69d50*/  ISETP.GE.U32.AND P1, PT, R7, 0x7f800000, PT ;  /* 0x7f8000000700780c */ /* 0x000fe40003f26070 */
[----:B0-----:R-:W-:-:S04]  /*69d60*/  IADD3 R3, R20, -0x3f3504f3, RZ ;  /* 0xc0cafb0d14037810 */ /* 0x001fc80007ffe0ff */
[----:B------:R-:W-:Y:S01]  /*69d70*/  LOP3.LUT R3, R3, 0xff800000, RZ, 0xc0, !PT ;  /* 0xff80000003037812 */ /* 0x000fe200078ec0ff */
[----:B-1----:R-:W-:-:S04]  /*69d80*/  FFMA.FTZ R9, R5, 1.1920928955078125e-07, R0 ;  /* 0x3400000005097823 */ /* 0x002fc80000010000 */
[----:B------:R-:W-:Y:S02]  /*69d90*/  IMAD.IADD R0, R20, 0x1, -R3 ;  /* 0x0000000114007824 */ /* 0x000fe400078e0a03 */
[----:B------:R-:W-:Y:S02]  /*69da0*/  @P1 MOV R5, 0x7f800000 ;  /* 0x7f80000000051802 */ /* 0x000fe40000000f00 */
[----:B------:R-:W-:-:S03]  /*69db0*/  FADD R0, R0, -1 ;  /* 0xbf80000000007421 */ /* 0x000fc60000000000 */
[----:B------:R-:W-:Y:S02]  /*69dc0*/  @P1 FFMA.FTZ R13, R7, R5, +INF ;  /* 0x7f800000070d1423 */ /* 0x000fe40000010005 */
[----:B------:R-:W-:-:S04]  /*69dd0*/  FFMA.FTZ R5, R0, R23, -0.16845393180847167969 ;  /* 0xbe2c7f3000057423 */ /* 0x000fc80000010017 */
[----:B------:R-:W-:-:S04]  /*69de0*/  FFMA.FTZ R5, R0, R5, 0.1716887056827545166 ;  /* 0x3e2fcf2a00057423 */ /* 0x000fc80000010005 */
[----:B------:R-:W-:-:S04]  /*69df0*/  FFMA.FTZ R5, R0, R5, -0.17900948226451873779 ;  /* 0xbe374e4300057423 */ /* 0x000fc80000010005 */
[----:B------:R-:W-:-:S04]  /*69e00*/  FFMA.FTZ R5, R0, R5, 0.20512372255325317383 ;  /* 0x3e520bf400057423 */ /* 0x000fc80000010005 */
[----:B------:R-:W-:-:S04]  /*69e10*/  FFMA.FTZ R5, R0, R5, -0.24046532809734344482 ;  /* 0xbe763c8b00057423 */ /* 0x000fc80000010005 */
[----:B------:R-:W-:-:S04]  /*69e20*/  FFMA.FTZ R5, R0, R5, 0.28857114911079406738 ;  /* 0x3e93bf9900057423 */ /* 0x000fc80000010005 */
[----:B------:R-:W-:-:S04]  /*69e30*/  FFMA.FTZ R5, R0, R5, -0.36067417263984680176 ;  /* 0xbeb8aa4900057423 */ /* 0x000fc80000010005 */
[----:B------:R-:W-:Y:S01]  /*69e40*/  FFMA.FTZ R5, R0, R5, 0.48089820146560668945 ;  /* 0x3ef6384a00057423 */ /* 0x000fe20000010005 */
[----:B------:R-:W-:-:S03]  /*69e50*/  ISETP.GE.U32.AND P1, PT, R6, 0x7f800000, PT ;  /* 0x7f8000000600780c */ /* 0x000fc60003f26070 */
[----:B------:R-:W-:-:S04]  /*69e60*/  FFMA.FTZ R5, R0, R5, -0.72134751081466674805 ;  /* 0xbf38aa3b00057423 */ /* 0x000fc80000010005 */
[----:B------:R-:W-:-:S04]  /*69e70*/  FMUL R5, R0, R5 ;  /* 0x0000000500057220 */ /* 0x000fc80000400000 */
[----:B------:R-:W-:-:S04]  /*69e80*/  FMUL R5, R0, R5 ;  /* 0x0000000500057220 */ /* 0x000fc80000400000 */
[----:B------:R-:W-:Y:S01]  /*69e90*/  FFMA.FTZ R8, R0, 1.4426950216293334961, R5 ;  /* 0x3fb8aa3b00087823 */ /* 0x000fe20000010005 */
[----:B------:R-:W-:Y:S01]  /*69ea0*/  @P1 MOV R0, 0x7f800000 ;  /* 0x7f80000000001802 */ /* 0x000fe20000000f00 */
[----:B------:R-:W-:Y:S01]  /*69eb0*/  FADD R9, R9, R19 ;  /* 0x0000001309097221 */ /* 0x000fe20000000000 */
[----:B------:R-:W-:Y:S03]  /*69ec0*/  STL [R1+0x35c], R14 ;  /* 0x00035c0e01007387 */ /* 0x000fe60000100800 */
[----:B------:R-:W-:Y:S01]  /*69ed0*/  @P1 FFMA.FTZ R9, R6, R0, +INF ;  /* 0x7f80000006091423 */ /* 0x000fe20000010000 */
[----:B------:R-:W-:Y:S04]  /*69ee0*/  STL [R1+0x358], R13 ;  /* 0x0003580d01007387 */ /* 0x000fe80000100800 */
[----:B------:R0:W-:Y:S04]  /*69ef0*/  STL [R1+0x354], R9 ;  /* 0x0003540901007387 */ /* 0x0001e80000100800 */
[----:B0-----:R-:W2:Y:S01]  /*69f00*/  LDL.LU R9, [R1+0xba0] ;  /* 0x000ba00001097983 */ /* 0x001ea20000300800 */
[----:B------:R-:W0:Y:S01]  /*69f10*/  I2F R3, R3 ;  /* 0x0000000300037306 */ /* 0x000e220000201400 */
[----:B------:R-:W-:-:S02]  /*69f20*/  ISETP.GE.U32.AND P1, PT, R20, 0x7f800000, PT ;  /* 0x7f8000001400780c */ /* 0x000fc40003f26070 */
[----:B------:R-:W-:-:S05]  /*69f30*/  FSEL R0, RZ, -23, P0 ;  /* 0xc1b80000ff007808 */ /* 0x000fca0000000000 */
[----:B0-----:R-:W-:-:S06]  /*69f40*/  FFMA.FTZ R0, R3, 1.1920928955078125e-07, R0 ;  /* 0x3400000003007823 */ /* 0x001fcc0000010000 */
[----:B------:R-:W-:Y:S02]  /*69f50*/  @P1 IMAD.MOV.U32 R3, RZ, RZ, 0x7f800000 ;  /* 0x7f800000ff031424 */ /* 0x000fe400078e00ff */
[----:B------:R-:W-:Y:S02]  /*69f60*/  FADD R8, R0, R8 ;  /* 0x0000000800087221 */ /* 0x000fe40000000000 */
[----:B------:R-:W-:-:S05]  /*69f70*/  @P1 FFMA.FTZ R8, R20, R3, +INF ;  /* 0x7f80000014081423 */ /* 0x000fca0000010003 */
[----:B------:R0:W-:Y:S01]  /*69f80*/  STL [R1+0x350], R8 ;  /* 0x0003500801007387 */ /* 0x0001e20000100800 */
[C---:B--2---:R-:W-:Y:S01]  /*69f90*/  FMUL R5, R9.reuse, 8388608 ;  /* 0x4b00000009057820 */ /* 0x044fe20000400000 */
[----:B------:R-:W-:-:S04]  /*69fa0*/  FSETP.GEU.AND P0, PT, R9, 1.175494350822287508e-38, PT ;  /* 0x008000000900780b */ /* 0x000fc80003f0e000 */
[----:B------:R-:W-:-:S04]  /*69fb0*/  FSEL R5, R5, R9, !P0 ;  /* 0x0000000905057208 */ /* 0x000fc80004000000 */
[----:B------:R-:W-:-:S04]  /*69fc0*/  IADD3 R0, R5, -0x3f3504f3, RZ ;  /* 0xc0cafb0d05007810 */ /* 0x000fc80007ffe0ff */
[----:B------:R-:W-:-:S04]  /*69fd0*/  LOP3.LUT R0, R0, 0xff800000, RZ, 0xc0, !PT ;  /* 0xff80000000007812 */ /* 0x000fc800078ec0ff */
[----:B0-----:R0:W1:Y:S01]  /*69fe0*/  I2F R8, R0 ;  /* 0x0000000000087306 */ /* 0x0010620000201400 */
[----:B------:R-:W-:Y:S02]  /*69ff0*/  FSEL R3, RZ, -23, P0 ;  /* 0xc1b80000ff037808 */ /* 0x000fe40000000000 */
[----:B0-----:R-:W-:-:S05]  /*6a000*/  IADD3 R0, R5, -R0, RZ ;  /* 0x8000000005007210 */ /* 0x001fca0007ffe0ff */
[----:B------:R-:W-:Y:S02]  /*6a010*/  FADD R0, R0, -1 ;  /* 0xbf80000000007421 */ /* 0x000fe40000000000 */
[----:B-1----:R-:W-:Y:S02]  /*6a020*/  FFMA.FTZ R8, R8, 1.1920928955078125e-07, R3 ;  /* 0x3400000008087823 */ /* 0x002fe40000010003 */
        /* <DEDUP_REMOVED lines=11> */
[----:B------:R-:W-:-:S04]  /*6a0e0*/  FFMA.FTZ R0, R0, 1.4426950216293334961, R3 ;  /* 0x3fb8aa3b00007823 */ /* 0x000fc80000010003 */
[----:B------:R-:W-:Y:S02]  /*6a0f0*/  FADD R13, R8, R0 ;  /* 0x00000000080d7221 */ /* 0x000fe40000000000 */
[----:B------:R-:W2:Y:S01]  /*6a100*/  LDL.LU R8, [R1+0xba4] ;  /* 0x000ba40001087983 */ /* 0x000ea20000300800 */
[----:B------:R-:W-:-:S13]  /*6a110*/  ISETP.GE.U32.AND P0, PT, R5, 0x7f800000, PT ;  /* 0x7f8000000500780c */ /* 0x000fda0003f06070 */
[----:B------:R-:W-:-:S05]  /*6a120*/  @P0 MOV R0, 0x7f800000 ;  /* 0x7f80000000000802 */ /* 0x000fca0000000f00 */
[----:B------:R-:W-:Y:S01]  /*6a130*/  @P0 FFMA.FTZ R13, R5, R0, +INF ;  /* 0x7f800000050d0423 */ /* 0x000fe20000010000 */
[----:B------:R-:W-:-:S04]  /*6a140*/  FSETP.NEU.AND P1, PT, R4, RZ, PT ;  /* 0x000000ff0400720b */ /* 0x000fc80003f2d000 */
[----:B------:R0:W-:Y:S01]  /*6a150*/  STL [R1+0x38c], R13 ;  /* 0x00038c0d01007387 */ /* 0x0001e20000100800 */
[C---:B--2---:R-:W-:Y:S01]  /*6a160*/  FMUL R19, R8.reuse, 8388608 ;  /* 0x4b00000008137820 */ /* 0x044fe20000400000 */
[----:B------:R-:W-:-:S04]  /*6a170*/  FSETP.GEU.AND P0, PT, R8, 1.175494350822287508e-38, PT ;  /* 0x008000000800780b */ /* 0x000fc80003f0e000 */
[----:B------:R-:W-:-:S04]  /*6a180*/  FSEL R19, R19, R8, !P0 ;  /* 0x0000000813137208 */ /* 0x000fc80004000000 */
[----:B------:R-:W-:-:S04]  /*6a190*/  IADD3 R0, R19, -0x3f3504f3, RZ ;  /* 0xc0cafb0d13007810 */ /* 0x000fc80007ffe0ff */
[----:B------:R-:W-:-:S04]  /*6a1a0*/  LOP3.LUT R0, R0, 0xff800000, RZ, 0xc0, !PT ;  /* 0xff80000000007812 */ /* 0x000fc800078ec0ff */
[----:B------:R1:W2:Y:S01]  /*6a1b0*/  I2F R4, R0 ;  /* 0x0000000000047306 */ /* 0x0002a20000201400 */
[----:B------:R-:W-:Y:S01]  /*6a1c0*/  FSEL R3, RZ, -23, P0 ;  /* 0xc1b80000ff037808 */ /* 0x000fe20000000000 */
[----:B-1----:R-:W-:-:S04]  /*6a1d0*/  IMAD.IADD R0, R19, 0x1, -R0 ;  /* 0x0000000113007824 */ /* 0x002fc800078e0a00 */
[----:B------:R-:W-:Y:S02]  /*6a1e0*/  FADD R0, R0, -1 ;  /* 0xbf80000000007421 */ /* 0x000fe40000000000 */
[----:B--2---:R-:W-:Y:S02]  /*6a1f0*/  FFMA.FTZ R4, R4, 1.1920928955078125e-07, R3 ;  /* 0x3400000004047823 */ /* 0x004fe40000010003 */
        /* <DEDUP_REMOVED lines=8> */
[----:B------:R-:W-:Y:S01]  /*6a280*/  FFMA.FTZ R3, R0, R3, -0.72134751081466674805 ;  /* 0xbf38aa3b00037423 */ /* 0x000fe20000010003 */
[----:B------:R-:W-:-:S03]  /*6a290*/  ISETP.GE.U32.AND P0, PT, R19, 0x7f800000, PT ;  /* 0x7f8000001300780c */ /* 0x000fc60003f06070 */
[----:B------:R-:W-:-:S04]  /*6a2a0*/  FMUL R3, R0, R3 ;  /* 0x0000000300037220 */ /* 0x000fc80000400000 */
[----:B------:R-:W-:-:S04]  /*6a2b0*/  FMUL R3, R0, R3 ;  /* 0x0000000300037220 */ /* 0x000fc80000400000 */
[----:B------:R-:W-:-:S04]  /*6a2c0*/  FFMA.FTZ R0, R0, 1.4426950216293334961, R3 ;  /* 0x3fb8aa3b00007823 */ /* 0x000fc80000010003 */
[----:B0-----:R-:W-:Y:S01]  /*6a2d0*/  FADD R13, R4, R0 ;  /* 0x00000000040d7221 */ /* 0x001fe20000000000 */
[----:B------:R-:W-:-:S05]  /*6a2e0*/  @P0 MOV R0, 0x7f800000 ;  /* 0x7f80000000000802 */ /* 0x000fca0000000f00 */
[----:B------:R-:W-:Y:S01]  /*6a2f0*/  @P0 FFMA.FTZ R13, R19, R0, +INF ;  /* 0x7f800000130d0423 */ /* 0x000fe20000010000 */
[----:B------:R-:W-:Y:S02]  /*6a300*/  FSETP.NEU.AND P0, PT, R7, RZ, PT ;  /* 0x000000ff0700720b */ /* 0x000fe40003f0d000 */
[----:B------:R-:W2:Y:S01]  /*6a310*/  LDL.LU R7, [R1+0xba8] ;  /* 0x000ba80001077983 */ /* 0x000ea20000300800 */
[----:B------:R-:W-:-:S04]  /*6a320*/  LOP3.LUT R2, R2, 0xffffefff, RZ, 0xc0, !PT ;  /* 0xffffefff02027812 */ /* 0x000fc800078ec0ff */
[----:B------:R-:W-:-:S04]  /*6a330*/  @P2 LOP3.LUT R2, R2, 0x1000, RZ, 0xfc, !PT ;  /* 0x0000100002022812 */ /* 0x000fc800078efcff */
[----:B------:R-:W-:-:S04]  /*6a340*/  LOP3.LUT R2, R2, 0xffff7fff, RZ, 0xc0, !PT ;  /* 0xffff7fff02027812 */ /* 0x000fc800078ec0ff */
[----:B------:R-:W-:-:S04]  /*6a350*/  @P1 LOP3.LUT R2, R2, 0x8000, RZ, 0xfc, !PT ;  /* 0x0000800002021812 */ /* 0x000fc800078efcff */
[----:B------:R-:W-:-:S04]  /*6a360*/  LOP3.LUT R2, R2, 0xffdfffff, RZ, 0xc0, !PT ;  /* 0xffdfffff02027812 */ /* 0x000fc800078ec0ff */
[----:B------:R-:W-:Y:S02]  /*6a370*/  @P0 LOP3.LUT R2, R2, 0x200000, RZ, 0xfc, !PT ;  /* 0x0020000002020812 */ /* 0x000fe400078efcff */
[----:B------:R-:W-:Y:S01]  /*6a380*/  FSETP.NEU.AND P1, PT, R6, RZ, PT ;  /* 0x000000ff0600720b */ /* 0x000fe20003f2d000 */
[----:B------:R0:W-:Y:S01]  /*6a390*/  STL [R1+0x520], R13 ;  /* 0x0005200d01007387 */ /* 0x0001e20000100800 */
[C---:B--2---:R-:W-:Y:S01]  /*6a3a0*/  FMUL R3, R7.reuse, 8388608 ;  /* 0x4b00000007037820 */ /* 0x044fe20000400000 */
[----:B------:R-:W-:-:S04]  /*6a3b0*/  FSETP.GEU.AND P0, PT, R7, 1.175494350822287508e-38, PT ;  /* 0x008000000700780b */ /* 0x000fc80003f0e000 */
[----:B------:R-:W-:-:S04]  /*6a3c0*/  FSEL R3, R3, R7, !P0 ;  /* 0x0000000703037208 */ /* 0x000fc80004000000 */
[----:B------:R-:W-:-:S04]  /*6a3d0*/  IADD3 R0, R3, -0x3f3504f3, RZ ;  /* 0xc0cafb0d03007810 */ /* 0x000fc80007ffe0ff */
[----:B------:R-:W-:-:S04]  /*6a3e0*/  LOP3.LUT R0, R0, 0xff800000, RZ, 0xc0, !PT ;  /* 0xff80000000007812 */ /* 0x000fc800078ec0ff */
[----:B------:R1:W2:Y:S01]  /*6a3f0*/  I2F R4, R0 ;  /* 0x0000000000047306 */ /* 0x0002a20000201400 */
[----:B------:R-:W-:Y:S02]  /*6a400*/  FSEL R6, RZ, -23, P0 ;  /* 0xc1b80000ff067808 */ /* 0x000fe40000000000 */
[----:B-1----:R-:W-:-:S05]  /*6a410*/  IADD3 R0, R3, -R0, RZ ;  /* 0x8000000003007210 */ /* 0x002fca0007ffe0ff */
        /* <DEDUP_REMOVED lines=14> */
[----:B0-----:R-:W-:Y:S02]  /*6a500*/  FADD R13, R6, R0 ;  /* 0x00000000060d7221 */ /* 0x001fe40000000000 */
[----:B------:R-:W2:Y:S01]  /*6a510*/  LDL.LU R6, [R1+0xbac] ;  /* 0x000bac0001067983 */ /* 0x000ea20000300800 */
[----:B------:R-:W-:Y:S02]  /*6a520*/  ISETP.GE.U32.AND P0, PT, R3, 0x7f800000, PT ;  /* 0x7f8000000300780c */ /* 0x000fe40003f06070 */
[----:B------:R-:W-:-:S04]  /*6a530*/  LOP3.LUT R2, R2, 0xffbfffff, RZ, 0xc0, !PT ;  /* 0xffbfffff02027812 */ /* 0x000fc800078ec0ff */
[----:B------:R-:W-:-:S07]  /*6a540*/  @P1 LOP3.LUT R2, R2, 0x400000, RZ, 0xfc, !PT ;  /* 0x0040000002021812 */ /* 0x000fce00078efcff */
[----:B------:R-:W-:Y:S01]  /*6a550*/  @P0 IMAD.MOV.U32 R0, RZ, RZ, 0x7f800000 ;  /* 0x7f800000ff000424 */ /* 0x000fe200078e00ff */
[----:B------:R-:W-:-:S03]  /*6a560*/  FSETP.NEU.AND P1, PT, R20, RZ, PT ;  /* 0x000000ff1400720b */ /* 0x000fc60003f2d000 */
[----:B------:R-:W-:Y:S01]  /*6a570*/  @P0 FFMA.FTZ R13, R3, R0, +INF ;  /* 0x7f800000030d0423 */ /* 0x000fe20000010000 */
[----:B------:R-:W-:-:S09]  /*6a580*/  LOP3.LUT R2, R2, 0xfff7ffff, RZ, 0xc0, !PT ;  /* 0xfff7ffff02027812 */ /* 0x000fd200078ec0ff */
        /* <DEDUP_REMOVED lines=24> */
[----:B------:R-:W-:Y:S02]  /*6a710*/  FFMA.FTZ R0, R0, 1.4426950216293334961, R5 ;  /* 0x3fb8aa3b00007823 */ /* 0x000fe40000010005 */
[----:B------:R-:W2:Y:S01]  /*6a720*/  LDL.LU R5, [R1+0xbb0] ;  /* 0x000bb00001057983 */ /* 0x000ea20000300800 */
[----:B------:R-:W-:Y:S01]  /*6a730*/  ISETP.GE.U32.AND P0, PT, R4, 0x7f800000, PT ;  /* 0x7f8000000400780c */ /* 0x000fe20003f06070 */
[----:B0-----:R-:W-:Y:S01]  /*6a740*/  FADD R13, R20, R0 ;  /* 0x00000000140d7221 */ /* 0x001fe20000000000 */
[----:B------:R-:W-:-:S04]  /*6a750*/  LOP3.LUT R2, R2, 0xffefffff, RZ, 0xc0, !PT ;  /* 0xffefffff02027812 */ /* 0x000fc800078ec0ff */
[----:B------:R-:W-:-:S07]  /*6a760*/  @P1 LOP3.LUT R2, R2, 0x100000, RZ, 0xfc, !PT ;  /* 0x0010000002021812 */ /* 0x000fce00078efcff */
[----:B------:R-:W-:Y:S02]  /*6a770*/  @P0 MOV R0, 0x7f800000 ;  /* 0x7f80000000000802 */ /* 0x000fe40000000f00 */
        /* <DEDUP_REMOVED lines=31> */
[----:B------:R-:W-:Y:S02]  /*6a970*/  @P0 FFMA.FTZ R13, R16, R0, +INF ;  /* 0x7f800000100d0423 */ /* 0x000fe40000010000 */
[----:B------:R-:W2:Y:S01]  /*6a980*/  LDL.LU R0, [R1+0xbb4] ;  /* 0x000bb40001007983 */ /* 0x000ea20000300800 */
        /* <DEDUP_REMOVED lines=27> */
[----:B0-----:R-:W-:Y:S02]  /*6ab40*/  FADD R13, R19, R3 ;  /* 0x00000003130d7221 */ /* 0x001fe40000000000 */
[----:B------:R-:W-:-:S04]  /*6ab50*/  @P0 IMAD.MOV.U32 R3, RZ, RZ, 0x7f800000 ;  /* 0x7f800000ff030424 */ /* 0x000fc800078e00ff */
[----:B------:R-:W-:Y:S02]  /*6ab60*/  @P0 FFMA.FTZ R13, R15, R3, +INF ;  /* 0x7f8000000f0d0423 */ /* 0x000fe40000010003 */
[----:B------:R-:W2:Y:S04]  /*6ab70*/  LDL.LU R3, [R1+0xbb8] ;  /* 0x000bb80001037983 */ /* 0x000ea80000300800 */
[----:B------:R0:W-:Y:S01]  /*6ab80*/  STL [R1+0x528], R13 ;  /* 0x0005280d01007387 */ /* 0x0001e20000100800 */
[C---:B--2---:R-:W-:Y:S01]  /*6ab90*/  FMUL R4, R3.reuse, 8388608 ;  /* 0x4b00000003047820 */ /* 0x044fe20000400000 */
[----:B------:R-:W-:-:S04]  /*6aba0*/  FSETP.GEU.AND P0, PT, R3, 1.175494350822287508e-38, PT ;  /* 0x008000000300780b */ /* 0x000fc80003f0e000 */
[----:B0-----:R-:W-:-:S04]  /*6abb0*/  FSEL R13, R4, R3, !P0 ;  /* 0x00000003040d7208 */ /* 0x001fc80004000000 */
[----:B------:R-:W-:-:S04]  /*6abc0*/  IADD3 R4, R13, -0x3f3504f3, RZ ;  /* 0xc0cafb0d0d047810 */ /* 0x000fc80007ffe0ff */
[----:B------:R-:W-:-:S04]  /*6abd0*/  LOP3.LUT R4, R4, 0xff800000, RZ, 0xc0, !PT ;  /* 0xff80000004047812 */ /* 0x000fc800078ec0ff */
[----:B------:R0:W1:Y:S01]  /*6abe0*/  I2F R19, R4 ;  /* 0x0000000400137306 */ /* 0x0000620000201400 */
        /* <DEDUP_REMOVED lines=16> */
[----:B------:R0:W-:Y:S03]  /*6acf0*/  STL [R1+0x514], R13 ;  /* 0x0005140d01007387 */ /* 0x0001e60000100800 */
[----:B------:R-:W-:Y:S01]  /*6ad00*/  FADD R4, R20, R4 ;  /* 0x0000000414047221 */ /* 0x000fe20000000000 */
[----:B------:R-:W2:Y:S04]  /*6ad10*/  LDL.LU R14, [R1+0x9b8] ;  /* 0x0009b800010e7983 */ /* 0x000ea80000300800 */
[----:B------:R1:W-:Y:S04]  /*6ad20*/  STL [R1+0x524], R4 ;  /* 0x0005240401007387 */ /* 0x0003e80000100800 */
[----:B------:R-:W3:Y:S04]  /*6ad30*/  LDL.LU R17, [R1+0x9bc] ;  /* 0x0009bc0001117983 */ /* 0x000ee80000300800 */
[----:B------:R-:W4:Y:S04]  /*6ad40*/  LDL.LU R18, [R1+0x9a8] ;  /* 0x0009a80001127983 */ /* 0x000f280000300800 */
        /* <DEDUP_REMOVED lines=12> */
[----:B-1----:R-:W5:Y:S01]  /*6ae10*/  LDL.LU R4, [R1+0x9dc] ;  /* 0x0009dc0001047983 */ /* 0x002f620000300800 */
[----:B------:R-:W-:-:S02]  /*6ae20*/  LOP3.LUT R2, R2, 0xfffeffff, RZ, 0xc0, !PT ;  /* 0xfffeffff02027812 */ /* 0x000fc400078ec0ff */
[C---:B------:R-:W-:Y:S02]  /*6ae30*/  FSETP.GT.AND P0, PT, |R3|.reuse, 8.50705917302346158658e+37, PT ;  /* 0x7e8000000300780b */ /* 0x040fe40003f04200 */
[----:B------:R-:W-:Y:S02]  /*6ae40*/  @P1 LOP3.LUT R2, R2, 0x10000, RZ, 0xfc, !PT ;  /* 0x0001000002021812 */ /* 0x000fe400078efcff */
[----:B------:R-:W-:-:S09]  /*6ae50*/  FSETP.GEU.AND P1, PT, |R3|, 1.175494350822287508e-38, PT ;  /* 0x008000000300780b */ /* 0x000fd20003f2e200 */
[----:B------:R-:W-:-:S04]  /*6ae60*/  @P0 FMUL R3, R3, 0.25 ;  /* 0x3e80000003030820 */ /* 0x000fc80000400000 */
[----:B------:R-:W-:-:S06]  /*6ae70*/  @!P1 FMUL R3, R3, 16777216 ;  /* 0x4b80000003039820 */ /* 0x000fcc0000400000 */
[----:B------:R-:W0:Y:S01]  /*6ae80*/  MUFU.RCP R3, R3 ;  /* 0x0000000300037308 */ /* 0x000e220000001000 */
[----:B--2---:R-:W-:Y:S02]  /*6ae90*/  @P0 FMUL R14, R14, 0.25 ;  /* 0x3e8000000e0e0820 */ /* 0x004fe40000400000 */
[----:B---3--:R-:W-:Y:S02]  /*6aea0*/  @P0 FMUL R17, R17, 0.25 ;  /* 0x3e80000011110820 */ /* 0x008fe40000400000 */
[----:B----4-:R-:W-:Y:S02]  /*6aeb0*/  @P0 FMUL R18, R18, 0.25 ;  /* 0x3e80000012120820 */ /* 0x010fe40000400000 */
[----:B-----5:R-:W-:Y:S02]  /*6aec0*/  @P0 FMUL R13, R13, 0.25 ;  /* 0x3e8000000d0d0820 */ /* 0x020fe40000400000 */
[----:B------:R-:W-:Y:S02]  /*6aed0*/  @P0 FMUL R29, R29, 0.25 ;  /* 0x3e8000001d1d0820 */ /* 0x000fe40000400000 */
[----:B------:R-:W-:-:S02]  /*6aee0*/  @P0 FMUL R28, R28, 0.25 ;  /* 0x3e8000001c1c0820 */ /* 0x000fc40000400000 */
[----:B------:R-:W-:Y:S02]  /*6aef0*/  @P0 FMUL R27, R27, 0.25 ;  /* 0x3e8000001b1b0820 */ /* 0x000fe40000400000 */
[----:B------:R-:W-:Y:S02]  /*6af00*/  @P0 FMUL R26, R26, 0.25 ;  /* 0x3e8000001a1a0820 */ /* 0x000fe40000400000 */
[----:B------:R-:W-:Y:S02]  /*6af10*/  @P0 FMUL R25, R25, 0.25 ;  /* 0x3e80000019190820 */ /* 0x000fe40000400000 */
[----:B------:R-:W-:Y:S02]  /*6af20*/  @P0 FMUL R24, R24, 0.25 ;  /* 0x3e80000018180820 */ /* 0x000fe40000400000 */
[----:B------:R-:W-:Y:S02]  /*6af30*/  @P0 FMUL R23, R23, 0.25 ;  /* 0x3e80000017170820 */ /* 0x000fe40000400000 */
[----:B------:R-:W-:-:S02]  /*6af40*/  @P0 FMUL R22, R22, 0.25 ;  /* 0x3e80000016160820 */ /* 0x000fc40000400000 */
[----:B------:R-:W-:Y:S02]  /*6af50*/  @P0 FMUL R21, R21, 0.25 ;  /* 0x3e80000015150820 */ /* 0x000fe40000400000 */
[----:B------:R-:W-:Y:S02]  /*6af60*/  @P0 FMUL R20, R20, 0.25 ;  /* 0x3e80000014140820 */ /* 0x000fe40000400000 */
[----:B------:R-:W-:Y:S02]  /*6af70*/  @P0 FMUL R19, R19, 0.25 ;  /* 0x3e80000013130820 */ /* 0x000fe40000400000 */
[----:B------:R-:W-:-:S04]  /*6af80*/  @P0 FMUL R4, R4, 0.25 ;  /* 0x3e80000004040820 */ /* 0x000fc80000400000 */
[----:B------:R-:W-:Y:S02]  /*6af90*/  @!P1 FMUL R4, R4, 16777216 ;  /* 0x4b80000004049820 */ /* 0x000fe40000400000 */
[----:B------:R-:W-:Y:S02]  /*6afa0*/  @!P1 FMUL R19, R19, 16777216 ;  /* 0x4b80000013139820 */ /* 0x000fe40000400000 */
[C---:B0-----:R-:W-:Y:S02]  /*6afb0*/  FMUL R4, R3.reuse, R4 ;  /* 0x0000000403047220 */ /* 0x041fe40000400000 */
[----:B------:R-:W-:Y:S02]  /*6afc0*/  @!P1 FMUL R20, R20, 16777216 ;  /* 0x4b80000014149820 */ /* 0x000fe40000400000 */
[----:B------:R-:W-:Y:S01]  /*6afd0*/  FMUL R19, R3, R19 ;  /* 0x0000001303137220 */ /* 0x000fe20000400000 */
[----:B------:R0:W-:Y:S01]  /*6afe0*/  STL [R1+0x4bc], R4 ;  /* 0x0004bc0401007387 */ /* 0x0001e20000100800 */
[----:B------:R-:W-:-:S02]  /*6aff0*/  @!P1 FMUL R21, R21, 16777216 ;  /* 0x4b80000015159820 */ /* 0x000fc40000400000 */
[----:B------:R-:W-:Y:S01]  /*6b000*/  @!P1 FMUL R22, R22, 16777216 ;  /* 0x4b80000016169820 */ /* 0x000fe20000400000 */
[----:B------:R1:W-:Y:S01]  /*6b010*/  STL [R1+0x4b8], R19 ;  /* 0x0004b81301007387 */ /* 0x0003e20000100800 */
[----:B------:R-:W-:Y:S02]  /*6b020*/  @!P1 FMUL R23, R23, 16777216 ;  /* 0x4b80000017179820 */ /* 0x000fe40000400000 */
[C---:B0-----:R-:W-:Y:S02]  /*6b030*/  FMUL R4, R3.reuse, R20 ;  /* 0x0000001403047220 */ /* 0x041fe40000400000 */
[C---:B------:R-:W-:Y:S02]  /*6b040*/  FMUL R20, R3.reuse, R22 ;  /* 0x0000001603147220 */ /* 0x040fe40000400000 */
[----:B-1----:R-:W-:Y:S01]  /*6b050*/  FMUL R19, R3, R21 ;  /* 0x0000001503137220 */ /* 0x002fe20000400000 */
[----:B------:R0:W-:Y:S01]  /*6b060*/  STL [R1+0x4b4], R4 ;  /* 0x0004b40401007387 */ /* 0x0001e20000100800 */
[----:B------:R-:W-:-:S02]  /*6b070*/  @!P1 FMUL R24, R24, 16777216 ;  /* 0x4b80000018189820 */ /* 0x000fc40000400000 */
[----:B------:R-:W-:Y:S01]  /*6b080*/  @!P1 FMUL R25, R25, 16777216 ;  /* 0x4b80000019199820 */ /* 0x000fe20000400000 */
[----:B------:R1:W-:Y:S01]  /*6b090*/  STL [R1+0x4b0], R19 ;  /* 0x0004b01301007387 */ /* 0x0003e20000100800 */
[----:B------:R-:W-:Y:S02]  /*6b0a0*/  @!P1 FMUL R26, R26, 16777216 ;  /* 0x4b8000001a1a9820 */ /* 0x000fe40000400000 */
[----:B0-----:R-:W-:Y:S01]  /*6b0b0*/  FMUL R4, R3, R23 ;  /* 0x0000001703047220 */ /* 0x001fe20000400000 */
[----:B------:R0:W-:Y:S01]  /*6b0c0*/  STL [R1+0x4ac], R20 ;  /* 0x0004ac1401007387 */ /* 0x0001e20000100800 */
[----:B------:R-:W-:Y:S02]  /*6b0d0*/  @!P1 FMUL R27, R27, 16777216 ;  /* 0x4b8000001b1b9820 */ /* 0x000fe40000400000 */
[----:B-1----:R-:W-:Y:S01]  /*6b0e0*/  FMUL R19, R3, R24 ;  /* 0x0000001803137220 */ /* 0x002fe20000400000 */
[----:B------:R1:W-:Y:S01]  /*6b0f0*/  STL [R1+0x4a8], R4 ;  /* 0x0004a80401007387 */ /* 0x0003e20000100800 */
[----:B------:R-:W-:-:S02]  /*6b100*/  @!P1 FMUL R28, R28, 16777216 ;  /* 0x4b8000001c1c9820 */ /* 0x000fc40000400000 */
[----:B0-----:R-:W-:Y:S01]  /*6b110*/  FMUL R20, R3, R25 ;  /* 0x0000001903147220 */ /* 0x001fe20000400000 */
[----:B------:R0:W-:Y:S01]  /*6b120*/  STL [R1+0x4a4], R19 ;  /* 0x0004a41301007387 */ /* 0x0001e20000100800 */
[----:B------:R-:W-:Y:S02]  /*6b130*/  @!P1 FMUL R29, R29, 16777216 ;  /* 0x4b8000001d1d9820 */ /* 0x000fe40000400000 */
[----:B-1----:R-:W-:Y:S01]  /*6b140*/  FMUL R4, R3, R26 ;  /* 0x0000001a03047220 */ /* 0x002fe20000400000 */
[----:B------:R1:W-:Y:S01]  /*6b150*/  STL [R1+0x4a0], R20 ;  /* 0x0004a01401007387 */ /* 0x0003e20000100800 */
[----:B------:R-:W-:Y:S02]  /*6b160*/  @!P1 FMUL R13, R13, 16777216 ;  /* 0x4b8000000d0d9820 */ /* 0x000fe40000400000 */
[----:B------:R-:W-:Y:S01]  /*6b170*/  @!P1 FMUL R18, R18, 16777216 ;  /* 0x4b80000012129820 */ /* 0x000fe20000400000 */
[----:B------:R2:W-:Y:S01]  /*6b180*/  STL [R1+0x49c], R4 ;  /* 0x00049c0401007387 */ /* 0x0005e20000100800 */
[----:B0-----:R-:W-:-:S02]  /*6b190*/  FMUL R19, R3, R27 ;  /* 0x0000001b03137220 */ /* 0x001fc40000400000 */
[----:B-1----:R-:W-:-:S03]  /*6b1a0*/  FMUL R20, R3, R28 ;  /* 0x0000001c03147220 */ /* 0x002fc60000400000 */
[----:B------:R0:W-:Y:S01]  /*6b1b0*/  STL [R1+0x498], R19 ;  /* 0x0004981301007387 */ /* 0x0001e20000100800 */
[----:B------:R-:W-:Y:S02]  /*6b1c0*/  @!P1 FMUL R17, R17, 16777216 ;  /* 0x4b80000011119820 */ /* 0x000fe40000400000 */
[C---:B--2---:R-:W-:Y:S01]  /*6b1d0*/  FMUL R4, R3.reuse, R29 ;  /* 0x0000001d03047220 */ /* 0x044fe20000400000 */
[----:B------:R-:W-:Y:S01]  /*6b1e0*/  STL [R1+0x494], R20 ;  /* 0x0004941401007387 */ /* 0x000fe20000100800 */
[----:B------:R-:W-:Y:S02]  /*6b1f0*/  @!P1 FMUL R14, R14, 16777216 ;  /* 0x4b8000000e0e9820 */ /* 0x000fe40000400000 */
[C---:B------:R-:W-:Y:S02]  /*6b200*/  FMUL R18, R3.reuse, R18 ;  /* 0x0000001203127220 */ /* 0x040fe40000400000 */
[C---:B0-----:R-:W-:Y:S02]  /*6b210*/  FMUL R19, R3.reuse, R13 ;  /* 0x0000000d03137220 */ /* 0x041fe40000400000 */
[----:B------:R-:W2:Y:S04]  /*6b220*/  LDL.LU R13, [R1+0x21dc] ;  /* 0x0021dc00010d7983 */ /* 0x000ea80000300800 */
[----:B------:R0:W-:Y:S04]  /*6b230*/  STL [R1+0x490], R4 ;  /* 0x0004900401007387 */ /* 0x0001e80000100800 */
[----:B------:R-:W-:Y:S01]  /*6b240*/  STL [R1+0x48c], R19 ;  /* 0x00048c1301007387 */ /* 0x000fe20000100800 */
[----:B0-----:R-:W-:-:S02]  /*6b250*/  FMUL R4, R3, R17 ;  /* 0x0000001103047220 */ /* 0x001fc40000400000 */
[----:B------:R-:W-:Y:S01]  /*6b260*/  FMUL R3, R3, R14 ;  /* 0x0000000e03037220 */ /* 0x000fe20000400000 */
[----:B------:R0:W-:Y:S04]  /*6b270*/  STL [R1+0x488], R18 ;  /* 0x0004881201007387 */ /* 0x0001e80000100800 */
[----:B------:R-:W3:Y:S04]  /*6b280*/  LDL.LU R17, [R1+0x9b0] ;  /* 0x0009b00001117983 */ /* 0x000ee80000300800 */
[----:B------:R1:W-:Y:S04]  /*6b290*/  STL [R1+0x484], R4 ;  /* 0x0004840401007387 */ /* 0x0003e80000100800 */
[----:B------:R4:W-:Y:S04]  /*6b2a0*/  STL [R1+0x480], R3 ;  /* 0x0004800301007387 */ /* 0x0009e80000100800 */
[----:B------:R-:W5:Y:S04]  /*6b2b0*/  LDL.LU R14, [R1+0x9b4] ;  /* 0x0009b400010e7983 */ /* 0x000f680000300800 */
[----:B0-----:R-:W2:Y:S04]  /*6b2c0*/  LDL.LU R18, [R1+0x9a0] ;  /* 0x0009a00001127983 */ /* 0x001ea80000300800 */
[----:B------:R-:W3:Y:S04]  /*6b2d0*/  LDL.LU R29, [R1+0x9a4] ;  /* 0x0009a400011d7983 */ /* 0x000ee80000300800 */
        /* <DEDUP_REMOVED lines=10> */
[----:B-1----:R-:W5:Y:S04]  /*6b380*/  LDL.LU R4, [R1+0x9d0] ;  /* 0x0009d00001047983 */ /* 0x002f680000300800 */
[----:B----4-:R-:W4:Y:S01]  /*6b390*/  LDL.LU R3, [R1+0x9d4] ;  /* 0x0009d40001037983 */ /* 0x010f220000300800 */
[----:B------:R-:W-:-:S02]  /*6b3a0*/  FSETP.GT.AND P0, PT, |R0|, 8.50705917302346158658e+37, PT ;  /* 0x7e8000000000780b */ /* 0x000fc40003f04200 */
[----:B------:R-:W-:-:S11]  /*6b3b0*/  FSETP.GEU.AND P1, PT, |R0|, 1.175494350822287508e-38, PT ;  /* 0x008000000000780b */ /* 0x000fd60003f2e200 */
[----:B------:R-:W-:-:S04]  /*6b3c0*/  @P0 FMUL R0, R0, 0.25 ;  /* 0x3e80000000000820 */ /* 0x000fc80000400000 */
[----:B------:R-:W-:-:S06]  /*6b3d0*/  @!P1 FMUL R0, R0, 16777216 ;  /* 0x4b80000000009820 */ /* 0x000fcc0000400000 */
[----:B------:R-:W0:Y:S01]  /*6b3e0*/  MUFU.RCP R0, R0 ;  /* 0x0000000000007308 */ /* 0x000e220000001000 */
[----:B------:R-:W-:Y:S01]  /*6b3f0*/  LOP3.LUT R2, R2, 0xffffdfff, RZ, 0xc0, !PT ;  /* 0xffffdfff02027812 */ /* 0x000fe200078ec0ff */
[----:B--2---:R-:W-:Y:S02]  /*6b400*/  @P0 FMUL R18, R18, 0.25 ;  /* 0x3e80000012120820 */ /* 0x004fe40000400000 */
[----:B---3--:R-:W-:Y:S02]  /*6b410*/  @P0 FMUL R29, R29, 0.25 ;  /* 0x3e8000001d1d0820 */ /* 0x008fe40000400000 */
        /* <DEDUP_REMOVED lines=9> */
[----:B----4-:R-:W-:Y:S02]  /*6b4b0*/  @P0 FMUL R3, R3, 0.25 ;  /* 0x3e80000003030820 */ /* 0x010fe40000400000 */
[----:B------:R-:W-:Y:S02]  /*6b4c0*/  @P0 FMUL R4, R4, 0.25 ;  /* 0x3e80000004040820 */ /* 0x000fe40000400000 */
[----:B------:R-:W-:Y:S02]  /*6b4d0*/  @!P1 FMUL R3, R3, 16777216 ;  /* 0x4b80000003039820 */ /* 0x000fe40000400000 */
[----:B------:R-:W-:Y:S02]  /*6b4e0*/  @P0 FMUL R19, R19, 0.25 ;  /* 0x3e80000013130820 */ /* 0x000fe40000400000 */
[----:B0-----:R-:W-:Y:S02]  /*6b4f0*/  FMUL R3, R0, R3 ;  /* 0x0000000300037220 */ /* 0x001fe40000400000 */
[----:B------:R-:W-:-:S02]  /*6b500*/  @!P1 FMUL R4, R4, 16777216 ;  /* 0x4b80000004049820 */ /* 0x000fc40000400000 */
[----:B------:R-:W-:Y:S01]  /*6b510*/  @!P1 FMUL R19, R19, 16777216 ;  /* 0x4b80000013139820 */ /* 0x000fe20000400000 */
[----:B------:R0:W-:Y:S01]  /*6b520*/  STL [R1+0x47c], R3 ;  /* 0x00047c0301007387 */ /* 0x0001e20000100800 */
[----:B------:R-:W-:Y:S02]  /*6b530*/  @!P1 FMUL R20, R20, 16777216 ;  /* 0x4b80000014149820 */ /* 0x000fe40000400000 */
[----:B------:R-:W-:Y:S02]  /*6b540*/  @!P1 FMUL R21, R21, 16777216 ;  /* 0x4b80000015159820 */ /* 0x000fe40000400000 */
[C---:B------:R-:W-:Y:S02]  /*6b550*/  FMUL R19, R0.reuse, R19 ;  /* 0x0000001300137220 */ /* 0x040fe40000400000 */
[C---:B0-----:R-:W-:Y:S02]  /*6b560*/  FMUL R3, R0.reuse, R4 ;  /* 0x0000000400037220 */ /* 0x041fe40000400000 */
[----:B------:R-:W-:-:S02]  /*6b570*/  FMUL R4, R0, R20 ;  /* 0x0000001400047220 */ /* 0x000fc40000400000 */
[----:B------:R-:W-:Y:S01]  /*6b580*/  @!P1 FMUL R22, R22, 16777216 ;  /* 0x4b80000016169820 */ /* 0x000fe20000400000 */
[----:B------:R0:W-:Y:S01]  /*6b590*/  STL [R1+0x478], R3 ;  /* 0x0004780301007387 */ /* 0x0001e20000100800 */
[----:B------:R-:W-:Y:S02]  /*6b5a0*/  @!P1 FMUL R23, R23, 16777216 ;  /* 0x4b80000017179820 */ /* 0x000fe40000400000 */
[----:B------:R-:W-:Y:S01]  /*6b5b0*/  @!P1 FMUL R24, R24, 16777216 ;  /* 0x4b80000018189820 */ /* 0x000fe20000400000 */
[----:B------:R1:W-:Y:S01]  /*6b5c0*/  STL [R1+0x474], R19 ;  /* 0x0004741301007387 */ /* 0x0003e20000100800 */
[----:B0-----:R-:W-:-:S03]  /*6b5d0*/  FMUL R3, R0, R21 ;  /* 0x0000001500037220 */ /* 0x001fc60000400000 */
[----:B------:R0:W-:Y:S01]  /*6b5e0*/  STL [R1+0x470], R4 ;  /* 0x0004700401007387 */ /* 0x0001e20000100800 */
[----:B------:R-:W-:Y:S02]  /*6b5f0*/  @!P1 FMUL R25, R25, 16777216 ;  /* 0x4b80000019199820 */ /* 0x000fe40000400000 */
[----:B-1----:R-:W-:Y:S01]  /*6b600*/  FMUL R19, R0, R22 ;  /* 0x0000001600137220 */ /* 0x002fe20000400000 */
[----:B------:R1:W-:Y:S01]  /*6b610*/  STL [R1+0x46c], R3 ;  /* 0x00046c0301007387 */ /* 0x0003e20000100800 */
[----:B------:R-:W-:Y:S02]  /*6b620*/  @!P1 FMUL R26, R26, 16777216 ;  /* 0x4b8000001a1a9820 */ /* 0x000fe40000400000 */
[----:B------:R-:W-:Y:S02]  /*6b630*/  @!P1 FMUL R27, R27, 16777216 ;  /* 0x4b8000001b1b9820 */ /* 0x000fe40000400000 */
[C---:B0-----:R-:W-:Y:S01]  /*6b640*/  FMUL R4, R0.reuse, R23 ;  /* 0x0000001700047220 */ /* 0x041fe20000400000 */
[----:B------:R0:W-:Y:S01]  /*6b650*/  STL [R1+0x468], R19 ;  /* 0x0004681301007387 */ /* 0x0001e20000100800 */
[----:B-1----:R-:W-:-:S03]  /*6b660*/  FMUL R3, R0, R24 ;  /* 0x0000001800037220 */ /* 0x002fc60000400000 */
[----:B------:R1:W-:Y:S01]  /*6b670*/  STL [R1+0x464], R4 ;  /* 0x0004640401007387 */ /* 0x0003e20000100800 */
[----:B------:R-:W-:-:S03]  /*6b680*/  @!P1 FMUL R28, R28, 16777216 ;  /* 0x4b8000001c1c9820 */ /* 0x000fc60000400000 */
[----:B------:R2:W-:Y:S01]  /*6b690*/  STL [R1+0x460], R3 ;  /* 0x0004600301007387 */ /* 0x0005e20000100800 */
[C---:B0-----:R-:W-:Y:S02]  /*6b6a0*/  FMUL R19, R0.reuse, R25 ;  /* 0x0000001900137220 */ /* 0x041fe40000400000 */
[----:B------:R-:W-:Y:S02]  /*6b6b0*/  @!P1 FMUL R29, R29, 16777216 ;  /* 0x4b8000001d1d9820 */ /* 0x000fe40000400000 */
[----:B-1----:R-:W-:Y:S01]  /*6b6c0*/  FMUL R4, R0, R26 ;  /* 0x0000001a00047220 */ /* 0x002fe20000400000 */
[----:B------:R0:W-:Y:S01]  /*6b6d0*/  STL [R1+0x45c], R19 ;  /* 0x00045c1301007387 */ /* 0x0001e20000100800 */
[----:B------:R-:W-:Y:S02]  /*6b6e0*/  @!P1 FMUL R18, R18, 16777216 ;  /* 0x4b80000012129820 */ /* 0x000fe40000400000 */
[C---:B--2---:R-:W-:Y:S01]  /*6b6f0*/  FMUL R3, R0.reuse, R27 ;  /* 0x0000001b00037220 */ /* 0x044fe20000400000 */
[----:B------:R1:W-:Y:S04]  /*6b700*/  STL [R1+0x458], R4 ;  /* 0x0004580401007387 */ /* 0x0003e80000100800 */
[----:B------:R2:W-:Y:S01]  /*6b710*/  STL [R1+0x454], R3 ;  /* 0x0004540301007387 */ /* 0x0005e20000100800 */
[----:B0-----:R-:W-:-:S02]  /*6b720*/  FMUL R19, R0, R28 ;  /* 0x0000001c00137220 */ /* 0x001fc40000400000 */
[----:B-1----:R-:W-:-:S03]  /*6b730*/  FMUL R4, R0, R29 ;  /* 0x0000001d00047220 */ /* 0x002fc60000400000 */
[----:B------:R-:W-:Y:S01]  /*6b740*/  STL [R1+0x450], R19 ;  /* 0x0004501301007387 */ /* 0x000fe20000100800 */
[----:B--2---:R-:W-:-:S03]  /*6b750*/  FMUL R3, R0, R18 ;  /* 0x0000001200037220 */ /* 0x004fc60000400000 */
[----:B------:R-:W-:Y:S04]  /*6b760*/  STL [R1+0x39c], R4 ;  /* 0x00039c0401007387 */ /* 0x000fe80000100800 */
[----:B------:R0:W-:Y:S04]  /*6b770*/  STL [R1+0x398], R3 ;  /* 0x0003980301007387 */ /* 0x0001e80000100800 */
[----:B0-----:R-:W0:Y:S01]  /*6b780*/  S2R R3, SR_CTAID.Y ;  /* 0x0000000000037919 */ /* 0x001e220000002600 */
[----:B------:R-:W-:-:S04]  /*6b790*/  @P0 FMUL R14, R14, 0.25 ;  /* 0x3e8000000e0e0820 */ /* 0x000fc80000400000 */
[----:B------:R-:W-:Y:S01]  /*6b7a0*/  @!P1 FMUL R14, R14, 16777216 ;  /* 0x4b8000000e0e9820 */ /* 0x000fe20000400000 */
[----:B------:R-:W1:Y:S03]  /*6b7b0*/  S2R R18, SR_TID.X ;  /* 0x0000000000127919 */ /* 0x000e660000002100 */
[----:B------:R-:W-:Y:S02]  /*6b7c0*/  FMUL R4, R0, R14 ;  /* 0x0000000e00047220 */ /* 0x000fe40000400000 */
[----:B------:R-:W2:Y:S04]  /*6b7d0*/  LDL.LU R14, [R1+0x21d8] ;  /* 0x0021d800010e7983 */ /* 0x000ea80000300800 */
[----:B------:R0:W-:Y:S02]  /*6b7e0*/  STL [R1+0x394], R4 ;  /* 0x0003940401007387 */ /* 0x0001e40000100800 */
[----:B0-----:R-:W-:-:S02]  /*6b7f0*/  IMAD R4, R3, c[0x0][0x1c0], RZ ;  /* 0x0000700003047a24 */ /* 0x001fc400078e02ff */
[----:B------:R-:W0:Y:S01]  /*6b800*/  S2R R3, SR_CTAID.X ;  /* 0x0000000000037919 */ /* 0x000e220000002500 */
[----:B------:R-:W-:-:S04]  /*6b810*/  @P0 FMUL R17, R17, 0.25 ;  /* 0x3e80000011110820 */ /* 0x000fc80000400000 */
[----:B------:R-:W-:Y:S01]  /*6b820*/  @!P1 FMUL R17, R17, 16777216 ;  /* 0x4b80000011119820 */ /* 0x000fe20000400000 */
[----:B------:R-:W-:Y:S02]  /*6b830*/  FSETP.NEU.AND P1, PT, R16, RZ, PT ;  /* 0x000000ff1000720b */ /* 0x000fe40003f2d000 */
[----:B-1----:R-:W-:Y:S02]  /*6b840*/  LOP3.LUT R18, R18, 0x7f, RZ, 0xc0, !PT ;  /* 0x0000007f12127812 */ /* 0x002fe400078ec0ff */
[----:B------:R-:W-:Y:S01]  /*6b850*/  FSETP.NEU.AND P0, PT, R15, RZ, PT ;  /* 0x000000ff0f00720b */ /* 0x000fe20003f0d000 */
[----:B------:R-:W-:Y:S02]  /*6b860*/  FMUL R0, R0, R17 ;  /* 0x0000001100007220 */ /* 0x000fe40000400000 */
[----:B------:R-:W-:-:S06]  /*6b870*/  IMAD.SHL.U32 R19, R4, 0x2, RZ ;  /* 0x0000000204137824 */ /* 0x000fcc00078e00ff */
[----:B------:R-:W-:Y:S02]  /*6b880*/  @P1 LOP3.LUT R2, R2, 0x2000, RZ, 0xfc, !PT ;  /* 0x0000200002021812 */ /* 0x000fe400078efcff */
[----:B0-----:R-:W-:Y:S01]  /*6b890*/  LEA R3, R3, R18, 0x7 ;  /* 0x0000001203037211 */ /* 0x001fe200078e38ff */
[----:B------:R0:W-:Y:S04]  /*6b8a0*/  STL [R1+0x390], R0 ;  /* 0x0003900001007387 */ /* 0x0001e80000100800 */
[----:B------:R-:W-:Y:S01]  /*6b8b0*/  IMAD R3, R3, c[0x0][0x1c4], RZ ;  /* 0x0000710003037a24 */ /* 0x000fe200078e02ff */
[----:B------:R-:W-:Y:S01]  /*6b8c0*/  LOP3.LUT R2, R2, 0xffffbfff, RZ, 0xc0, !PT ;  /* 0xffffbfff02027812 */ /* 0x000fe200078ec0ff */
[----:B------:R-:W-:-:S03]  /*6b8d0*/  IMAD.HI R4, R4, 0x2, RZ ;  /* 0x0000000204047827 */ /* 0x000fc600078e02ff */
[C---:B0-----:R-:W-:Y:S01]  /*6b8e0*/  SHF.L.U32 R0, R3.reuse, 0x1, RZ ;  /* 0x0000000103007819 */ /* 0x041fe200000006ff */
[----:B------:R-:W-:Y:S01]  /*6b8f0*/  IMAD.HI R3, R3, 0x2, RZ ;  /* 0x0000000203037827 */ /* 0x000fe200078e02ff */
[----:B------:R-:W-:Y:S02]  /*6b900*/  @P0 LOP3.LUT R2, R2, 0x4000, RZ, 0xfc, !PT ;  /* 0x0000400002020812 */ /* 0x000fe400078efcff */
[----:B------:R-:W-:-:S04]  /*6b910*/  IADD3 R0, P0, P1, R0, c[0x0][0x178], R19 ;  /* 0x00005e0000007a10 */ /* 0x000fc8000791e013 */
[----:B------:R-:W-:Y:S01]  /*6b920*/  IADD3.X R3, R3, c[0x0][0x17c], R4, P0, P1 ;  /* 0x00005f0003037a10 */ /* 0x000fe200007e2404 */
[----:B------:R0:W-:Y:S04]  /*6b930*/  STL [R1+0x2004], R0 ;  /* 0x0020040001007387 */ /* 0x0001e80000100800 */
[----:B------:R1:W-:Y:S04]  /*6b940*/  STL [R1+0x2008], R3 ;  /* 0x0020080301007387 */ /* 0x0003e80000100800 */
[----:B------:R-:W3:Y:S04]  /*6b950*/  LDL.LU R15, [R1+0x928] ;  /* 0x00092800010f7983 */ /* 0x000ee80000300800 */
[----:B0-----:R-:W4:Y:S04]  /*6b960*/  LDL.LU R0, [R1+0x92c] ;  /* 0x00092c0001007983 */ /* 0x001f280000300800 */
[----:B-1----:R-:W5:Y:S04]  /*6b970*/  LDL.LU R3, [R1+0x938] ;  /* 0x0009380001037983 */ /* 0x002f680000300800 */
        /* <DEDUP_REMOVED lines=13> */
[----:B------:R-:W-:-:S13]  /*6ba50*/  FSETP.GT.AND P0, PT, |R5|, 8.50705917302346158658e+37, PT ;  /* 0x7e8000000500780b */ /* 0x000fda0003f04200 */
[----:B---3--:R-:W-:Y:S02]  /*6ba60*/  @P0 FMUL R15, R15, 0.25 ;  /* 0x3e8000000f0f0820 */ /* 0x008fe40000400000 */
[----:B----4-:R-:W-:Y:S02]  /*6ba70*/  @P0 FMUL R0, R0, 0.25 ;  /* 0x3e80000000000820 */ /* 0x010fe40000400000 */
[----:B-----5:R-:W-:Y:S02]  /*6ba80*/  @P0 FMUL R3, R3, 0.25 ;  /* 0x3e80000003030820 */ /* 0x020fe40000400000 */
[----:B--2---:R-:W-:Y:S02]  /*6ba90*/  @P0 FMUL R4, R4, 0.25 ;  /* 0x3e80000004040820 */ /* 0x004fe40000400000 */
        /* <DEDUP_REMOVED lines=11> */
[----:B------:R-:W-:-:S05]  /*6bb50*/  @P0 FMUL R27, R27, 0.25 ;  /* 0x3e8000001b1b0820 */ /* 0x000fca0000400000 */
        /* <DEDUP_REMOVED lines=13> */
[----:B------:R-:W-:Y:S04]  /*6bc30*/  STL [R1+0x344], R3 ;  /* 0x0003440301007387 */ /* 0x000fe80000100800 */
[----:B------:R-:W-:Y:S04]  /*6bc40*/  STL [R1+0x348], R0 ;  /* 0x0003480001007387 */ /* 0x000fe80000100800 */
[----:B0-----:R-:W2:Y:S04]  /*6bc50*/  LDL.LU R4, [R1+0x920] ;  /* 0x0009200001047983 */ /* 0x001ea80000300800 */
[----:B------:R0:W-:Y:S04]  /*6bc60*/  STL [R1+0x34c], R15 ;  /* 0x00034c0f01007387 */ /* 0x0001e80000100800 */
[----:B0-----:R-:W3:Y:S04]  /*6bc70*/  LDL.LU R15, [R1+0x924] ;  /* 0x00092400010f7983 */ /* 0x001ee80000300800 */
[----:B------:R-:W4:Y:S04]  /*6bc80*/  LDL.LU R16, [R1+0x930] ;  /* 0x0009300001107983 */ /* 0x000f280000300800 */
        /* <DEDUP_REMOVED lines=13> */
[C---:B------:R-:W-:Y:S01]  /*6bd60*/  FSETP.GEU.AND P1, PT, |R5|.reuse, 1.175494350822287508e-38, PT ;  /* 0x008000000500780b */ /* 0x040fe20003f2e200 */
[----:B------:R-:W-:Y:S01]  /*6bd70*/  @P0 FMUL R5, R5, 0.25 ;  /* 0x3e80000005050820 */ /* 0x000fe20000400000 */
[----:B------:R-:W-:-:S13]  /*6bd80*/  FSETP.GT.AND P0, PT, |R6|, 8.50705917302346158658e+37, PT ;  /* 0x7e8000000600780b */ /* 0x000fda0003f04200 */
        /* <DEDUP_REMOVED lines=28> */
[----:B0-----:R-:W2:Y:S04]  /*6bf50*/  LDL.LU R4, [R1+0x918] ;  /* 0x0009180001047983 */ /* 0x001ea80000300800 */
[----:B------:R-:W3:Y:S04]  /*6bf60*/  LDL.LU R16, [R1+0x91c] ;  /* 0x00091c0001107983 */ /* 0x000ee80000300800 */
        /* <DEDUP_REMOVED lines=14> */
[----:B------:R-:W-:Y:S01]  /*6c050*/  LOP3.LUT R2, R2, 0xffffff7f, RZ, 0xc0, !PT ;  /* 0xffffff7f02027812 */ /* 0x000fe200078ec0ff */
[----:B------:R-:W-:-:S03]  /*6c060*/  @P0 FMUL R0, R0, 0.25 ;  /* 0x3e80000000000820 */ /* 0x000fc60000400000 */
[----:B------:R-:W-:Y:S01]  /*6c070*/  @P1 LOP3.LUT R2, R2, 0x80, RZ, 0xfc, !PT ;  /* 0x0000008002021812 */ /* 0x000fe200078efcff */
[----:B------:R-:W-:Y:S01]  /*6c080*/  @P0 FMUL R3, R3, 0.25 ;  /* 0x3e80000003030820 */ /* 0x000fe20000400000 */
[C---:B------:R-:W-:Y:S01]  /*6c090*/  FSETP.GEU.AND P1, PT, |R6|.reuse, 1.175494350822287508e-38, PT ;  /* 0x008000000600780b */ /* 0x040fe20003f2e200 */
[----:B------:R-:W-:Y:S01]  /*6c0a0*/  @P0 FMUL R6, R6, 0.25 ;  /* 0x3e80000006060820 */ /* 0x000fe20000400000 */
[----:B------:R-:W-:Y:S02]  /*6c0b0*/  FSETP.GT.AND P0, PT, |R7|, 8.50705917302346158658e+37, PT ;  /* 0x7e8000000700780b */ /* 0x000fe40003f04200 */
[----:B------:R-:W-:-:S09]  /*6c0c0*/  LOP3.LUT R2, R2, 0xffffffbf, RZ, 0xc0, !PT ;  /* 0xffffffbf02027812 */ /* 0x000fd200078ec0ff */
[----:B------:R-:W-:Y:S02]  /*6c0d0*/  @P1 LOP3.LUT R2, R2, 0x40, RZ, 0xfc, !PT ;  /* 0x0000004002021812 */ /* 0x000fe400078efcff */
[C---:B------:R-:W-:Y:S01]  /*6c0e0*/  FSETP.GEU.AND P1, PT, |R7|.reuse, 1.175494350822287508e-38, PT ;  /* 0x008000000700780b */ /* 0x040fe20003f2e200 */
[----:B------:R-:W-:Y:S02]  /*6c0f0*/  @P0 FMUL R7, R7, 0.25 ;  /* 0x3e80000007070820 */ /* 0x000fe40000400000 */
[----:B--2---:R-:W-:Y:S02]  /*6c100*/  @P0 FMUL R4, R4, 0.25 ;  /* 0x3e80000004040820 */ /* 0x004fe40000400000 */
[----:B---3--:R-:W-:Y:S02]  /*6c110*/  @P0 FMUL R16, R16, 0.25 ;  /* 0x3e80000010100820 */ /* 0x008fe40000400000 */
[----:B----4-:R-:W-:Y:S02]  /*6c120*/  @P0 FMUL R17, R17, 0.25 ;  /* 0x3e80000011110820 */ /* 0x010fe40000400000 */
[----:B-----5:R-:W-:-:S02]  /*6c130*/  @P0 FMUL R18, R18, 0.25 ;  /* 0x3e80000012120820 */ /* 0x020fc40000400000 */
        /* <DEDUP_REMOVED lines=9> */
[----:B------:R-:W-:Y:S02]  /*6c1d0*/  @P0 FMUL R28, R28, 0.25 ;  /* 0x3e8000001c1c0820 */ /* 0x000fe40000400000 */
[----:B------:R-:W-:Y:S02]  /*6c1e0*/  @P0 FMUL R29, R29, 0.25 ;  /* 0x3e8000001d1d0820 */ /* 0x000fe40000400000 */
[----:B------:R-:W-:-:S05]  /*6c1f0*/  @P0 FMUL R15, R15, 0.25 ;  /* 0x3e8000000f0f0820 */ /* 0x000fca0000400000 */
[----:B------:R0:W-:Y:S04]  /*6c200*/  STL [R1+0x290], R15 ;  /* 0x0002900f01007387 */ /* 0x0001e80000100800 */
[----:B0-----:R-:W2:Y:S04]  /*6c210*/  LDL.LU R15, [R1+0x21d4] ;  /* 0x0021d400010f7983 */ /* 0x001ea80000300800 */
        /* <DEDUP_REMOVED lines=16> */
[----:B0-----:R-:W3:Y:S04]  /*6c320*/  LDL.LU R4, [R1+0x910] ;  /* 0x0009100001047983 */ /* 0x001ee80000300800 */
        /* <DEDUP_REMOVED lines=64> */
[----:B------:R-:W-:-:S04]  /*6c730*/  LOP3.LUT R2, R2, 0xffffffef, RZ, 0xc0, !PT ;  /* 0xffffffef02027812 */ /* 0x000fc800078ec0ff */
[----:B------:R-:W-:Y:S02]  /*6c740*/  @P1 LOP3.LUT R2, R2, 0x10, RZ, 0xfc, !PT ;  /* 0x0000001002021812 */ /* 0x000fe400078efcff */
        /* <DEDUP_REMOVED lines=110> */
[----:B------:R-:W-:-:S02]  /*6ce30*/  FSETP.GT.AND P0, PT, |R11|, 8.50705917302346158658e+37, PT ;  /* 0x7e8000000b00780b */ /* 0x000fc40003f04200 */
[----:B------:R-:W-:-:S04]  /*6ce40*/  LOP3.LUT R2, R2, 0xfffffffd, RZ, 0xc0, !PT ;  /* 0xfffffffd02027812 */ /* 0x000fc800078ec0ff */
[----:B------:R-:W-:Y:S02]  /*6ce50*/  @P1 LOP3.LUT R2, R2, 0x2, RZ, 0xfc, !PT ;  /* 0x0000000202021812 */ /* 0x000fe400078efcff */
[----:B------:R-:W-:-:S05]  /*6ce60*/  FSETP.GEU.AND P1, PT, |R11|, 1.175494350822287508e-38, PT ;  /* 0x008000000b00780b */ /* 0x000fca0003f2e200 */
[----:B------:R-:W-:Y:S02]  /*6ce70*/  @P0 FMUL R11, R11, 0.25 ;  /* 0x3e8000000b0b0820 */ /* 0x000fe40000400000 */
[----:B---3--:R-:W-:Y:S02]  /*6ce80*/  @P0 FMUL R4, R4, 0.25 ;  /* 0x3e80000004040820 */ /* 0x008fe40000400000 */
[----:B----4-:R-:W-:Y:S02]  /*6ce90*/  @P0 FMUL R7, R7, 0.25 ;  /* 0x3e80000007070820 */ /* 0x010fe40000400000 */
[----:B-----5:R-:W-:Y:S02]  /*6cea0*/  @P0 FMUL R10, R10, 0.25 ;  /* 0x3e8000000a0a0820 */ /* 0x020fe40000400000 */
[----:B--2---:R-:W-:Y:S02]  /*6ceb0*/  @P0 FMUL R18, R18, 0.25 ;  /* 0x3e80000012120820 */ /* 0x004fe40000400000 */
        /* <DEDUP_REMOVED lines=46> */
[----:B------:R-:W-:-:S04]  /*6d1a0*/  LOP3.LUT R2, R2, 0xfffffffe, RZ, 0xc0, !PT ;  /* 0xfffffffe02027812 */ /* 0x000fc800078ec0ff */
[----:B------:R-:W-:Y:S02]  /*6d1b0*/  @P1 LOP3.LUT R2, R2, 0x1, RZ, 0xfc, !PT ;  /* 0x0000000102021812 */ /* 0x000fe400078efcff */
[C---:B------:R-:W-:Y:S02]  /*6d1c0*/  FSETP.GT.AND P1, PT, |R12|.reuse, 8.50705917302346158658e+37, PT ;  /* 0x7e8000000c00780b */ /* 0x040fe40003f24200 */
[----:B------:R-:W-:-:S11]  /*6d1d0*/  FSETP.GEU.AND P0, PT, |R12|, 1.175494350822287508e-38, PT ;  /* 0x008000000c00780b */ /* 0x000fd60003f0e200 */
        /* <DEDUP_REMOVED lines=34> */
[----:B0-----:R-:W2:Y:S04]  /*6d400*/  LDL.LU R4, [R1+0x428] ;  /* 0x0004280001047983 */ /* 0x001ea80000300800 */
[----:B------:R-:W3:Y:S04]  /*6d410*/  LDL.LU R7, [R1+0x42c] ;  /* 0x00042c0001077983 */ /* 0x000ee80000300800 */
[----:B------:R-:W4:Y:S04]  /*6d420*/  LDL.LU R10, [R1+0x438] ;  /* 0x00043800010a7983 */ /* 0x000f280000300800 */
        /* <DEDUP_REMOVED lines=13> */
[----:B------:R-:W-:-:S02]  /*6d500*/  FSETP.GT.AND P2, PT, |R13|, 8.50705917302346158658e+37, PT ;  /* 0x7e8000000d00780b */ /* 0x000fc40003f44200 */
[----:B------:R-:W-:-:S11]  /*6d510*/  FSETP.GEU.AND P1, PT, |R13|, 1.175494350822287508e-38, PT ;  /* 0x008000000d00780b */ /* 0x000fd60003f2e200 */
[----:B------:R-:W-:Y:S02]  /*6d520*/  @P2 FMUL R13, R13, 0.25 ;  /* 0x3e8000000d0d2820 */ /* 0x000fe40000400000 */
[----:B--2---:R-:W-:Y:S02]  /*6d530*/  @P2 FMUL R4, R4, 0.25 ;  /* 0x3e80000004042820 */ /* 0x004fe40000400000 */
[----:B---3--:R-:W-:Y:S02]  /*6d540*/  @P2 FMUL R7, R7, 0.25 ;  /* 0x3e80000007072820 */ /* 0x008fe40000400000 */
[----:B----4-:R-:W-:Y:S02]  /*6d550*/  @P2 FMUL R10, R10, 0.25 ;  /* 0x3e8000000a0a2820 */ /* 0x010fe40000400000 */
[----:B-----5:R-:W-:Y:S02]  /*6d560*/  @P2 FMUL R12, R12, 0.25 ;  /* 0x3e8000000c0c2820 */ /* 0x020fe40000400000 */
        /* <DEDUP_REMOVED lines=30> */
[----:B0-----:R-:W3:Y:S04]  /*6d750*/  LDL.LU R4, [R1+0x420] ;  /* 0x0004200001047983 */ /* 0x001ee80000300800 */
[----:B------:R-:W4:Y:S04]  /*6d760*/  LDL.LU R7, [R1+0x424] ;  /* 0x0004240001077983 */ /* 0x000f280000300800 */
[----:B------:R-:W5:Y:S04]  /*6d770*/  LDL.LU R10, [R1+0x430] ;  /* 0x00043000010a7983 */ /* 0x000f680000300800 */
        /* <DEDUP_REMOVED lines=150> */
[----:B------:R1:W-:Y:S04]  /*6e0e0*/  STL [R1+0x2178], R4 ;  /* 0x0021780401007387 */ /* 0x0003e80000100800 */
[----:B------:R-:W-:Y:S04]  /*6e0f0*/  STL [R1+0xc], R10 ;  /* 0x00000c0a01007387 */ /* 0x000fe80000100800 */
[----:B------:R2:W-:Y:S04]  /*6e100*/  STL [R1], R7 ;  /* 0x0000000701007387 */ /* 0x0005e80000100800 */
[----:B------:R3:W-:Y:S04]  /*6e110*/  STL [R1+0x217c], R16 ;  /* 0x00217c1001007387 */ /* 0x0007e80000100800 */
[----:B0-----:R-:W4:Y:S04]  /*6e120*/  LDL.LU R19, [R1+0x818] ;  /* 0x0008180001137983 */ /* 0x001f280000300800 */
[----:B-1----:R-:W5:Y:S04]  /*6e130*/  LDL.LU R4, [R1+0x81c] ;  /* 0x00081c0001047983 */ /* 0x002f680000300800 */
[----:B------:R-:W5:Y:S04]  /*6e140*/  LDL.LU R20, [R1+0x828] ;  /* 0x0008280001147983 */ /* 0x000f680000300800 */
[----:B--2---:R-:W2:Y:S04]  /*6e150*/  LDL.LU R7, [R1+0x82c] ;  /* 0x00082c0001077983 */ /* 0x004ea80000300800 */
[----:B------:R-:W2:Y:S04]  /*6e160*/  LDL.LU R10, [R1+0x838] ;  /* 0x00083800010a7983 */ /* 0x000ea80000300800 */
[----:B------:R-:W2:Y:S04]  /*6e170*/  LDL.LU R12, [R1+0x83c] ;  /* 0x00083c00010c7983 */ /* 0x000ea80000300800 */
[----:B------:R-:W2:Y:S04]  /*6e180*/  LDL.LU R13, [R1+0x848] ;  /* 0x00084800010d7983 */ /* 0x000ea80000300800 */
[----:B------:R-:W2:Y:S04]  /*6e190*/  LDL.LU R15, [R1+0x84c] ;  /* 0x00084c00010f7983 */ /* 0x000ea80000300800 */
[----:B---3--:R-:W3:Y:S04]  /*6e1a0*/  LDL.LU R16, [R1+0x858] ;  /* 0x0008580001107983 */ /* 0x008ee80000300800 */
[----:B------:R-:W3:Y:S04]  /*6e1b0*/  LDL.LU R21, [R1+0x85c] ;  /* 0x00085c0001157983 */ /* 0x000ee80000300800 */
[----:B------:R-:W3:Y:S04]  /*6e1c0*/  LDL.LU R22, [R1+0x868] ;  /* 0x0008680001167983 */ /* 0x000ee80000300800 */
[----:B------:R-:W3:Y:S04]  /*6e1d0*/  LDL.LU R23, [R1+0x86c] ;  /* 0x00086c0001177983 */ /* 0x000ee80000300800 */
[----:B------:R-:W3:Y:S04]  /*6e1e0*/  LDL.LU R24, [R1+0x878] ;  /* 0x0008780001187983 */ /* 0x000ee80000300800 */
[----:B------:R-:W3:Y:S04]  /*6e1f0*/  LDL.LU R25, [R1+0x87c] ;  /* 0x00087c0001197983 */ /* 0x000ee80000300800 */
[----:B------:R-:W3:Y:S04]  /*6e200*/  LDL.LU R26, [R1+0x888] ;  /* 0x00088800011a7983 */ /* 0x000ee80000300800 */
[----:B------:R-:W3:Y:S01]  /*6e210*/  LDL.LU R27, [R1+0x88c] ;  /* 0x00088c00011b7983 */ /* 0x000ee20000300800 */
[----:B------:R-:W-:-:S02]  /*6e220*/  FSETP.GT.AND P6, PT, |R17|, 8.50705917302346158658e+37, PT ;  /* 0x7e8000001100780b */ /* 0x000fc40003fc4200 */
[----:B------:R-:W-:-:S11]  /*6e230*/  FSETP.GEU.AND P5, PT, |R17|, 1.175494350822287508e-38, PT ;  /* 0x008000001100780b */ /* 0x000fd60003fae200 */
[----:B------:R-:W-:Y:S02]  /*6e240*/  @P6 FMUL R17, R17, 0.25 ;  /* 0x3e80000011116820 */ /* 0x000fe40000400000 */
[----:B----4-:R-:W-:Y:S02]  /*6e250*/  @P6 FMUL R19, R19, 0.25 ;  /* 0x3e80000013136820 */ /* 0x010fe40000400000 */
[----:B-----5:R-:W-:Y:S02]  /*6e260*/  @P6 FMUL R4, R4, 0.25 ;  /* 0x3e80000004046820 */ /* 0x020fe40000400000 */
[----:B------:R-:W-:Y:S02]  /*6e270*/  @P6 FMUL R20, R20, 0.25 ;  /* 0x3e80000014146820 */ /* 0x000fe40000400000 */
[----:B--2---:R-:W-:Y:S02]  /*6e280*/  @P6 FMUL R7, R7, 0.25 ;  /* 0x3e80000007076820 */ /* 0x004fe40000400000 */
[----:B------:R-:W-:-:S02]  /*6e290*/  @P6 FMUL R10, R10, 0.25 ;  /* 0x3e8000000a0a6820 */ /* 0x000fc40000400000 */
[----:B------:R-:W-:Y:S02]  /*6e2a0*/  @P6 FMUL R12, R12, 0.25 ;  /* 0x3e8000000c0c6820 */ /* 0x000fe40000400000 */
[----:B------:R-:W-:Y:S02]  /*6e2b0*/  @P6 FMUL R13, R13, 0.25 ;  /* 0x3e8000000d0d6820 */ /* 0x000fe40000400000 */
[----:B------:R-:W-:Y:S02]  /*6e2c0*/  @P6 FMUL R15, R15, 0.25 ;  /* 0x3e8000000f0f6820 */ /* 0x000fe40000400000 */
[----:B---3--:R-:W-:Y:S02]  /*6e2d0*/  @P6 FMUL R16, R16, 0.25 ;  /* 0x3e80000010106820 */ /* 0x008fe40000400000 */
        /* <DEDUP_REMOVED lines=22> */
[----:B------:R3:W-:Y:S04]  /*6e440*/  STL [R1+0x128], R4 ;  /* 0x0001280401007387 */ /* 0x0007e80000100800 */
[----:B------:R4:W-:Y:S04]  /*6e450*/  STL [R1+0x2144], R17 ;  /* 0x0021441101007387 */ /* 0x0009e80000100800 */
        /* <DEDUP_REMOVED lines=10> */
[----:B--2---:R-:W2:Y:S04]  /*6e500*/  LDL.LU R19, [R1+0x860] ;  /* 0x0008600001137983 */ /* 0x004ea80000300800 */
[----:B---3--:R-:W3:Y:S04]  /*6e510*/  LDL.LU R4, [R1+0x864] ;  /* 0x0008640001047983 */ /* 0x008ee80000300800 */
[----:B------:R-:W3:Y:S04]  /*6e520*/  LDL.LU R7, [R1+0x870] ;  /* 0x0008700001077983 */ /* 0x000ee80000300800 */
[----:B------:R-:W3:Y:S04]  /*6e530*/  LDL.LU R10, [R1+0x874] ;  /* 0x00087400010a7983 */ /* 0x000ee80000300800 */
[----:B------:R-:W3:Y:S04]  /*6e540*/  LDL.LU R12, [R1+0x880] ;  /* 0x00088000010c7983 */ /* 0x000ee80000300800 */
[----:B------:R-:W3:Y:S04]  /*6e550*/  LDL.LU R13, [R1+0x884] ;  /* 0x00088400010d7983 */ /* 0x000ee80000300800 */
[----:B----4-:R-:W4:Y:S01]  /*6e560*/  LDL.LU R17, [R1+0x4] ;  /* 0x0000040001117983 */ /* 0x010f220000300800 */
[----:B------:R-:W-:-:S04]  /*6e570*/  LOP3.LUT R2, R2, 0xfbffffff, RZ, 0xc0, !PT ;  /* 0xfbffffff02027812 */ /* 0x000fc800078ec0ff */
[----:B------:R-:W-:Y:S02]  /*6e580*/  @P0 LOP3.LUT R2, R2, 0x4000000, RZ, 0xfc, !PT ;  /* 0x0400000002020812 */ /* 0x000fe400078efcff */
[----:B------:R-:W-:-:S13]  /*6e590*/  FSETP.GT.AND P0, PT, |R18|, 8.50705917302346158658e+37, PT ;  /* 0x7e8000001200780b */ /* 0x000fda0003f04200 */
[----:B-----5:R-:W-:Y:S02]  /*6e5a0*/  @P0 FMUL R23, R23, 0.25 ;  /* 0x3e80000017170820 */ /* 0x020fe40000400000 */
[----:B------:R-:W-:Y:S02]  /*6e5b0*/  @P0 FMUL R24, R24, 0.25 ;  /* 0x3e80000018180820 */ /* 0x000fe40000400000 */
[----:B------:R-:W-:Y:S02]  /*6e5c0*/  @P0 FMUL R25, R25, 0.25 ;  /* 0x3e80000019190820 */ /* 0x000fe40000400000 */
[----:B------:R-:W-:Y:S02]  /*6e5d0*/  @P0 FMUL R26, R26, 0.25 ;  /* 0x3e8000001a1a0820 */ /* 0x000fe40000400000 */
[----:B------:R-:W-:Y:S02]  /*6e5e0*/  @P0 FMUL R27, R27, 0.25 ;  /* 0x3e8000001b1b0820 */ /* 0x000fe40000400000 */
[----:B------:R-:W-:-:S02]  /*6e5f0*/  @P0 FMUL R28, R28, 0.25 ;  /* 0x3e8000001c1c0820 */ /* 0x000fc40000400000 */
[----:B------:R-:W-:Y:S02]  /*6e600*/  @P0 FMUL R29, R29, 0.25 ;  /* 0x3e8000001d1d0820 */ /* 0x000fe40000400000 */
[----:B------:R-:W-:Y:S02]  /*6e610*/  @P0 FMUL R20, R20, 0.25 ;  /* 0x3e80000014140820 */ /* 0x000fe40000400000 */
[----:B--2---:R-:W-:Y:S02]  /*6e620*/  @P0 FMUL R19, R19, 0.25 ;  /* 0x3e80000013130820 */ /* 0x004fe40000400000 */
[----:B---3--:R-:W-:Y:S02]  /*6e630*/  @P0 FMUL R4, R4, 0.25 ;  /* 0x3e80000004040820 */ /* 0x008fe40000400000 */
[----:B------:R-:W-:Y:S02]  /*6e640*/  @P0 FMUL R7, R7, 0.25 ;  /* 0x3e80000007070820 */ /* 0x000fe40000400000 */
[----:B------:R-:W-:-:S02]  /*6e650*/  @P0 FMUL R10, R10, 0.25 ;  /* 0x3e8000000a0a0820 */ /* 0x000fc40000400000 */
[----:B------:R-:W-:Y:S02]  /*6e660*/  @P0 FMUL R12, R12, 0.25 ;  /* 0x3e8000000c0c0820 */ /* 0x000fe40000400000 */
[----:B------:R-:W-:Y:S01]  /*6e670*/  @P0 FMUL R13, R13, 0.25 ;  /* 0x3e8000000d0d0820 */ /* 0x000fe20000400000 */
[----:B----4-:R-:W-:Y:S04]  /*6e680*/  STL [R1+0x21a0], R17 ;  /* 0x0021a01101007387 */ /* 0x010fe80000100800 */
[----:B------:R-:W-:Y:S04]  /*6e690*/  STL [R1+0x10c], R13 ;  /* 0x00010c0d01007387 */ /* 0x000fe80000100800 */
[----:B------:R0:W-:Y:S04]  /*6e6a0*/  STL [R1+0x108], R12 ;  /* 0x0001080c01007387 */ /* 0x0001e80000100800 */
[----:B0-----:R-:W2:Y:S04]  /*6e6b0*/  LDL R12, [R1+0x310] ;  /* 0x00031000010c7983 */ /* 0x001ea80000100800 */
[----:B------:R0:W-:Y:S04]  /*6e6c0*/  STL [R1+0x104], R10 ;  /* 0x0001040a01007387 */ /* 0x0001e80000100800 */
[----:B------:R-:W3:Y:S04]  /*6e6d0*/  LDL R17, [R1+0x328] ;  /* 0x0003280001117983 */ /* 0x000ee80000100800 */
[----:B------:R-:W-:Y:S04]  /*6e6e0*/  STL [R1+0x100], R7 ;  /* 0x0001000701007387 */ /* 0x000fe80000100800 */
[----:B0-----:R-:W4:Y:S04]  /*6e6f0*/  LDL R10, [R1+0x32c] ;  /* 0x00032c00010a7983 */ /* 0x001f280000100800 */
[----:B------:R0:W-:Y:S04]  /*6e700*/  STL [R1+0xfc], R4 ;  /* 0x0000fc0401007387 */ /* 0x0001e80000100800 */
[----:B------:R-:W5:Y:S04]  /*6e710*/  LDL R16, [R1+0x330] ;  /* 0x0003300001107983 */ /* 0x000f680000100800 */
[----:B------:R-:W5:Y:S04]  /*6e720*/  LDL R13, [R1+0x338] ;  /* 0x00033800010d7983 */ /* 0x000f680000100800 */
[----:B0-----:R-:W5:Y:S04]  /*6e730*/  LDL R4, [R1+0x334] ;  /* 0x0003340001047983 */ /* 0x001f680000100800 */
[----:B------:R-:W5:Y:S04]  /*6e740*/  LDL R7, [R1+0x33c] ;  /* 0x00033c0001077983 */ /* 0x000f680000100800 */
[----:B------:R-:W5:Y:S04]  /*6e750*/  LDL R15, [R1+0x34c] ;  /* 0x00034c00010f7983 */ /* 0x000f680000100800 */
[----:B------:R0:W-:Y:S04]  /*6e760*/  STL [R1+0x2180], R19 ;  /* 0x0021801301007387 */ /* 0x0001e80000100800 */
[----:B0-----:R-:W5:Y:S04]  /*6e770*/  LDL R19, [R1+0x324] ;  /* 0x0003240001137983 */ /* 0x001f680000100800 */
[----:B------:R0:W-:Y:S04]  /*6e780*/  STL [R1+0x2184], R20 ;  /* 0x0021841401007387 */ /* 0x0001e80000100800 */
[----:B0-----:R-:W5:Y:S04]  /*6e790*/  LDL R20, [R1+0x320] ;  /* 0x0003200001147983 */ /* 0x001f680000100800 */
[----:B------:R-:W-:Y:S04]  /*6e7a0*/  STL [R1+0x2188], R29 ;  /* 0x0021881d01007387 */ /* 0x000fe80000100800 */
[----:B------:R0:W-:Y:S04]  /*6e7b0*/  STL [R1+0x218c], R28 ;  /* 0x00218c1c01007387 */ /* 0x0001e80000100800 */
[----:B0-----:R-:W5:Y:S04]  /*6e7c0*/  LDL R28, [R1+0x348] ;  /* 0x00034800011c7983 */ /* 0x001f680000100800 */
        /* <DEDUP_REMOVED lines=8> */
[----:B------:R0:W-:Y:S01]  /*6e850*/  STL [R1+0x21c0], R23 ;  /* 0x0021c01701007387 */ /* 0x0001e20000100800 */
[----:B------:R-:W-:-:S03]  /*6e860*/  LOP3.LUT R2, R2, 0xf7ffffff, RZ, 0xc0, !PT ;  /* 0xf7ffffff02027812 */ /* 0x000fc600078ec0ff */
[----:B------:R-:W5:Y:S04]  /*6e870*/  LDL R29, [R1+0x2d0] ;  /* 0x0002d000011d7983 */ /* 0x000f680000100800 */
[----:B0-----:R-:W5:Y:S01]  /*6e880*/  LDL R23, [R1+0x314] ;  /* 0x0003140001177983 */ /* 0x001f620000100800 */
[----:B------:R-:W-:-:S04]  /*6e890*/  @P1 LOP3.LUT R2, R2, 0x8000000, RZ, 0xfc, !PT ;  /* 0x0800000002021812 */ /* 0x000fc800078efcff */
[C---:B------:R-:W-:Y:S02]  /*6e8a0*/  LOP3.LUT P1, RZ, R2.reuse, 0x40, RZ, 0xc0, !PT ;  /* 0x0000004002ff7812 */ /* 0x040fe4000782c0ff */
[----:B------:R-:W-:-:S04]  /*6e8b0*/  LOP3.LUT R2, R2, 0xff7fffff, RZ, 0xc0, !PT ;  /* 0xff7fffff02027812 */ /* 0x000fc800078ec0ff */
[----:B------:R-:W-:-:S04]  /*6e8c0*/  @P5 LOP3.LUT R2, R2, 0x800000, RZ, 0xfc, !PT ;  /* 0x0080000002025812 */ /* 0x000fc800078efcff */
[----:B------:R-:W-:-:S13]  /*6e8d0*/  LOP3.LUT P5, RZ, R2, 0x80, RZ, 0xc0, !PT ;  /* 0x0000008002ff7812 */ /* 0x000fda00078ac0ff */
[----:B--2---:R-:W-:-:S05]  /*6e8e0*/  @!P5 FMUL R12, R12, 16777216 ;  /* 0x4b8000000c0cd820 */ /* 0x004fca0000400000 */
[----:B------:R0:W-:Y:S01]  /*6e8f0*/  @!P5 STL [R1+0x310], R12 ;  /* 0x0003100c0100d387 */ /* 0x0001e20000100800 */
[----:B---3--:R-:W-:-:S03]  /*6e900*/  @!P5 FMUL R17, R17, 16777216 ;  /* 0x4b8000001111d820 */ /* 0x008fc60000400000 */
[----:B0-----:R-:W2:Y:S01]  /*6e910*/  LDL R12, [R1+0x2d4] ;  /* 0x0002d400010c7983 */ /* 0x001ea20000100800 */
[----:B----4-:R-:W-:Y:S02]  /*6e920*/  @!P5 FMUL R10, R10, 16777216 ;  /* 0x4b8000000a0ad820 */ /* 0x010fe40000400000 */
[----:B-----5:R-:W-:Y:S02]  /*6e930*/  @!P5 FMUL R16, R16, 16777216 ;  /* 0x4b8000001010d820 */ /* 0x020fe40000400000 */
[----:B------:R-:W-:Y:S02]  /*6e940*/  @!P5 FMUL R13, R13, 16777216 ;  /* 0x4b8000000d0dd820 */ /* 0x000fe40000400000 */
[----:B------:R-:W-:Y:S02]  /*6e950*/  @!P5 FMUL R4, R4, 16777216 ;  /* 0x4b8000000404d820 */ /* 0x000fe40000400000 */
[----:B------:R-:W-:Y:S02]  /*6e960*/  @!P5 FMUL R7, R7, 16777216 ;  /* 0x4b8000000707d820 */ /* 0x000fe40000400000 */
[----:B------:R-:W-:-:S02]  /*6e970*/  @!P5 FMUL R19, R19, 16777216 ;  /* 0x4b8000001313d820 */ /* 0x000fc40000400000 */
[----:B------:R-:W-:Y:S02]  /*6e980*/  @!P5 FMUL R20, R20, 16777216 ;  /* 0x4b8000001414d820 */ /* 0x000fe40000400000 */
[----:B------:R-:W-:Y:S02]  /*6e990*/  @!P5 FMUL R26, R26, 16777216 ;  /* 0x4b8000001a1ad820 */ /* 0x000fe40000400000 */
[----:B------:R-:W-:Y:S02]  /*6e9a0*/  @!P5 FMUL R24, R24, 16777216 ;  /* 0x4b8000001818d820 */ /* 0x000fe40000400000 */
[----:B------:R-:W-:-:S05]  /*6e9b0*/  @!P5 FMUL R23, R23, 16777216 ;  /* 0x4b8000001717d820 */ /* 0x000fca0000400000 */
[----:B------:R-:W-:Y:S04]  /*6e9c0*/  @!P5 STL [R1+0x314], R23 ;  /* 0x000314170100d387 */ /* 0x000fe80000100800 */
[----:B------:R-:W-:Y:S04]  /*6e9d0*/  @!P5 STL [R1+0x318], R24 ;  /* 0x000318180100d387 */ /* 0x000fe80000100800 */
[----:B------:R-:W-:Y:S04]  /*6e9e0*/  @!P5 STL [R1+0x31c], R26 ;  /* 0x00031c1a0100d387 */ /* 0x000fe80000100800 */
[----:B------:R0:W-:Y:S04]  /*6e9f0*/  @!P5 STL [R1+0x320], R20 ;  /* 0x000320140100d387 */ /* 0x0001e80000100800 */
[----:B0-----:R-:W3:Y:S04]  /*6ea00*/  LDL R20, [R1+0x2e0] ;  /* 0x0002e00001147983 */ /* 0x001ee80000100800 */
[----:B------:R0:W-:Y:S04]  /*6ea10*/  @!P5 STL [R1+0x324], R19 ;  /* 0x000324130100d387 */ /* 0x0001e80000100800 */
[----:B0-----:R-:W4:Y:S04]  /*6ea20*/  LDL R19, [R1+0x2e4] ;  /* 0x0002e40001137983 */ /* 0x001f280000100800 */
[----:B------:R-:W-:Y:S04]  /*6ea30*/  @!P5 STL [R1+0x328], R17 ;  /* 0x000328110100d387 */ /* 0x000fe80000100800 */
[----:B------:R0:W-:Y:S04]  /*6ea40*/  @!P5 STL [R1+0x32c], R10 ;  /* 0x00032c0a0100d387 */ /* 0x0001e80000100800 */
[----:B------:R-:W5:Y:S04]  /*6ea50*/  LDL R26, [R1+0x2ec] ;  /* 0x0002ec00011a7983 */ /* 0x000f680000100800 */
[----:B0-----:R-:W5:Y:S04]  /*6ea60*/  LDL R10, [R1+0x2e8] ;  /* 0x0002e800010a7983 */ /* 0x001f680000100800 */
[----:B------:R0:W-:Y:S04]  /*6ea70*/  @!P5 STL [R1+0x330], R16 ;  /* 0x000330100100d387 */ /* 0x0001e80000100800 */
[----:B------:R-:W5:Y:S04]  /*6ea80*/  LDL R17, [R1+0x2f0] ;  /* 0x0002f00001117983 */ /* 0x000f680000100800 */
[----:B------:R1:W-:Y:S04]  /*6ea90*/  @!P5 STL [R1+0x334], R4 ;  /* 0x000334040100d387 */ /* 0x0003e80000100800 */
[----:B------:R1:W-:Y:S04]  /*6eaa0*/  @!P5 STL [R1+0x338], R13 ;  /* 0x0003380d0100d387 */ /* 0x0003e80000100800 */
[----:B0-----:R-:W5:Y:S04]  /*6eab0*/  LDL R16, [R1+0x2f8] ;  /* 0x0002f80001107983 */ /* 0x001f680000100800 */
[----:B-1----:R-:W5:Y:S04]  /*6eac0*/  LDL R4, [R1+0x2fc] ;  /* 0x0002fc0001047983 */ /* 0x002f680000100800 */
[----:B------:R-:W5:Y:S04]  /*6ead0*/  LDL R13, [R1+0x2f4] ;  /* 0x0002f400010d7983 */ /* 0x000f680000100800 */
[----:B------:R0:W-:Y:S04]  /*6eae0*/  @!P5 STL [R1+0x33c], R7 ;  /* 0x00033c070100d387 */ /* 0x0001e80000100800 */
[----:B0-----:R-:W5:Y:S01]  /*6eaf0*/  LDL R7, [R1+0x300] ;  /* 0x0003000001077983 */ /* 0x001f620000100800 */
[----:B------:R-:W-:-:S02]  /*6eb00*/  @!P5 FMUL R25, R25, 16777216 ;  /* 0x4b8000001919d820 */ /* 0x000fc40000400000 */
[----:B------:R-:W-:Y:S02]  /*6eb10*/  @!P5 FMUL R27, R27, 16777216 ;  /* 0x4b8000001b1bd820 */ /* 0x000fe40000400000 */
[----:B------:R-:W-:Y:S01]  /*6eb20*/  @!P5 FMUL R28, R28, 16777216 ;  /* 0x4b8000001c1cd820 */ /* 0x000fe20000400000 */
[----:B------:R-:W-:Y:S01]  /*6eb30*/  @!P5 STL [R1+0x340], R25 ;  /* 0x000340190100d387 */ /* 0x000fe20000100800 */
[----:B------:R-:W-:-:S03]  /*6eb40*/  @!P5 FMUL R15, R15, 16777216 ;  /* 0x4b8000000f0fd820 */ /* 0x000fc60000400000 */
[----:B------:R0:W-:Y:S01]  /*6eb50*/  @!P5 STL [R1+0x344], R27 ;  /* 0x0003441b0100d387 */ /* 0x0001e20000100800 */
[----:B------:R-:W-:Y:S02]  /*6eb60*/  @!P1 FMUL R29, R29, 16777216 ;  /* 0x4b8000001d1d9820 */ /* 0x000fe40000400000 */
[----:B------:R-:W-:Y:S02]  /*6eb70*/  @!P1 FMUL R0, R0, 16777216 ;  /* 0x4b80000000009820 */ /* 0x000fe40000400000 */
[----:B------:R-:W-:Y:S01]  /*6eb80*/  @!P1 FMUL R3, R3, 16777216 ;  /* 0x4b80000003039820 */ /* 0x000fe20000400000 */
[----:B0-----:R-:W5:Y:S04]  /*6eb90*/  LDL R27, [R1+0x304] ;  /* 0x00030400011b7983 */ /* 0x001f680000100800 */
[----:B------:R0:W-:Y:S04]  /*6eba0*/  @!P5 STL [R1+0x348], R28 ;  /* 0x0003481c0100d387 */ /* 0x0001e80000100800 */
[----:B0-----:R-:W5:Y:S04]  /*6ebb0*/  LDL R28, [R1+0x308] ;  /* 0x00030800011c7983 */ /* 0x001f680000100800 */
[----:B------:R0:W-:Y:S04]  /*6ebc0*/  @!P5 STL [R1+0x34c], R15 ;  /* 0x00034c0f0100d387 */ /* 0x0001e80000100800 */
[----:B0-----:R-:W5:Y:S01]  /*6ebd0*/  LDL R15, [R1+0x30c] ;  /* 0x00030c00010f7983 */ /* 0x001f620000100800 */
[----:B--2---:R-:W-:-:S05]  /*6ebe0*/  @!P1 FMUL R12, R12, 16777216 ;  /* 0x4b8000000c0c9820 */ /* 0x004fca0000400000 */
[----:B------:R0:W-:Y:S04]  /*6ebf0*/  @!P1 STL [R1+0x2d4], R12 ;  /* 0x0002d40c01009387 */ /* 0x0001e80000100800 */
[----:B------:R1:W-:Y:S01]  /*6ec00*/  @!P1 STL [R1+0x2d0], R29 ;  /* 0x0002d01d01009387 */ /* 0x0003e20000100800 */
[----:B0-----:R-:W-:-:S03]  /*6ec10*/  MOV R12, R11 ;  /* 0x0000000b000c7202 */ /* 0x001fc60000000f00 */
[----:B------:R-:W2:Y:S04]  /*6ec20*/  LDL R11, [R1+0x294] ;  /* 0x00029400010b7983 */ /* 0x000ea80000100800 */
[----:B-1----:R-:W2:Y:S04]  /*6ec30*/  LDL R29, [R1+0x290] ;  /* 0x00029000011d7983 */ /* 0x002ea80000100800 */
[----:B------:R-:W-:Y:S04]  /*6ec40*/  STL [R1+0x2160], R0 ;  /* 0x0021600001007387 */ /* 0x000fe80000100800 */
[----:B------:R-:W-:Y:S01]  /*6ec50*/  STL [R1+0x2164], R3 ;  /* 0x0021640301007387 */ /* 0x000fe20000100800 */
[----:B---3--:R-:W-:-:S05]  /*6ec60*/  @!P1 FMUL R20, R20, 16777216 ;  /* 0x4b80000014149820 */ /* 0x008fca0000400000 */
[----:B------:R0:W-:Y:S01]  /*6ec70*/  @!P1 STL [R1+0x2e0], R20 ;  /* 0x0002e01401009387 */ /* 0x0001e20000100800 */
[----:B----4-:R-:W-:-:S03]  /*6ec80*/  @!P1 FMUL R19, R19, 16777216 ;  /* 0x4b80000013139820 */ /* 0x010fc60000400000 */
[----:B0-----:R-:W3:Y:S04]  /*6ec90*/  LDL R20, [R1+0x298] ;  /* 0x0002980001147983 */ /* 0x001ee80000100800 */
[----:B------:R0:W-:Y:S01]  /*6eca0*/  @!P1 STL [R1+0x2e4], R19 ;  /* 0x0002e41301009387 */ /* 0x0001e20000100800 */
[----:B-----5:R-:W-:-:S03]  /*6ecb0*/  @!P1 FMUL R26, R26, 16777216 ;  /* 0x4b8000001a1a9820 */ /* 0x020fc60000400000 */
[----:B0-----:R-:W4:Y:S01]  /*6ecc0*/  LDL R19, [R1+0x29c] ;  /* 0x00029c0001137983 */ /* 0x001f220000100800 */
[----:B------:R-:W-:-:S05]  /*6ecd0*/  @!P1 FMUL R10, R10, 16777216 ;  /* 0x4b8000000a0a9820 */ /* 0x000fca0000400000 */
[----:B------:R0:W-:Y:S01]  /*6ece0*/  @!P1 STL [R1+0x2e8], R10 ;  /* 0x0002e80a01009387 */ /* 0x0001e20000100800 */
[----:B------:R-:W-:-:S03]  /*6ecf0*/  @!P1 FMUL R17, R17, 16777216 ;  /* 0x4b80000011119820 */ /* 0x000fc60000400000 */
[----:B0-----:R-:W5:Y:S01]  /*6ed00*/  LDL R10, [R1+0x2a0] ;  /* 0x0002a000010a7983 */ /* 0x001f620000100800 */
[----:B------:R-:W-:Y:S02]  /*6ed10*/  @!P1 FMUL R16, R16, 16777216 ;  /* 0x4b80000010109820 */ /* 0x000fe40000400000 */
[----:B------:R-:W-:-:S05]  /*6ed20*/  @!P1 FMUL R13, R13, 16777216 ;  /* 0x4b8000000d0d9820 */ /* 0x000fca0000400000 */
[----:B------:R0:W-:Y:S04]  /*6ed30*/  @!P1 STL [R1+0x2f4], R13 ;  /* 0x0002f40d01009387 */ /* 0x0001e80000100800 */
[----:B------:R-:W-:Y:S01]  /*6ed40*/  @!P1 STL [R1+0x2ec], R26 ;  /* 0x0002ec1a01009387 */ /* 0x000fe20000100800 */
[----:B------:R-:W-:-:S03]  /*6ed50*/  @!P1 FMUL R7, R7, 16777216 ;  /* 0x4b80000007079820 */ /* 0x000fc60000400000 */
[----:B0-----:R-:W5:Y:S04]  /*6ed60*/  LDL R13, [R1+0x2a4] ;  /* 0x0002a400010d7983 */ /* 0x001f680000100800 */
[----:B------:R-:W-:Y:S04]  /*6ed70*/  @!P1 STL [R1+0x2f0], R17 ;  /* 0x0002f01101009387 */ /* 0x000fe80000100800 */
[----:B------:R0:W-:Y:S04]  /*6ed80*/  @!P1 STL [R1+0x300], R7 ;  /* 0x0003000701009387 */ /* 0x0001e80000100800 */
[----:B------:R1:W-:Y:S04]  /*6ed90*/  @!P1 STL [R1+0x2f8], R16 ;  /* 0x0002f81001009387 */ /* 0x0003e80000100800 */
[----:B0-----:R-:W5:Y:S01]  /*6eda0*/  LDL R7, [R1+0x2a8] ;  /* 0x0002a80001077983 */ /* 0x001f620000100800 */
[----:B------:R-:W-:Y:S01]  /*6edb0*/  FSETP.GEU.AND P6, PT, |R18|, 1.175494350822287508e-38, PT ;  /* 0x008000001200780b */ /* 0x000fe20003fce200 */
[----:B------:R-:W-:-:S02]  /*6edc0*/  @P0 FMUL R22, R22, 0.25 ;  /* 0x3e80000016160820 */ /* 0x000fc40000400000 */
[----:B------:R-:W-:Y:S02]  /*6edd0*/  @P0 FMUL R21, R21, 0.25 ;  /* 0x3e80000015150820 */ /* 0x000fe40000400000 */
[----:B------:R-:W-:Y:S01]  /*6ede0*/  @P0 FMUL R18, R18, 0.25 ;  /* 0x3e80000012120820 */ /* 0x000fe20000400000 */
[----:B------:R-:W-:Y:S01]  /*6edf0*/  LOP3.LUT P0, RZ, R2, 0x10, RZ, 0xc0, !PT ;  /* 0x0000001002ff7812 */ /* 0x000fe2000780c0ff */
[----:B------:R-:W-:Y:S02]  /*6ee00*/  @!P1 FMUL R4, R4, 16777216 ;  /* 0x4b80000004049820 */ /* 0x000fe40000400000 */
[----:B------:R-:W-:-:S03]  /*6ee10*/  @!P1 FMUL R27, R27, 16777216 ;  /* 0x4b8000001b1b9820 */ /* 0x000fc60000400000 */
[----:B------:R0:W-:Y:S01]  /*6ee20*/  @!P1 STL [R1+0x2fc], R4 ;  /* 0x0002fc0401009387 */ /* 0x0001e20000100800 */
[----:B------:R-:W-:-:S03]  /*6ee30*/  @!P1 FMUL R28, R28, 16777216 ;  /* 0x4b8000001c1c9820 */ /* 0x000fc60000400000 */
[----:B------:R-:W5:Y:S04]  /*6ee40*/  LDL R3, [R1+0x2ac] ;  /* 0x0002ac0001037983 */ /* 0x000f680000100800 */
[----:B------:R-:W5:Y:S04]  /*6ee50*/  LDL R17, [R1+0x2b0] ;  /* 0x0002b00001117983 */ /* 0x000f680000100800 */
[----:B-1----:R-:W5:Y:S04]  /*6ee60*/  LDL R16, [R1+0x2b4] ;  /* 0x0002b40001107983 */ /* 0x002f680000100800 */
[----:B0-----:R-:W5:Y:S01]  /*6ee70*/  LDL R4, [R1+0x2b8] ;  /* 0x0002b80001047983 */ /* 0x001f620000100800 */
[----:B------:R-:W-:-:S03]  /*6ee80*/  @!P1 FMUL R15, R15, 16777216 ;  /* 0x4b8000000f0f9820 */ /* 0x000fc60000400000 */
[----:B------:R-:W5:Y:S04]  /*6ee90*/  LDL R0, [R1+0x2bc] ;  /* 0x0002bc0001007983 */ /* 0x000f680000100800 */
[----:B------:R-:W-:Y:S04]  /*6eea0*/  @!P1 STL [R1+0x304], R27 ;  /* 0x0003041b01009387 */ /* 0x000fe80000100800 */
[----:B------:R-:W5:Y:S04]  /*6eeb0*/  LDL R23, [R1+0x2c0] ;  /* 0x0002c00001177983 */ /* 0x000f680000100800 */
[----:B------:R-:W-:Y:S04]  /*6eec0*/  @!P1 STL [R1+0x308], R28 ;  /* 0x0003081c01009387 */ /* 0x000fe80000100800 */
[----:B------:R-:W5:Y:S04]  /*6eed0*/  LDL R24, [R1+0x2c4] ;  /* 0x0002c40001187983 */ /* 0x000f680000100800 */
[----:B------:R0:W-:Y:S01]  /*6eee0*/  @!P1 STL [R1+0x30c], R15 ;  /* 0x00030c0f01009387 */ /* 0x0001e20000100800 */
[----:B--2---:R-:W-:-:S03]  /*6eef0*/  @!P0 FMUL R11, R11, 16777216 ;  /* 0x4b8000000b0b8820 */ /* 0x004fc60000400000 */
[----:B------:R-:W2:Y:S01]  /*6ef00*/  LDL R25, [R1+0x2c8] ;  /* 0x0002c80001197983 */ /* 0x000ea20000100800 */
[----:B------:R-:W-:-:S03]  /*6ef10*/  @!P0 FMUL R29, R29, 16777216 ;  /* 0x4b8000001d1d8820 */ /* 0x000fc60000400000 */
[----:B------:R-:W2:Y:S04]  /*6ef20*/  LDL R26, [R1+0x250] ;  /* 0x00025000011a7983 */ /* 0x000ea80000100800 */
[----:B0-----:R-:W2:Y:S04]  /*6ef30*/  LDL R15, [R1+0x2cc] ;  /* 0x0002cc00010f7983 */ /* 0x001ea80000100800 */
[----:B------:R-:W2:Y:S04]  /*6ef40*/  LDL R28, [R1+0x254] ;  /* 0x00025400011c7983 */ /* 0x000ea80000100800 */
[----:B------:R-:W-:Y:S04]  /*6ef50*/  @!P0 STL [R1+0x290], R29 ;  /* 0x0002901d01008387 */ /* 0x000fe80000100800 */
[----:B------:R0:W-:Y:S04]  /*6ef60*/  @!P0 STL [R1+0x294], R11 ;  /* 0x0002940b01008387 */ /* 0x0001e80000100800 */
[----:B------:R-:W2:Y:S04]  /*6ef70*/  LDL R27, [R1+0x25c] ;  /* 0x00025c00011b7983 */ /* 0x000ea80000100800 */
[----:B0-----:R-:W2:Y:S01]  /*6ef80*/  LDL R11, [R1+0x258] ;  /* 0x00025800010b7983 */ /* 0x001ea20000100800 */
[----:B---3--:R-:W-:-:S05]  /*6ef90*/  @!P0 FMUL R20, R20, 16777216 ;  /* 0x4b80000014148820 */ /* 0x008fca0000400000 */
[----:B------:R0:W-:Y:S04]  /*6efa0*/  @!P0 STL [R1+0x298], R20 ;  /* 0x0002981401008387 */ /* 0x0001e80000100800 */
[----:B------:R-:W3:Y:S01]  /*6efb0*/  LDL R29, [R1+0x260] ;  /* 0x00026000011d7983 */ /* 0x000ee20000100800 */
[----:B----4-:R-:W-:-:S05]  /*6efc0*/  @!P0 FMUL R19, R19, 16777216 ;  /* 0x4b80000013138820 */ /* 0x010fca0000400000 */
[----:B------:R1:W-:Y:S01]  /*6efd0*/  @!P0 STL [R1+0x29c], R19 ;  /* 0x00029c1301008387 */ /* 0x0003e20000100800 */
[----:B-----5:R-:W-:-:S05]  /*6efe0*/  @!P0 FMUL R10, R10, 16777216 ;  /* 0x4b8000000a0a8820 */ /* 0x020fca0000400000 */
[----:B------:R4:W-:Y:S04]  /*6eff0*/  @!P0 STL [R1+0x2a0], R10 ;  /* 0x0002a00a01008387 */ /* 0x0009e80000100800 */
[----:B0-----:R-:W5:Y:S04]  /*6f000*/  LDL R20, [R1+0x268] ;  /* 0x0002680001147983 */ /* 0x001f680000100800 */
[----:B-1----:R-:W3:Y:S04]  /*6f010*/  LDL R19, [R1+0x26c] ;  /* 0x00026c0001137983 */ /* 0x002ee80000100800 */
[----:B----4-:R-:W4:Y:S01]  /*6f020*/  LDL R10, [R1+0x264] ;  /* 0x00026400010a7983 */ /* 0x010f220000100800 */
[----:B------:R-:W-:-:S05]  /*6f030*/  @!P0 FMUL R13, R13, 16777216 ;  /* 0x4b8000000d0d8820 */ /* 0x000fca0000400000 */
[----:B------:R0:W-:Y:S04]  /*6f040*/  @!P0 STL [R1+0x2a4], R13 ;  /* 0x0002a40d01008387 */ /* 0x0001e80000100800 */
[----:B0-----:R-:W3:Y:S01]  /*6f050*/  LDL R13, [R1+0x270] ;  /* 0x00027000010d7983 */ /* 0x001ee20000100800 */
[----:B------:R-:W-:-:S05]  /*6f060*/  @!P0 FMUL R7, R7, 16777216 ;  /* 0x4b80000007078820 */ /* 0x000fca0000400000 */
[----:B------:R0:W-:Y:S04]  /*6f070*/  @!P0 STL [R1+0x2a8], R7 ;  /* 0x0002a80701008387 */ /* 0x0001e80000100800 */
[----:B0-----:R-:W3:Y:S01]  /*6f080*/  LDL.LU R7, [R1+0x21c4] ;  /* 0x0021c40001077983 */ /* 0x001ee20000300800 */
[----:B------:R-:W-:Y:S02]  /*6f090*/  @!P0 FMUL R3, R3, 16777216 ;  /* 0x4b80000003038820 */ /* 0x000fe40000400000 */
[----:B------:R-:W-:-:S03]  /*6f0a0*/  @!P0 FMUL R17, R17, 16777216 ;  /* 0x4b80000011118820 */ /* 0x000fc60000400000 */
[----:B------:R-:W-:Y:S01]  /*6f0b0*/  @!P0 STL [R1+0x2ac], R3 ;  /* 0x0002ac0301008387 */ /* 0x000fe20000100800 */
[----:B------:R-:W-:Y:S02]  /*6f0c0*/  @!P5 FMUL R5, R5, 16777216 ;  /* 0x4b8000000505d820 */ /* 0x000fe40000400000 */
[----:B------:R-:W-:Y:S01]  /*6f0d0*/  @!P0 FMUL R16, R16, 16777216 ;  /* 0x4b80000010108820 */ /* 0x000fe20000400000 */
[----:B------:R-:W-:Y:S01]  /*6f0e0*/  LOP3.LUT P5, RZ, R2, 0x8, RZ, 0xc0, !PT ;  /* 0x0000000802ff7812 */ /* 0x000fe200078ac0ff */
[----:B------:R0:W-:Y:S01]  /*6f0f0*/  @!P0 STL [R1+0x2b0], R17 ;  /* 0x0002b01101008387 */ /* 0x0001e20000100800 */
[----:B------:R-:W-:Y:S02]  /*6f100*/  @!P0 FMUL R4, R4, 16777216 ;  /* 0x4b80000004048820 */ /* 0x000fe40000400000 */
[----:B------:R-:W-:Y:S01]  /*6f110*/  @!P0 FMUL R0, R0, 16777216 ;  /* 0x4b80000000008820 */ /* 0x000fe20000400000 */
[----:B0-----:R-:W5:Y:S04]  /*6f120*/  LDL R17, [R1+0x274] ;  /* 0x0002740001117983 */ /* 0x001f680000100800 */
[----:B------:R0:W-:Y:S01]  /*6f130*/  @!P0 STL [R1+0x2b4], R16 ;  /* 0x0002b41001008387 */ /* 0x0001e20000100800 */
[----:B------:R-:W-:-:S02]  /*6f140*/  @!P0 FMUL R23, R23, 16777216 ;  /* 0x4b80000017178820 */ /* 0x000fc40000400000 */
[----:B------:R-:W-:Y:S01]  /*6f150*/  @!P0 FMUL R24, R24, 16777216 ;  /* 0x4b80000018188820 */ /* 0x000fe20000400000 */
[----:B0-----:R-:W5:Y:S04]  /*6f160*/  LDL R16, [R1+0x278] ;  /* 0x0002780001107983 */ /* 0x001f680000100800 */
[----:B------:R0:W-:Y:S01]  /*6f170*/  @!P0 STL [R1+0x2b8], R4 ;  /* 0x0002b80401008387 */ /* 0x0001e20000100800 */
[----:B--2---:R-:W-:Y:S02]  /*6f180*/  @!P0 FMUL R25, R25, 16777216 ;  /* 0x4b80000019198820 */ /* 0x004fe40000400000 */
[----:B------:R-:W-:Y:S01]  /*6f190*/  @!P0 FMUL R15, R15, 16777216 ;  /* 0x4b8000000f0f8820 */ /* 0x000fe20000400000 */
[----:B0-----:R-:W2:Y:S04]  /*6f1a0*/  LDL R4, [R1+0x27c] ;  /* 0x00027c0001047983 */ /* 0x001ea80000100800 */
[----:B------:R-:W-:Y:S04]  /*6f1b0*/  @!P0 STL [R1+0x2bc], R0 ;  /* 0x0002bc0001008387 */ /* 0x000fe80000100800 */
[----:B------:R-:W-:Y:S04]  /*6f1c0*/  @!P0 STL [R1+0x2c0], R23 ;  /* 0x0002c01701008387 */ /* 0x000fe80000100800 */
[----:B------:R-:W-:Y:S01]  /*6f1d0*/  @!P0 STL [R1+0x2c4], R24 ;  /* 0x0002c41801008387 */ /* 0x000fe20000100800 */
[----:B------:R-:W-:-:S03]  /*6f1e0*/  @!P5 FMUL R26, R26, 16777216 ;  /* 0x4b8000001a1ad820 */ /* 0x000fc60000400000 */
[----:B------:R0:W-:Y:S01]  /*6f1f0*/  @!P0 STL [R1+0x2cc], R15 ;  /* 0x0002cc0f01008387 */ /* 0x0001e20000100800 */
[----:B------:R-:W-:-:S03]  /*6f200*/  @!P5 FMUL R28, R28, 16777216 ;  /* 0x4b8000001c1cd820 */ /* 0x000fc60000400000 */
[----:B------:R-:W-:Y:S01]  /*6f210*/  @!P0 STL [R1+0x2c8], R25 ;  /* 0x0002c81901008387 */ /* 0x000fe20000100800 */
[----:B------:R-:W-:-:S03]  /*6f220*/  @!P5 FMUL R11, R11, 16777216 ;  /* 0x4b8000000b0bd820 */ /* 0x000fc60000400000 */
[----:B0-----:R-:W2:Y:S01]  /*6f230*/  LDL R15, [R1+0x280] ;  /* 0x00028000010f7983 */ /* 0x001ea20000100800 */
[----:B------:R-:W-:Y:S02]  /*6f240*/  @!P5 FMUL R27, R27, 16777216 ;  /* 0x4b8000001b1bd820 */ /* 0x000fe40000400000 */
[----:B----4-:R-:W-:Y:S02]  /*6f250*/  @!P5 FMUL R10, R10, 16777216 ;  /* 0x4b8000000a0ad820 */ /* 0x010fe40000400000 */
[----:B---3--:R-:W-:-:S05]  /*6f260*/  @!P0 FMUL R7, R7, 16777216 ;  /* 0x4b80000007078820 */ /* 0x008fca0000400000 */
[----:B------:R0:W-:Y:S04]  /*6f270*/  STL [R1+0x2168], R7 ;  /* 0x0021680701007387 */ /* 0x0001e80000100800 */
[----:B0-----:R-:W3:Y:S04]  /*6f280*/  LDL R7, [R1+0x284] ;  /* 0x0002840001077983 */ /* 0x001ee80000100800 */
[----:B------:R-:W-:Y:S04]  /*6f290*/  @!P5 STL [R1+0x250], R26 ;  /* 0x0002501a0100d387 */ /* 0x000fe80000100800 */
[----:B------:R0:W-:Y:S04]  /*6f2a0*/  @!P5 STL [R1+0x254], R28 ;  /* 0x0002541c0100d387 */ /* 0x0001e80000100800 */
[----:B0-----:R-:W4:Y:S04]  /*6f2b0*/  LDL R28, [R1+0x288] ;  /* 0x00028800011c7983 */ /* 0x001f280000100800 */
[----:B------:R0:W-:Y:S04]  /*6f2c0*/  @!P5 STL [R1+0x258], R11 ;  /* 0x0002580b0100d387 */ /* 0x0001e80000100800 */
[----:B0-----:R-:W4:Y:S04]  /*6f2d0*/  LDL R11, [R1+0x28c] ;  /* 0x00028c00010b7983 */ /* 0x001f280000100800 */
[----:B------:R0:W-:Y:S04]  /*6f2e0*/  @!P5 STL [R1+0x264], R10 ;  /* 0x0002640a0100d387 */ /* 0x0001e80000100800 */
[----:B------:R-:W-:Y:S04]  /*6f2f0*/  @!P5 STL [R1+0x25c], R27 ;  /* 0x00025c1b0100d387 */ /* 0x000fe80000100800 */
[----:B0-----:R-:W4:Y:S01]  /*6f300*/  LDL R10, [R1+0x210] ;  /* 0x00021000010a7983 */ /* 0x001f220000100800 */
[----:B------:R-:W-:-:S02]  /*6f310*/  @!P5 FMUL R29, R29, 16777216 ;  /* 0x4b8000001d1dd820 */ /* 0x000fc40000400000 */
[----:B-----5:R-:W-:Y:S02]  /*6f320*/  @!P5 FMUL R20, R20, 16777216 ;  /* 0x4b8000001414d820 */ /* 0x020fe40000400000 */
[----:B------:R-:W-:Y:S01]  /*6f330*/  @!P5 FMUL R19, R19, 16777216 ;  /* 0x4b8000001313d820 */ /* 0x000fe20000400000 */
[----:B------:R0:W-:Y:S01]  /*6f340*/  @!P5 STL [R1+0x260], R29 ;  /* 0x0002601d0100d387 */ /* 0x0001e20000100800 */
[----:B------:R-:W-:-:S03]  /*6f350*/  @!P5 FMUL R13, R13, 16777216 ;  /* 0x4b8000000d0dd820 */ /* 0x000fc60000400000 */
[----:B------:R-:W5:Y:S01]  /*6f360*/  LDL R3, [R1+0x214] ;  /* 0x0002140001037983 */ /* 0x000f620000100800 */
[----:B------:R-:W-:-:S03]  /*6f370*/  @!P5 FMUL R17, R17, 16777216 ;  /* 0x4b8000001111d820 */ /* 0x000fc60000400000 */
[----:B------:R1:W-:Y:S01]  /*6f380*/  @!P5 STL [R1+0x268], R20 ;  /* 0x000268140100d387 */ /* 0x0003e20000100800 */
[----:B------:R-:W-:-:S03]  /*6f390*/  @!P5 FMUL R16, R16, 16777216 ;  /* 0x4b8000001010d820 */ /* 0x000fc60000400000 */
[----:B------:R-:W5:Y:S04]  /*6f3a0*/  LDL R0, [R1+0x218] ;  /* 0x0002180001007983 */ /* 0x000f680000100800 */
[----:B------:R-:W-:Y:S01]  /*6f3b0*/  @!P5 STL [R1+0x26c], R19 ;  /* 0x00026c130100d387 */ /* 0x000fe20000100800 */
[----:B--2---:R-:W-:-:S03]  /*6f3c0*/  @!P5 FMUL R4, R4, 16777216 ;  /* 0x4b8000000404d820 */ /* 0x004fc60000400000 */
[----:B0-----:R-:W2:Y:S04]  /*6f3d0*/  LDL R29, [R1+0x21c] ;  /* 0x00021c00011d7983 */ /* 0x001ea80000100800 */
[----:B------:R0:W-:Y:S04]  /*6f3e0*/  @!P5 STL [R1+0x270], R13 ;  /* 0x0002700d0100d387 */ /* 0x0001e80000100800 */
[----:B-1----:R-:W2:Y:S01]  /*6f3f0*/  LDL R20, [R1+0x220] ;  /* 0x0002200001147983 */ /* 0x002ea20000100800 */
[----:B------:R-:W-:-:S03]  /*6f400*/  @!P1 FMUL R6, R6, 16777216 ;  /* 0x4b80000006069820 */ /* 0x000fc60000400000 */
[----:B------:R-:W2:Y:S04]  /*6f410*/  LDL R23, [R1+0x228] ;  /* 0x0002280001177983 */ /* 0x000ea80000100800 */
[----:B0-----:R-:W2:Y:S01]  /*6f420*/  LDL R13, [R1+0x224] ;  /* 0x00022400010d7983 */ /* 0x001ea20000100800 */
[----:B------:R-:W-:-:S03]  /*6f430*/  LOP3.LUT P1, RZ, R2, 0x4, RZ, 0xc0, !PT ;  /* 0x0000000402ff7812 */ /* 0x000fc6000782c0ff */
[----:B------:R0:W-:Y:S01]  /*6f440*/  @!P5 STL [R1+0x274], R17 ;  /* 0x000274110100d387 */ /* 0x0001e20000100800 */
[----:B------:R-:W-:-:S03]  /*6f450*/  @!P5 FMUL R15, R15, 16777216 ;  /* 0x4b8000000f0fd820 */ /* 0x000fc60000400000 */
[----:B------:R-:W2:Y:S04]  /*6f460*/  LDL R24, [R1+0x22c] ;  /* 0x00022c0001187983 */ /* 0x000ea80000100800 */
[----:B------:R1:W-:Y:S04]  /*6f470*/  @!P5 STL [R1+0x278], R16 ;  /* 0x000278100100d387 */ /* 0x0003e80000100800 */
[----:B------:R-:W2:Y:S04]  /*6f480*/  LDL R25, [R1+0x230] ;  /* 0x0002300001197983 */ /* 0x000ea80000100800 */
[----:B------:R0:W-:Y:S04]  /*6f490*/  @!P5 STL [R1+0x27c], R4 ;  /* 0x00027c040100d387 */ /* 0x0001e80000100800 */
[----:B------:R-:W2:Y:S04]  /*6f4a0*/  LDL R19, [R1+0x23c] ;  /* 0x00023c0001137983 */ /* 0x000ea80000100800 */
[----:B------:R-:W2:Y:S04]  /*6f4b0*/  LDL R26, [R1+0x234] ;  /* 0x00023400011a7983 */ /* 0x000ea80000100800 */
[----:B------:R-:W2:Y:S04]  /*6f4c0*/  LDL R27, [R1+0x238] ;  /* 0x00023800011b7983 */ /* 0x000ea80000100800 */
[----:B0-----:R-:W2:Y:S04]  /*6f4d0*/  LDL R17, [R1+0x240] ;  /* 0x0002400001117983 */ /* 0x001ea80000100800 */
[----:B-1----:R-:W2:Y:S01]  /*6f4e0*/  LDL R16, [R1+0x244] ;  /* 0x0002440001107983 */ /* 0x002ea20000100800 */
[----:B------:R-:W-:-:S03]  /*6f4f0*/  @!P5 FMUL R8, R8, 16777216 ;  /* 0x4b8000000808d820 */ /* 0x000fc60000400000 */
[----:B------:R0:W-:Y:S04]  /*6f500*/  @!P5 STL [R1+0x280], R15 ;  /* 0x0002800f0100d387 */ /* 0x0001e80000100800 */
[----:B------:R-:W2:Y:S01]  /*6f510*/  LDL R4, [R1+0x248] ;  /* 0x0002480001047983 */ /* 0x000ea20000100800 */
[----:B0-----:R-:W-:-:S03]  /*6f520*/  IMAD.MOV.U32 R15, RZ, RZ, R14 ;  /* 0x000000ffff0f7224 */ /* 0x001fc600078e000e */
[----:B------:R-:W2:Y:S01]  /*6f530*/  LDL R14, [R1+0x24c] ;  /* 0x00024c00010e7983 */ /* 0x000ea20000100800 */
[----:B---3--:R-:W-:-:S05]  /*6f540*/  @!P5 FMUL R7, R7, 16777216 ;  /* 0x4b8000000707d820 */ /* 0x008fca0000400000 */
[----:B------:R-:W-:Y:S04]  /*6f550*/  @!P5 STL [R1+0x284], R7 ;  /* 0x000284070100d387 */ /* 0x000fe80000100800 */
[----:B------:R-:W-:Y:S01]  /*6f560*/  STL [R1+0x215c], R8 ;  /* 0x00215c0801007387 */ /* 0x000fe20000100800 */
[----:B----4-:R-:W-:-:S05]  /*6f570*/  @!P5 FMUL R28, R28, 16777216 ;  /* 0x4b8000001c1cd820 */ /* 0x010fca0000400000 */
[----:B------:R0:W-:Y:S01]  /*6f580*/  @!P5 STL [R1+0x288], R28 ;  /* 0x0002881c0100d387 */ /* 0x0001e20000100800 */
[----:B------:R-:W-:-:S05]  /*6f590*/  @!P5 FMUL R11, R11, 16777216 ;  /* 0x4b8000000b0bd820 */ /* 0x000fca0000400000 */
[----:B------:R1:W-:Y:S04]  /*6f5a0*/  @!P5 STL [R1+0x28c], R11 ;  /* 0x00028c0b0100d387 */ /* 0x0003e80000100800 */
[----:B0-----:R-:W3:Y:S01]  /*6f5b0*/  LDL R28, [R1+0x1d0] ;  /* 0x0001d000011c7983 */ /* 0x001ee20000100800 */
[----:B------:R-:W-:-:S03]  /*6f5c0*/  @!P1 FMUL R10, R10, 16777216 ;  /* 0x4b8000000a0a9820 */ /* 0x000fc60000400000 */
[----:B-1----:R-:W4:Y:S04]  /*6f5d0*/  LDL R11, [R1+0x1d4] ;  /* 0x0001d400010b7983 */ /* 0x002f280000100800 */
[----:B------:R0:W-:Y:S04]  /*6f5e0*/  @!P1 STL [R1+0x210], R10 ;  /* 0x0002100a01009387 */ /* 0x0001e80000100800 */
[----:B0-----:R-:W4:Y:S01]  /*6f5f0*/  LDL R10, [R1+0x1d8] ;  /* 0x0001d800010a7983 */ /* 0x001f220000100800 */
[----:B-----5:R-:W-:Y:S02]  /*6f600*/  @!P1 FMUL R3, R3, 16777216 ;  /* 0x4b80000003039820 */ /* 0x020fe40000400000 */
[----:B------:R-:W-:-:S03]  /*6f610*/  @!P1 FMUL R0, R0, 16777216 ;  /* 0x4b80000000009820 */ /* 0x000fc60000400000 */
[----:B------:R-:W-:Y:S01]  /*6f620*/  @!P1 STL [R1+0x214], R3 ;  /* 0x0002140301009387 */ /* 0x000fe20000100800 */
[----:B--2---:R-:W-:-:S03]  /*6f630*/  @!P1 FMUL R29, R29, 16777216 ;  /* 0x4b8000001d1d9820 */ /* 0x004fc60000400000 */
[----:B------:R-:W-:Y:S04]  /*6f640*/  @!P1 STL [R1+0x218], R0 ;  /* 0x0002180001009387 */ /* 0x000fe80000100800 */
[----:B------:R0:W-:Y:S01]  /*6f650*/  @!P1 STL [R1+0x21c], R29 ;  /* 0x00021c1d01009387 */ /* 0x0001e20000100800 */
[----:B------:R-:W-:Y:S02]  /*6f660*/  @!P1 FMUL R20, R20, 16777216 ;  /* 0x4b80000014149820 */ /* 0x000fe40000400000 */
[----:B------:R-:W-:Y:S01]  /*6f670*/  @!P1 FMUL R23, R23, 16777216 ;  /* 0x4b80000017179820 */ /* 0x000fe20000400000 */
[----:B0-----:R-:W2:Y:S01]  /*6f680*/  LDL R29, [R1+0x1dc] ;  /* 0x0001dc00011d7983 */ /* 0x001ea20000100800 */
[----:B------:R-:W-:-:S03]  /*6f690*/  @!P1 FMUL R13, R13, 16777216 ;  /* 0x4b8000000d0d9820 */ /* 0x000fc60000400000 */
[----:B------:R0:W-:Y:S01]  /*6f6a0*/  @!P1 STL [R1+0x220], R20 ;  /* 0x0002201401009387 */ /* 0x0001e20000100800 */
[----:B------:R-:W-:Y:S01]  /*6f6b0*/  LOP3.LUT P0, RZ, R2, 0x2, RZ, 0xc0, !PT ;  /* 0x0000000202ff7812 */ /* 0x000fe2000780c0ff */
[----:B------:R-:W-:Y:S02]  /*6f6c0*/  @!P1 FMUL R24, R24, 16777216 ;  /* 0x4b80000018189820 */ /* 0x000fe40000400000 */
[----:B0-----:R-:W5:Y:S01]  /*6f6d0*/  LDL R20, [R1+0x1e0] ;  /* 0x0001e00001147983 */ /* 0x001f620000100800 */
[----:B------:R-:W-:-:S03]  /*6f6e0*/  @!P1 FMUL R25, R25, 16777216 ;  /* 0x4b80000019199820 */ /* 0x000fc60000400000 */
[----:B------:R0:W-:Y:S01]  /*6f6f0*/  @!P1 STL [R1+0x224], R13 ;  /* 0x0002240d01009387 */ /* 0x0001e20000100800 */
[----:B------:R-:W-:-:S03]  /*6f700*/  @!P1 FMUL R19, R19, 16777216 ;  /* 0x4b80000013139820 */ /* 0x000fc60000400000 */
[----:B0-----:R-:W5:Y:S01]  /*6f710*/  LDL R13, [R1+0x1e4] ;  /* 0x0001e400010d7983 */ /* 0x001f620000100800 */
[----:B------:R-:W-:-:S03]  /*6f720*/  @!P1 FMUL R26, R26, 16777216 ;  /* 0x4b8000001a1a9820 */ /* 0x000fc60000400000 */
[----:B------:R-:W-:Y:S01]  /*6f730*/  @!P1 STL [R1+0x228], R23 ;  /* 0x0002281701009387 */ /* 0x000fe20000100800 */
[----:B------:R-:W-:-:S03]  /*6f740*/  @!P1 FMUL R27, R27, 16777216 ;  /* 0x4b8000001b1b9820 */ /* 0x000fc60000400000 */
[----:B------:R-:W-:Y:S01]  /*6f750*/  @!P1 STL [R1+0x22c], R24 ;  /* 0x00022c1801009387 */ /* 0x000fe20000100800 */
[----:B------:R-:W-:-:S03]  /*6f760*/  @!P1 FMUL R17, R17, 16777216 ;  /* 0x4b80000011119820 */ /* 0x000fc60000400000 */
[----:B------:R-:W-:Y:S01]  /*6f770*/  @!P1 STL [R1+0x230], R25 ;  /* 0x0002301901009387 */ /* 0x000fe20000100800 */
[----:B------:R-:W-:-:S03]  /*6f780*/  @!P1 FMUL R16, R16, 16777216 ;  /* 0x4b80000010109820 */ /* 0x000fc60000400000 */
[----:B------:R0:W-:Y:S01]  /*6f790*/  @!P1 STL [R1+0x23c], R19 ;  /* 0x00023c1301009387 */ /* 0x0001e20000100800 */
[----:B------:R-:W-:-:S03]  /*6f7a0*/  @!P1 FMUL R4, R4, 16777216 ;  /* 0x4b80000004049820 */ /* 0x000fc60000400000 */
[----:B------:R-:W-:Y:S04]  /*6f7b0*/  @!P1 STL [R1+0x234], R26 ;  /* 0x0002341a01009387 */ /* 0x000fe80000100800 */
[----:B0-----:R-:W5:Y:S04]  /*6f7c0*/  LDL R19, [R1+0x1e8] ;  /* 0x0001e80001137983 */ /* 0x001f680000100800 */
[----:B------:R-:W-:Y:S01]  /*6f7d0*/  @!P1 STL [R1+0x238], R27 ;  /* 0x0002381b01009387 */ /* 0x000fe20000100800 */
[----:B------:R-:W-:-:S03]  /*6f7e0*/  @!P1 FMUL R14, R14, 16777216 ;  /* 0x4b8000000e0e9820 */ /* 0x000fc60000400000 */
[----:B------:R0:W-:Y:S01]  /*6f7f0*/  @!P1 STL [R1+0x248], R4 ;  /* 0x0002480401009387 */ /* 0x0001e20000100800 */
[----:B------:R-:W-:-:S03]  /*6f800*/  @!P1 FMUL R9, R9, 16777216 ;  /* 0x4b80000009099820 */ /* 0x000fc60000400000 */
[----:B------:R1:W-:Y:S04]  /*6f810*/  @!P1 STL [R1+0x240], R17 ;  /* 0x0002401101009387 */ /* 0x0003e80000100800 */
[----:B------:R1:W-:Y:S01]  /*6f820*/  @!P1 STL [R1+0x244], R16 ;  /* 0x0002441001009387 */ /* 0x0003e20000100800 */
[----:B0-----:R-:W-:-:S03]  /*6f830*/  MOV R4, R15 ;  /* 0x0000000f00047202 */ /* 0x001fc60000000f00 */
[----:B------:R-:W5:Y:S04]  /*6f840*/  LDL R15, [R1+0x1f4] ;  /* 0x0001f400010f7983 */ /* 0x000f680000100800 */
[----:B-1----:R-:W5:Y:S04]  /*6f850*/  LDL R17, [R1+0x1ec] ;  /* 0x0001ec0001117983 */ /* 0x002f680000100800 */
[----:B------:R-:W5:Y:S04]  /*6f860*/  LDL R16, [R1+0x1f0] ;  /* 0x0001f00001107983 */ /* 0x000f680000100800 */
[----:B------:R0:W-:Y:S04]  /*6f870*/  @!P1 STL [R1+0x24c], R14 ;  /* 0x00024c0e01009387 */ /* 0x0001e80000100800 */
[----:B0-----:R-:W5:Y:S04]  /*6f880*/  LDL R14, [R1+0x1f8] ;  /* 0x0001f800010e7983 */ /* 0x001f680000100800 */
[----:B------:R-:W-:Y:S04]  /*6f890*/  STL [R1+0x2154], R9 ;  /* 0x0021540901007387 */ /* 0x000fe80000100800 */
[----:B------:R-:W5:Y:S01]  /*6f8a0*/  LDL R23, [R1+0x1fc] ;  /* 0x0001fc0001177983 */ /* 0x000f620000100800 */
[----:B---3--:R-:W-:-:S02]  /*6f8b0*/  @!P0 FMUL R28, R28, 16777216 ;  /* 0x4b8000001c1c8820 */ /* 0x008fc40000400000 */
[----:B----4-:R-:W-:-:S03]  /*6f8c0*/  @!P0 FMUL R11, R11, 16777216 ;  /* 0x4b8000000b0b8820 */ /* 0x010fc60000400000 */
[----:B------:R-:W-:Y:S04]  /*6f8d0*/  @!P0 STL [R1+0x1d0], R28 ;  /* 0x0001d01c01008387 */ /* 0x000fe80000100800 */
[----:B------:R0:W-:Y:S01]  /*6f8e0*/  @!P0 STL [R1+0x1d4], R11 ;  /* 0x0001d40b01008387 */ /* 0x0001e20000100800 */
[----:B------:R-:W-:-:S03]  /*6f8f0*/  @!P0 FMUL R10, R10, 16777216 ;  /* 0x4b8000000a0a8820 */ /* 0x000fc60000400000 */
[----:B0-----:R-:W3:Y:S04]  /*6f900*/  LDL R11, [R1+0x200] ;  /* 0x00020000010b7983 */ /* 0x001ee80000100800 */
[----:B------:R0:W-:Y:S04]  /*6f910*/  @!P0 STL [R1+0x1d8], R10 ;  /* 0x0001d80a01008387 */ /* 0x0001e80000100800 */
[----:B------:R-:W4:Y:S04]  /*6f920*/  LDL R9, [R1+0x208] ;  /* 0x0002080001097983 */ /* 0x000f280000100800 */
[----:B------:R-:W4:Y:S04]  /*6f930*/  LDL R8, [R1+0x20c] ;  /* 0x00020c0001087983 */ /* 0x000f280000100800 */
[----:B0-----:R-:W4:Y:S04]  /*6f940*/  LDL R10, [R1+0x204] ;  /* 0x00020400010a7983 */ /* 0x001f280000100800 */
[----:B------:R-:W4:Y:S01]  /*6f950*/  LDL R7, [R1+0x190] ;  /* 0x0001900001077983 */ /* 0x000f220000100800 */
[----:B--2---:R-:W-:-:S05]  /*6f960*/  @!P0 FMUL R29, R29, 16777216 ;  /* 0x4b8000001d1d8820 */ /* 0x004fca0000400000 */
[----:B------:R-:W-:Y:S04]  /*6f970*/  @!P0 STL [R1+0x1dc], R29 ;  /* 0x0001dc1d01008387 */ /* 0x000fe80000100800 */
[----:B------:R-:W2:Y:S01]  /*6f980*/  LDL R3, [R1+0x194] ;  /* 0x0001940001037983 */ /* 0x000ea20000100800 */
[----:B-----5:R-:W-:-:S05]  /*6f990*/  @!P0 FMUL R20, R20, 16777216 ;  /* 0x4b80000014148820 */ /* 0x020fca0000400000 */
[----:B------:R-:W-:Y:S04]  /*6f9a0*/  @!P0 STL [R1+0x1e0], R20 ;  /* 0x0001e01401008387 */ /* 0x000fe80000100800 */
[----:B------:R-:W5:Y:S01]  /*6f9b0*/  LDL R0, [R1+0x198] ;  /* 0x0001980001007983 */ /* 0x000f620000100800 */
[----:B------:R-:W-:-:S05]  /*6f9c0*/  @!P0 FMUL R13, R13, 16777216 ;  /* 0x4b8000000d0d8820 */ /* 0x000fca0000400000 */
[----:B------:R0:W-:Y:S04]  /*6f9d0*/  @!P0 STL [R1+0x1e4], R13 ;  /* 0x0001e40d01008387 */ /* 0x0001e80000100800 */
[----:B------:R-:W5:Y:S04]  /*6f9e0*/  LDL R24, [R1+0x19c] ;  /* 0x00019c0001187983 */ /* 0x000f680000100800 */
[----:B------:R-:W5:Y:S04]  /*6f9f0*/  LDL R25, [R1+0x1a0] ;  /* 0x0001a00001197983 */ /* 0x000f680000100800 */
[----:B0-----:R-:W5:Y:S04]  /*6fa00*/  LDL R13, [R1+0x1a4] ;  /* 0x0001a400010d7983 */ /* 0x001f680000100800 */
[----:B------:R-:W5:Y:S04]  /*6fa10*/  LDL R26, [R1+0x1a8] ;  /* 0x0001a800011a7983 */ /* 0x000f680000100800 */
[----:B------:R-:W5:Y:S01]  /*6fa20*/  LDL R27, [R1+0x1ac] ;  /* 0x0001ac00011b7983 */ /* 0x000f620000100800 */
[----:B------:R-:W-:-:S05]  /*6fa30*/  @!P0 FMUL R19, R19, 16777216 ;  /* 0x4b80000013138820 */ /* 0x000fca0000400000 */
[----:B------:R0:W-:Y:S04]  /*6fa40*/  @!P0 STL [R1+0x1e8], R19 ;  /* 0x0001e81301008387 */ /* 0x0001e80000100800 */
[----:B------:R-:W5:Y:S04]  /*6fa50*/  LDL R28, [R1+0x1b0] ;  /* 0x0001b000011c7983 */ /* 0x000f680000100800 */
[----:B------:R-:W5:Y:S04]  /*6fa60*/  LDL R29, [R1+0x1b4] ;  /* 0x0001b400011d7983 */ /* 0x000f680000100800 */
[----:B------:R-:W5:Y:S01]  /*6fa70*/  LDL R20, [R1+0x1b8] ;  /* 0x0001b80001147983 */ /* 0x000f620000100800 */
[----:B------:R-:W-:-:S03]  /*6fa80*/  @!P0 FMUL R15, R15, 16777216 ;  /* 0x4b8000000f0f8820 */ /* 0x000fc60000400000 */
[----:B0-----:R-:W5:Y:S01]  /*6fa90*/  LDL R19, [R1+0x1bc] ;  /* 0x0001bc0001137983 */ /* 0x001f620000100800 */
[----:B------:R-:W-:Y:S02]  /*6faa0*/  @!P0 FMUL R17, R17, 16777216 ;  /* 0x4b80000011118820 */ /* 0x000fe40000400000 */
[----:B------:R-:W-:-:S03]  /*6fab0*/  @!P0 FMUL R16, R16, 16777216 ;  /* 0x4b80000010108820 */ /* 0x000fc60000400000 */
[----:B------:R0:W-:Y:S04]  /*6fac0*/  @!P0 STL [R1+0x1ec], R17 ;  /* 0x0001ec1101008387 */ /* 0x0001e80000100800 */
[----:B0-----:R-:W5:Y:S01]  /*6fad0*/  LDL R17, [R1+0x1c0] ;  /* 0x0001c00001117983 */ /* 0x001f620000100800 */
[----:B------:R-:W-:-:S03]  /*6fae0*/  @!P0 FMUL R14, R14, 16777216 ;  /* 0x4b8000000e0e8820 */ /* 0x000fc60000400000 */
[----:B------:R0:W-:Y:S04]  /*6faf0*/  @!P0 STL [R1+0x1f0], R16 ;  /* 0x0001f01001008387 */ /* 0x0001e80000100800 */
[----:B------:R1:W-:Y:S01]  /*6fb00*/  @!P0 STL [R1+0x1f4], R15 ;  /* 0x0001f40f01008387 */ /* 0x0003e20000100800 */
[----:B------:R-:W-:-:S03]  /*6fb10*/  @!P0 FMUL R23, R23, 16777216 ;  /* 0x4b80000017178820 */ /* 0x000fc60000400000 */
[----:B0-----:R-:W5:Y:S04]  /*6fb20*/  LDL R16, [R1+0x1c4] ;  /* 0x0001c40001107983 */ /* 0x001f680000100800 */
[----:B-1----:R-:W5:Y:S04]  /*6fb30*/  LDL R15, [R1+0x1c8] ;  /* 0x0001c800010f7983 */ /* 0x002f680000100800 */
[----:B------:R0:W-:Y:S04]  /*6fb40*/  @!P0 STL [R1+0x1f8], R14 ;  /* 0x0001f80e01008387 */ /* 0x0001e80000100800 */
[----:B0-----:R-:W5:Y:S04]  /*6fb50*/  LDL R14, [R1+0x1cc] ;  /* 0x0001cc00010e7983 */ /* 0x001f680000100800 */
[----:B------:R0:W-:Y:S04]  /*6fb60*/  @!P0 STL [R1+0x1fc], R23 ;  /* 0x0001fc1701008387 */ /* 0x0001e80000100800 */
[----:B0-----:R-:W5:Y:S01]  /*6fb70*/  LDL.LU R23, [R1+0x21c0] ;  /* 0x0021c00001177983 */ /* 0x001f620000300800 */
[----:B---3--:R-:W-:-:S05]  /*6fb80*/  @!P0 FMUL R11, R11, 16777216 ;  /* 0x4b8000000b0b8820 */ /* 0x008fca0000400000 */
[----:B------:R0:W-:Y:S04]  /*6fb90*/  @!P0 STL [R1+0x200], R11 ;  /* 0x0002000b01008387 */ /* 0x0001e80000100800 */
[----:B0-----:R-:W3:Y:S01]  /*6fba0*/  LDL.LU R11, [R1+0x21bc] ;  /* 0x0021bc00010b7983 */ /* 0x001ee20000300800 */
[----:B----4-:R-:W-:-:S05]  /*6fbb0*/  @!P0 FMUL R10, R10, 16777216 ;  /* 0x4b8000000a0a8820 */ /* 0x010fca0000400000 */
[----:B------:R0:W-:Y:S04]  /*6fbc0*/  @!P0 STL [R1+0x204], R10 ;  /* 0x0002040a01008387 */ /* 0x0001e80000100800 */
[----:B0-----:R-:W4:Y:S01]  /*6fbd0*/  LDL.LU R10, [R1+0x21b8] ;  /* 0x0021b800010a7983 */ /* 0x001f220000300800 */
[----:B------:R-:W-:Y:S01]  /*6fbe0*/  LOP3.LUT P5, RZ, R2, 0x1, RZ, 0xc0, !PT ;  /* 0x0000000102ff7812 */ /* 0x000fe200078ac0ff */
[----:B------:R-:W-:Y:S02]  /*6fbf0*/  @!P0 FMUL R9, R9, 16777216 ;  /* 0x4b80000009098820 */ /* 0x000fe40000400000 */
[----:B------:R-:W-:-:S10]  /*6fc00*/  @!P0 FMUL R8, R8, 16777216 ;  /* 0x4b80000008088820 */ /* 0x000fd40000400000 */
[----:B------:R-:W-:Y:S02]  /*6fc10*/  @!P5 FMUL R7, R7, 16777216 ;  /* 0x4b8000000707d820 */ /* 0x000fe40000400000 */
[----:B--2---:R-:W-:Y:S02]  /*6fc20*/  @!P5 FMUL R3, R3, 16777216 ;  /* 0x4b8000000303d820 */ /* 0x004fe40000400000 */
[----:B-----5:R-:W-:Y:S02]  /*6fc30*/  @!P5 FMUL R0, R0, 16777216 ;  /* 0x4b8000000000d820 */ /* 0x020fe40000400000 */
[----:B------:R-:W-:Y:S02]  /*6fc40*/  @!P5 FMUL R24, R24, 16777216 ;  /* 0x4b8000001818d820 */ /* 0x000fe40000400000 */
[----:B------:R-:W-:Y:S02]  /*6fc50*/  @!P5 FMUL R13, R13, 16777216 ;  /* 0x4b8000000d0dd820 */ /* 0x000fe40000400000 */
[----:B----4-:R-:W-:-:S05]  /*6fc60*/  @!P0 FMUL R10, R10, 16777216 ;  /* 0x4b8000000a0a8820 */ /* 0x010fca0000400000 */
[----:B------:R-:W-:Y:S04]  /*6fc70*/  STL [R1+0x2158], R10 ;  /* 0x0021580a01007387 */ /* 0x000fe80000100800 */
[----:B------:R-:W-:Y:S04]  /*6fc80*/  @!P0 STL [R1+0x208], R9 ;  /* 0x0002080901008387 */ /* 0x000fe80000100800 */
[----:B------:R-:W-:Y:S04]  /*6fc90*/  @!P0 STL [R1+0x20c], R8 ;  /* 0x00020c0801008387 */ /* 0x000fe80000100800 */
[----:B------:R-:W-:Y:S04]  /*6fca0*/  @!P5 STL [R1+0x190], R7 ;  /* 0x000190070100d387 */ /* 0x000fe80000100800 */
[----:B------:R-:W-:Y:S04]  /*6fcb0*/  @!P5 STL [R1+0x194], R3 ;  /* 0x000194030100d387 */ /* 0x000fe80000100800 */
[----:B------:R-:W-:Y:S04]  /*6fcc0*/  @!P5 STL [R1+0x198], R0 ;  /* 0x000198000100d387 */ /* 0x000fe80000100800 */
[----:B------:R0:W-:Y:S04]  /*6fcd0*/  @!P5 STL [R1+0x1a4], R13 ;  /* 0x0001a40d0100d387 */ /* 0x0001e80000100800 */
[----:B------:R-:W-:Y:S04]  /*6fce0*/  @!P5 STL [R1+0x19c], R24 ;  /* 0x00019c180100d387 */ /* 0x000fe80000100800 */
[----:B0-----:R-:W2:Y:S01]  /*6fcf0*/  LDL R13, [R1+0x150] ;  /* 0x00015000010d7983 */ /* 0x001ea20000100800 */
[----:B------:R-:W-:-:S02]  /*6fd00*/  @!P5 FMUL R25, R25, 16777216 ;  /* 0x4b8000001919d820 */ /* 0x000fc40000400000 */
[----:B------:R-:W-:Y:S02]  /*6fd10*/  @!P5 FMUL R26, R26, 16777216 ;  /* 0x4b8000001a1ad820 */ /* 0x000fe40000400000 */
[----:B------:R-:W-:Y:S02]  /*6fd20*/  @!P5 FMUL R27, R27, 16777216 ;  /* 0x4b8000001b1bd820 */ /* 0x000fe40000400000 */
[----:B------:R-:W-:Y:S01]  /*6fd30*/  @!P5 FMUL R28, R28, 16777216 ;  /* 0x4b8000001c1cd820 */ /* 0x000fe20000400000 */
[----:B------:R-:W-:Y:S01]  /*6fd40*/  @!P5 STL [R1+0x1a0], R25 ;  /* 0x0001a0190100d387 */ /* 0x000fe20000100800 */
[----:B------:R-:W-:Y:S02]  /*6fd50*/  @!P5 FMUL R29, R29, 16777216 ;  /* 0x4b8000001d1dd820 */ /* 0x000fe40000400000 */
[----:B------:R-:W-:Y:S01]  /*6fd60*/  @!P5 FMUL R20, R20, 16777216 ;  /* 0x4b8000001414d820 */ /* 0x000fe20000400000 */
[----:B------:R-:W-:Y:S01]  /*6fd70*/  @!P5 STL [R1+0x1a8], R26 ;  /* 0x0001a81a0100d387 */ /* 0x000fe20000100800 */
[----:B------:R-:W-:-:S03]  /*6fd80*/  @!P5 FMUL R19, R19, 16777216 ;  /* 0x4b8000001313d820 */ /* 0x000fc60000400000 */
[----:B------:R-:W-:Y:S01]  /*6fd90*/  @!P5 STL [R1+0x1ac], R27 ;  /* 0x0001ac1b0100d387 */ /* 0x000fe20000100800 */
[----:B------:R-:W-:-:S03]  /*6fda0*/  LOP3.LUT P0, RZ, R2, 0x4000000, RZ, 0xc0, !PT ;  /* 0x0400000002ff7812 */ /* 0x000fc6000780c0ff */
[----:B------:R0:W-:Y:S01]  /*6fdb0*/  @!P5 STL [R1+0x1b0], R28 ;  /* 0x0001b01c0100d387 */ /* 0x0001e20000100800 */
[----:B------:R-:W-:Y:S02]  /*6fdc0*/  @!P5 FMUL R17, R17, 16777216 ;  /* 0x4b8000001111d820 */ /* 0x000fe40000400000 */
[----:B------:R-:W-:Y:S01]  /*6fdd0*/  @!P5 FMUL R16, R16, 16777216 ;  /* 0x4b8000001010d820 */ /* 0x000fe20000400000 */
[----:B0-----:R-:W4:Y:S04]  /*6fde0*/  LDL R28, [R1+0x154] ;  /* 0x00015400011c7983 */ /* 0x001f280000100800 */
[----:B------:R0:W-:Y:S01]  /*6fdf0*/  @!P5 STL [R1+0x1b4], R29 ;  /* 0x0001b41d0100d387 */ /* 0x0001e20000100800 */
[----:B------:R-:W-:Y:S02]  /*6fe00*/  @!P5 FMUL R15, R15, 16777216 ;  /* 0x4b8000000f0fd820 */ /* 0x000fe40000400000 */
[----:B------:R-:W-:Y:S01]  /*6fe10*/  @!P5 FMUL R14, R14, 16777216 ;  /* 0x4b8000000e0ed820 */ /* 0x000fe20000400000 */
[----:B0-----:R-:W5:Y:S04]  /*6fe20*/  LDL R29, [R1+0x158] ;  /* 0x00015800011d7983 */ /* 0x001f680000100800 */
[----:B------:R0:W-:Y:S01]  /*6fe30*/  @!P5 STL [R1+0x1b8], R20 ;  /* 0x0001b8140100d387 */ /* 0x0001e20000100800 */
[----:B---3--:R-:W-:-:S03]  /*6fe40*/  @!P5 FMUL R11, R11, 16777216 ;  /* 0x4b8000000b0bd820 */ /* 0x008fc60000400000 */
[----:B0-----:R-:W3:Y:S04]  /*6fe50*/  LDL R20, [R1+0x15c] ;  /* 0x00015c0001147983 */ /* 0x001ee80000100800 */
[----:B------:R0:W-:Y:S04]  /*6fe60*/  @!P5 STL [R1+0x1bc], R19 ;  /* 0x0001bc130100d387 */ /* 0x0001e80000100800 */
[----:B0-----:R-:W3:Y:S04]  /*6fe70*/  LDL R19, [R1+0x160] ;  /* 0x0001600001137983 */ /* 0x001ee80000100800 */
[----:B------:R0:W-:Y:S04]  /*6fe80*/  @!P5 STL [R1+0x1c0], R17 ;  /* 0x0001c0110100d387 */ /* 0x0001e80000100800 */
[----:B------:R-:W3:Y:S04]  /*6fe90*/  LDL R24, [R1+0x164] ;  /* 0x0001640001187983 */ /* 0x000ee80000100800 */
[----:B------:R1:W-:Y:S04]  /*6fea0*/  @!P5 STL [R1+0x1c4], R16 ;  /* 0x0001c4100100d387 */ /* 0x0003e80000100800 */
[----:B------:R-:W3:Y:S04]  /*6feb0*/  LDL R25, [R1+0x168] ;  /* 0x0001680001197983 */ /* 0x000ee80000100800 */
[----:B------:R1:W-:Y:S04]  /*6fec0*/  @!P5 STL [R1+0x1c8], R15 ;  /* 0x0001c80f0100d387 */ /* 0x0003e80000100800 */
[----:B0-----:R-:W3:Y:S04]  /*6fed0*/  LDL R17, [R1+0x16c] ;  /* 0x00016c0001117983 */ /* 0x001ee80000100800 */
[----:B------:R0:W-:Y:S04]  /*6fee0*/  @!P5 STL [R1+0x1cc], R14 ;  /* 0x0001cc0e0100d387 */ /* 0x0001e80000100800 */
[----:B-1----:R-:W3:Y:S01]  /*6fef0*/  LDL R16, [R1+0x170] ;  /* 0x0001700001107983 */ /* 0x002ee20000100800 */
[----:B------:R-:W-:-:S03]  /*6ff00*/  MOV R15, R12 ;  /* 0x0000000c000f7202 */ /* 0x000fc60000000f00 */
[----:B0-----:R-:W3:Y:S04]  /*6ff10*/  LDL R14, [R1+0x174] ;  /* 0x00017400010e7983 */ /* 0x001ee80000100800 */
[----:B------:R0:W-:Y:S01]  /*6ff20*/  STL [R1+0x216c], R11 ;  /* 0x00216c0b01007387 */ /* 0x0001e20000100800 */
[----:B--2---:R-:W-:-:S05]  /*6ff30*/  @!P0 FMUL R13, R13, 16777216 ;  /* 0x4b8000000d0d8820 */ /* 0x004fca0000400000 */
[----:B------:R1:W-:Y:S04]  /*6ff40*/  @!P0 STL [R1+0x150], R13 ;  /* 0x0001500d01008387 */ /* 0x0003e80000100800 */
[----:B------:R-:W2:Y:S04]  /*6ff50*/  LDL R12, [R1+0x180] ;  /* 0x00018000010c7983 */ /* 0x000ea80000100800 */
[----:B0-----:R-:W2:Y:S04]  /*6ff60*/  LDL R11, [R1+0x184] ;  /* 0x00018400010b7983 */ /* 0x001ea80000100800 */
[----:B-1----:R-:W2:Y:S04]  /*6ff70*/  LDL R13, [R1+0x17c] ;  /* 0x00017c00010d7983 */ /* 0x002ea80000100800 */
[----:B------:R-:W2:Y:S04]  /*6ff80*/  LDL R10, [R1+0x188] ;  /* 0x00018800010a7983 */ /* 0x000ea80000100800 */
[----:B------:R-:W2:Y:S04]  /*6ff90*/  LDL R9, [R1+0x18c] ;  /* 0x00018c0001097983 */ /* 0x000ea80000100800 */
[----:B------:R-:W2:Y:S01]  /*6ffa0*/  LDL R26, [R1+0xe4] ;  /* 0x0000e400011a7983 */ /* 0x000ea20000100800 */
[----:B----4-:R-:W-:-:S05]  /*6ffb0*/  @!P0 FMUL R28, R28, 16777216 ;  /* 0x4b8000001c1c8820 */ /* 0x010fca0000400000 */
[----:B------:R0:W-:Y:S04]  /*6ffc0*/  @!P0 STL [R1+0x154], R28 ;  /* 0x0001541c01008387 */ /* 0x0001e80000100800 */
[----:B------:R-:W4:Y:S01]  /*6ffd0*/  LDL R27, [R1+0xe0] ;  /* 0x0000e000011b7983 */ /* 0x000f220000100800 */
[----:B-----5:R-:W-:-:S05]  /*6ffe0*/  @!P0 FMUL R29, R29, 16777216 ;  /* 0x4b8000001d1d8820 */ /* 0x020fca0000400000 */
[----:B------:R1:W-:Y:S01]  /*6fff0*/  @!P0 STL [R1+0x158], R29 ;  /* 0x0001581d01008387 */ /* 0x0003e20000100800 */
[----:B---3--:R-:W-:-:S05]  /*70000*/  @!P0 FMUL R20, R20, 16777216 ;  /* 0x4b80000014148820 */ /* 0x008fca0000400000 */
[----:B------:R3:W-:Y:S04]  /*70010*/  @!P0 STL [R1+0x15c], R20 ;  /* 0x00015c1401008387 */ /* 0x0007e80000100800 */
[----:B0-----:R-:W5:Y:S04]  /*70020*/  LDL R28, [R1+0xd4] ;  /* 0x0000d400011c7983 */ /* 0x001f680000100800 */
[----:B-1----:R-:W5:Y:S01]  /*70030*/  LDL R29, [R1+0xd0] ;  /* 0x0000d000011d7983 */ /* 0x002f620000100800 */
[----:B------:R-:W-:-:S03]  /*70040*/  @!P0 FMUL R19, R19, 16777216 ;  /* 0x4b80000013138820 */ /* 0x000fc60000400000 */
[----:B---3--:R-:W3:Y:S01]  /*70050*/  LDL R20, [R1+0xc4] ;  /* 0x0000c40001147983 */ /* 0x008ee20000100800 */
[----:B------:R-:W-:-:S03]  /*70060*/  @!P0 FMUL R24, R24, 16777216 ;  /* 0x4b80000018188820 */ /* 0x000fc60000400000 */
[----:B------:R0:W-:Y:S01]  /*70070*/  @!P0 STL [R1+0x160], R19 ;  /* 0x0001601301008387 */ /* 0x0001e20000100800 */
[----:B------:R-:W-:-:S03]  /*70080*/  @!P0 FMUL R25, R25, 16777216 ;  /* 0x4b80000019198820 */ /* 0x000fc60000400000 */
[----:B0-----:R-:W3:Y:S01]  /*70090*/  LDL R19, [R1+0xc0] ;  /* 0x0000c00001137983 */ /* 0x001ee20000100800 */
[----:B------:R-:W-:-:S03]  /*700a0*/  @!P0 FMUL R17, R17, 16777216 ;  /* 0x4b80000011118820 */ /* 0x000fc60000400000 */
[----:B------:R0:W-:Y:S01]  /*700b0*/  @!P0 STL [R1+0x164], R24 ;  /* 0x0001641801008387 */ /* 0x0001e20000100800 */
[----:B------:R-:W-:-:S03]  /*700c0*/  @!P0 FMUL R15, R15, 16777216 ;  /* 0x4b8000000f0f8820 */ /* 0x000fc60000400000 */
[----:B------:R1:W-:Y:S01]  /*700d0*/  @!P0 STL [R1+0x168], R25 ;  /* 0x0001681901008387 */ /* 0x0003e20000100800 */
[----:B------:R-:W-:-:S03]  /*700e0*/  @!P0 FMUL R16, R16, 16777216 ;  /* 0x4b80000010108820 */ /* 0x000fc60000400000 */
[----:B------:R-:W3:Y:S04]  /*700f0*/  LDL R8, [R1+0xb4] ;  /* 0x0000b40001087983 */ /* 0x000ee80000100800 */
[----:B------:R0:W-:Y:S01]  /*70100*/  @!P0 STL [R1+0x16c], R17 ;  /* 0x00016c1101008387 */ /* 0x0001e20000100800 */
[----:B------:R-:W-:-:S03]  /*70110*/  @!P0 FMUL R14, R14, 16777216 ;  /* 0x4b8000000e0e8820 */ /* 0x000fc60000400000 */
[----:B------:R-:W3:Y:S04]  /*70120*/  LDL R7, [R1+0xb0] ;  /* 0x0000b00001077983 */ /* 0x000ee80000100800 */
[----:B------:R0:W-:Y:S04]  /*70130*/  @!P0 STL [R1+0x170], R16 ;  /* 0x0001701001008387 */ /* 0x0001e80000100800 */
[----:B------:R-:W3:Y:S04]  /*70140*/  LDL R3, [R1+0xa4] ;  /* 0x0000a40001037983 */ /* 0x000ee80000100800 */
[----:B------:R1:W-:Y:S04]  /*70150*/  @!P0 STL [R1+0x174], R14 ;  /* 0x0001740e01008387 */ /* 0x0003e80000100800 */
[----:B------:R-:W3:Y:S04]  /*70160*/  LDL R0, [R1+0xa0] ;  /* 0x0000a00001007983 */ /* 0x000ee80000100800 */
[----:B0-----:R-:W3:Y:S04]  /*70170*/  LDL R24, [R1+0x94] ;  /* 0x0000940001187983 */ /* 0x001ee80000100800 */
[----:B-1----:R-:W3:Y:S04]  /*70180*/  LDL R25, [R1+0x90] ;  /* 0x0000900001197983 */ /* 0x002ee80000100800 */
[----:B------:R-:W3:Y:S04]  /*70190*/  LDL R17, [R1+0x84] ;  /* 0x0000840001117983 */ /* 0x000ee80000100800 */
[----:B------:R-:W3:Y:S04]  /*701a0*/  LDL R16, [R1+0x80] ;  /* 0x0000800001107983 */ /* 0x000ee80000100800 */
[----:B------:R-:W3:Y:S04]  /*701b0*/  LDL R14, [R1+0x148] ;  /* 0x00014800010e7983 */ /* 0x000ee80000100800 */
[----:B------:R0:W-:Y:S04]  /*701c0*/  @!P0 STL [R1+0x178], R15 ;  /* 0x0001780f01008387 */ /* 0x0001e80000100800 */
[----:B0-----:R-:W3:Y:S01]  /*701d0*/  LDL.LU R15, [R1+0x21b4] ;  /* 0x0021b400010f7983 */ /* 0x001ee20000300800 */
[----:B--2---:R-:W-:-:S02]  /*701e0*/  @!P0 FMUL R12, R12, 16777216 ;  /* 0x4b8000000c0c8820 */ /* 0x004fc40000400000 */
[----:B------:R-:W-:-:S05]  /*701f0*/  @!P0 FMUL R13, R13, 16777216 ;  /* 0x4b8000000d0d8820 */ /* 0x000fca0000400000 */
[----:B------:R0:W-:Y:S04]  /*70200*/  @!P0 STL [R1+0x17c], R13 ;  /* 0x00017c0d01008387 */ /* 0x0001e80000100800 */
[----:B0-----:R-:W2:Y:S04]  /*70210*/  LDL.LU R13, [R1+0x21b0] ;  /* 0x0021b000010d7983 */ /* 0x001ea80000300800 */
[----:B------:R0:W-:Y:S04]  /*70220*/  @!P0 STL [R1+0x180], R12 ;  /* 0x0001800c01008387 */ /* 0x0001e80000100800 */
[----:B0-----:R-:W2:Y:S01]  /*70230*/  LDL.LU R12, [R1+0x21ac] ;  /* 0x0021ac00010c7983 */ /* 0x001ea20000300800 */
[----:B------:R-:W-:Y:S01]  /*70240*/  LOP3.LUT P1, RZ, R2, 0x8000000, RZ, 0xc0, !PT ;  /* 0x0800000002ff7812 */ /* 0x000fe2000782c0ff */
[----:B------:R-:W-:-:S02]  /*70250*/  @!P0 FMUL R11, R11, 16777216 ;  /* 0x4b8000000b0b8820 */ /* 0x000fc40000400000 */
[----:B------:R-:W-:Y:S02]  /*70260*/  @!P0 FMUL R10, R10, 16777216 ;  /* 0x4b8000000a0a8820 */ /* 0x000fe40000400000 */
[----:B------:R-:W-:Y:S01]  /*70270*/  @!P0 FMUL R9, R9, 16777216 ;  /* 0x4b80000009098820 */ /* 0x000fe20000400000 */
[----:B------:R-:W-:Y:S07]  /*70280*/  @!P0 STL [R1+0x184], R11 ;  /* 0x0001840b01008387 */ /* 0x000fee0000100800 */
[----:B------:R-:W-:-:S02]  /*70290*/  @!P1 FMUL R26, R26, 16777216 ;  /* 0x4b8000001a1a9820 */ /* 0x000fc40000400000 */
[----:B----4-:R-:W-:Y:S02]  /*702a0*/  @!P1 FMUL R27, R27, 16777216 ;  /* 0x4b8000001b1b9820 */ /* 0x010fe40000400000 */
[----:B-----5:R-:W-:Y:S02]  /*702b0*/  @!P1 FMUL R28, R28, 16777216 ;  /* 0x4b8000001c1c9820 */ /* 0x020fe40000400000 */
[----:B------:R-:W-:Y:S02]  /*702c0*/  @!P1 FMUL R29, R29, 16777216 ;  /* 0x4b8000001d1d9820 */ /* 0x000fe40000400000 */
[----:B---3--:R-:W-:Y:S02]  /*702d0*/  @!P1 FMUL R20, R20, 16777216 ;  /* 0x4b80000014149820 */ /* 0x008fe40000400000 */
[----:B------:R-:W-:Y:S02]  /*702e0*/  @!P1 FMUL R19, R19, 16777216 ;  /* 0x4b80000013139820 */ /* 0x000fe40000400000 */
[----:B------:R-:W-:-:S02]  /*702f0*/  @!P1 FMUL R8, R8, 16777216 ;  /* 0x4b80000008089820 */ /* 0x000fc40000400000 */
[----:B------:R-:W-:Y:S02]  /*70300*/  @!P1 FMUL R7, R7, 16777216 ;  /* 0x4b80000007079820 */ /* 0x000fe40000400000 */
[----:B------:R-:W-:Y:S02]  /*70310*/  @!P1 FMUL R3, R3, 16777216 ;  /* 0x4b80000003039820 */ /* 0x000fe40000400000 */
[----:B------:R-:W-:Y:S02]  /*70320*/  @!P1 FMUL R0, R0, 16777216 ;  /* 0x4b80000000009820 */ /* 0x000fe40000400000 */
[----:B------:R-:W-:Y:S02]  /*70330*/  @!P1 FMUL R24, R24, 16777216 ;  /* 0x4b80000018189820 */ /* 0x000fe40000400000 */
[----:B------:R-:W-:Y:S02]  /*70340*/  @!P1 FMUL R25, R25, 16777216 ;  /* 0x4b80000019199820 */ /* 0x000fe40000400000 */
[----:B------:R-:W-:-:S02]  /*70350*/  @!P1 FMUL R17, R17, 16777216 ;  /* 0x4b80000011119820 */ /* 0x000fc40000400000 */
[----:B------:R-:W-:Y:S02]  /*70360*/  @!P1 FMUL R16, R16, 16777216 ;  /* 0x4b80000010109820 */ /* 0x000fe40000400000 */
[----:B------:R-:W-:Y:S02]  /*70370*/  @!P1 FMUL R14, R14, 16777216 ;  /* 0x4b8000000e0e9820 */ /* 0x000fe40000400000 */
[----:B--2---:R-:W-:-:S05]  /*70380*/  @!P0 FMUL R12, R12, 16777216 ;  /* 0x4b8000000c0c8820 */ /* 0x004fca0000400000 */
[----:B------:R-:W-:Y:S04]  /*70390*/  STL [R1+0x214c], R12 ;  /* 0x00214c0c01007387 */ /* 0x000fe80000100800 */
[----:B------:R-:W-:Y:S04]  /*703a0*/  @!P0 STL [R1+0x188], R10 ;  /* 0x0001880a01008387 */ /* 0x000fe80000100800 */
[----:B------:R-:W-:Y:S04]  /*703b0*/  @!P0 STL [R1+0x18c], R9 ;  /* 0x00018c0901008387 */ /* 0x000fe80000100800 */
[----:B------:R0:W-:Y:S04]  /*703c0*/  @!P1 STL [R1+0xe4], R26 ;  /* 0x0000e41a01009387 */ /* 0x0001e80000100800 */
[----:B0-----:R-:W2:Y:S04]  /*703d0*/  LDL R26, [R1+0x14c] ;  /* 0x00014c00011a7983 */ /* 0x001ea80000100800 */
[----:B------:R0:W-:Y:S04]  /*703e0*/  @!P1 STL [R1+0xe0], R27 ;  /* 0x0000e01b01009387 */ /* 0x0001e80000100800 */
[----:B------:R1:W-:Y:S04]  /*703f0*/  @!P1 STL [R1+0xd4], R28 ;  /* 0x0000d41c01009387 */ /* 0x0003e80000100800 */
[----:B0-----:R-:W3:Y:S04]  /*70400*/  LDL R27, [R1+0xdc] ;  /* 0x0000dc00011b7983 */ /* 0x001ee80000100800 */
[----:B------:R0:W-:Y:S04]  /*70410*/  @!P1 STL [R1+0xd0], R29 ;  /* 0x0000d01d01009387 */ /* 0x0001e80000100800 */
[----:B-1----:R-:W4:Y:S04]  /*70420*/  LDL R28, [R1+0xd8] ;  /* 0x0000d800011c7983 */ /* 0x002f280000100800 */
[----:B------:R1:W-:Y:S04]  /*70430*/  @!P1 STL [R1+0xc4], R20 ;  /* 0x0000c41401009387 */ /* 0x0003e80000100800 */
[----:B0-----:R-:W5:Y:S04]  /*70440*/  LDL R29, [R1+0xcc] ;  /* 0x0000cc00011d7983 */ /* 0x001f680000100800 */
[----:B------:R0:W-:Y:S04]  /*70450*/  @!P1 STL [R1+0xc0], R19 ;  /* 0x0000c01301009387 */ /* 0x0001e80000100800 */
[----:B-1----:R-:W5:Y:S04]  /*70460*/  LDL R20, [R1+0xc8] ;  /* 0x0000c80001147983 */ /* 0x002f680000100800 */
[----:B0-----:R-:W5:Y:S04]  /*70470*/  LDL R19, [R1+0xbc] ;  /* 0x0000bc0001137983 */ /* 0x001f680000100800 */
[----:B------:R-:W-:Y:S04]  /*70480*/  @!P1 STL [R1+0xb4], R8 ;  /* 0x0000b40801009387 */ /* 0x000fe80000100800 */
[----:B------:R-:W-:Y:S04]  /*70490*/  @!P1 STL [R1+0xb0], R7 ;  /* 0x0000b00701009387 */ /* 0x000fe80000100800 */
[----:B------:R-:W-:Y:S04]  /*704a0*/  @!P1 STL [R1+0xa4], R3 ;  /* 0x0000a40301009387 */ /* 0x000fe80000100800 */
[----:B------:R-:W-:Y:S04]  /*704b0*/  @!P1 STL [R1+0xa0], R0 ;  /* 0x0000a00001009387 */ /* 0x000fe80000100800 */
[----:B------:R0:W-:Y:S04]  /*704c0*/  @!P1 STL [R1+0x94], R24 ;  /* 0x0000941801009387 */ /* 0x0001e80000100800 */
[----:B------:R1:W-:Y:S04]  /*704d0*/  @!P1 STL [R1+0x90], R25 ;  /* 0x0000901901009387 */ /* 0x0003e80000100800 */
[----:B0-----:R-:W5:Y:S04]  /*704e0*/  LDL R24, [R1+0xb8] ;  /* 0x0000b80001187983 */ /* 0x001f680000100800 */
[----:B------:R0:W-:Y:S04]  /*704f0*/  @!P1 STL [R1+0x84], R17 ;  /* 0x0000841101009387 */ /* 0x0001e80000100800 */
[----:B-1----:R-:W5:Y:S04]  /*70500*/  LDL R25, [R1+0xac] ;  /* 0x0000ac0001197983 */ /* 0x002f680000100800 */
[----:B------:R1:W-:Y:S04]  /*70510*/  @!P1 STL [R1+0x80], R16 ;  /* 0x0000801001009387 */ /* 0x0003e80000100800 */
[----:B0-----:R-:W5:Y:S04]  /*70520*/  LDL R17, [R1+0xa8] ;  /* 0x0000a80001117983 */ /* 0x001f680000100800 */
[----:B------:R0:W-:Y:S01]  /*70530*/  @!P1 STL [R1+0x148], R14 ;  /* 0x0001480e01009387 */ /* 0x0001e20000100800 */
[----:B------:R-:W-:-:S02]  /*70540*/  @!P1 FMUL R13, R13, 16777216 ;  /* 0x4b8000000d0d9820 */ /* 0x000fc40000400000 */
[----:B-1----:R-:W-:Y:S01]  /*70550*/  IMAD.MOV.U32 R16, RZ, RZ, R4 ;  /* 0x000000ffff107224 */ /* 0x002fe200078e0004 */
[----:B------:R-:W5:Y:S04]  /*70560*/  LDL R9, [R1+0x8c] ;  /* 0x00008c0001097983 */ /* 0x000f680000100800 */
[----:B------:R-:W5:Y:S04]  /*70570*/  LDL R8, [R1+0x88] ;  /* 0x0000880001087983 */ /* 0x000f680000100800 */
[----:B0-----:R-:W5:Y:S01]  /*70580*/  LDL R14, [R1+0x9c] ;  /* 0x00009c00010e7983 */ /* 0x001f620000100800 */
[----:B------:R-:W-:-:S03]  /*70590*/  MOV R4, R15 ;  /* 0x0000000f00047202 */ /* 0x000fc60000000f00 */
[----:B------:R-:W5:Y:S04]  /*705a0*/  LDL R7, [R1+0x7c] ;  /* 0x00007c0001077983 */ /* 0x000f680000100800 */
[----:B------:R-:W5:Y:S04]  /*705b0*/  LDL R3, [R1+0x78] ;  /* 0x0000780001037983 */ /* 0x000f680000100800 */
[----:B------:R-:W5:Y:S04]  /*705c0*/  LDL R0, [R1+0x74] ;  /* 0x0000740001007983 */ /* 0x000f680000100800 */
[----:B------:R-:W5:Y:S04]  /*705d0*/  LDL R15, [R1+0x70] ;  /* 0x00007000010f7983 */ /* 0x000f680000100800 */
[----:B------:R0:W-:Y:S04]  /*705e0*/  STL [R1+0x2150], R13 ;  /* 0x0021500d01007387 */ /* 0x0001e80000100800 */
[----:B0-----:R-:W5:Y:S01]  /*705f0*/  LDL R13, [R1+0x98] ;  /* 0x00009800010d7983 */ /* 0x001f620000100800 */
[----:B--2---:R-:W-:-:S05]  /*70600*/  @!P1 FMUL R26, R26, 16777216 ;  /* 0x4b8000001a1a9820 */ /* 0x004fca0000400000 */
[----:B------:R0:W-:Y:S01]  /*70610*/  @!P1 STL [R1+0x14c], R26 ;  /* 0x00014c1a01009387 */ /* 0x0001e20000100800 */
[----:B---3--:R-:W-:Y:S02]  /*70620*/  @!P2 FMUL R27, R27, 16777216 ;  /* 0x4b8000001b1ba820 */ /* 0x008fe40000400000 */
[----:B----4-:R-:W-:-:S03]  /*70630*/  @!P2 FMUL R28, R28, 16777216 ;  /* 0x4b8000001c1ca820 */ /* 0x010fc60000400000 */
[----:B------:R1:W-:Y:S04]  /*70640*/  @!P2 STL [R1+0xdc], R27 ;  /* 0x0000dc1b0100a387 */ /* 0x0003e80000100800 */
[----:B------:R2:W-:Y:S01]  /*70650*/  @!P2 STL [R1+0xd8], R28 ;  /* 0x0000d81c0100a387 */ /* 0x0005e20000100800 */
[----:B-----5:R-:W-:-:S03]  /*70660*/  @!P2 FMUL R29, R29, 16777216 ;  /* 0x4b8000001d1da820 */ /* 0x020fc60000400000 */
[----:B------:R-:W3:Y:S04]  /*70670*/  LDL R12, [R1+0x6c] ;  /* 0x00006c00010c7983 */ /* 0x000ee80000100800 */
[----:B------:R4:W-:Y:S01]  /*70680*/  @!P2 STL [R1+0xcc], R29 ;  /* 0x0000cc1d0100a387 */ /* 0x0009e20000100800 */
[----:B------:R-:W-:-:S03]  /*70690*/  @!P2 FMUL R20, R20, 16777216 ;  /* 0x4b8000001414a820 */ /* 0x000fc60000400000 */
[----:B------:R-:W5:Y:S01]  /*706a0*/  LDL R11, [R1+0x68] ;  /* 0x00006800010b7983 */ /* 0x000f620000100800 */
[----:B------:R-:W-:-:S03]  /*706b0*/  @!P2 FMUL R19, R19, 16777216 ;  /* 0x4b8000001313a820 */ /* 0x000fc60000400000 */
[----:B------:R0:W-:Y:S04]  /*706c0*/  @!P2 STL [R1+0xc8], R20 ;  /* 0x0000c8140100a387 */ /* 0x0001e80000100800 */
[----:B------:R-:W5:Y:S04]  /*706d0*/  LDL R10, [R1+0x64] ;  /* 0x00006400010a7983 */ /* 0x000f680000100800 */
[----:B------:R2:W-:Y:S04]  /*706e0*/  @!P2 STL [R1+0xbc], R19 ;  /* 0x0000bc130100a387 */ /* 0x0005e80000100800 */
[----:B0-----:R-:W5:Y:S04]  /*706f0*/  LDL R26, [R1+0x60] ;  /* 0x00006000011a7983 */ /* 0x001f680000100800 */
[----:B-1----:R-:W5:Y:S04]  /*70700*/  LDL R27, [R1+0x58] ;  /* 0x00005800011b7983 */ /* 0x002f680000100800 */
[----:B--2---:R-:W2:Y:S04]  /*70710*/  LDL R28, [R1+0x54] ;  /* 0x00005400011c7983 */ /* 0x004ea80000100800 */
[----:B----4-:R-:W4:Y:S04]  /*70720*/  LDL R29, [R1+0x48] ;  /* 0x00004800011d7983 */ /* 0x010f280000100800 */
[----:B------:R-:W4:Y:S01]  /*70730*/  LDL R20, [R1+0x44] ;  /* 0x0000440001147983 */ /* 0x000f220000100800 */
[----:B------:R-:W-:-:S03]  /*70740*/  @!P2 FMUL R24, R24, 16777216 ;  /* 0x4b8000001818a820 */ /* 0x000fc60000400000 */
[----:B------:R-:W4:Y:S01]  /*70750*/  LDL R19, [R1+0x38] ;  /* 0x0000380001137983 */ /* 0x000f220000100800 */
[----:B------:R-:W-:-:S03]  /*70760*/  @!P2 FMUL R25, R25, 16777216 ;  /* 0x4b8000001919a820 */ /* 0x000fc60000400000 */
[----:B------:R0:W-:Y:S01]  /*70770*/  @!P2 STL [R1+0xb8], R24 ;  /* 0x0000b8180100a387 */ /* 0x0001e20000100800 */
[----:B------:R-:W-:-:S03]  /*70780*/  @!P2 FMUL R17, R17, 16777216 ;  /* 0x4b8000001111a820 */ /* 0x000fc60000400000 */
[----:B0-----:R-:W4:Y:S04]  /*70790*/  LDL.LU R24, [R1+0x21a8] ;  /* 0x0021a80001187983 */ /* 0x001f280000300800 */
[----:B------:R0:W-:Y:S01]  /*707a0*/  @!P2 STL [R1+0xac], R25 ;  /* 0x0000ac190100a387 */ /* 0x0001e20000100800 */
[----:B------:R-:W-:-:S03]  /*707b0*/  @!P2 FMUL R14, R14, 16777216 ;  /* 0x4b8000000e0ea820 */ /* 0x000fc60000400000 */
[----:B0-----:R-:W4:Y:S04]  /*707c0*/  LDL.LU R25, [R1+0x21a4] ;  /* 0x0021a40001197983 */ /* 0x001f280000300800 */
[----:B------:R0:W-:Y:S01]  /*707d0*/  @!P2 STL [R1+0xa8], R17 ;  /* 0x0000a8110100a387 */ /* 0x0001e20000100800 */
[----:B------:R-:W-:-:S03]  /*707e0*/  @!P2 FMUL R9, R9, 16777216 ;  /* 0x4b8000000909a820 */ /* 0x000fc60000400000 */
[----:B0-----:R-:W4:Y:S04]  /*707f0*/  LDL.LU R17, [R1+0x21a0] ;  /* 0x0021a00001117983 */ /* 0x001f280000300800 */
[----:B------:R0:W-:Y:S01]  /*70800*/  @!P2 STL [R1+0x9c], R14 ;  /* 0x00009c0e0100a387 */ /* 0x0001e20000100800 */
[----:B------:R-:W-:Y:S02]  /*70810*/  @!P2 FMUL R8, R8, 16777216 ;  /* 0x4b8000000808a820 */ /* 0x000fe40000400000 */
[----:B------:R-:W-:Y:S01]  /*70820*/  @!P2 FMUL R7, R7, 16777216 ;  /* 0x4b8000000707a820 */ /* 0x000fe20000400000 */
[----:B0-----:R-:W4:Y:S01]  /*70830*/  LDL.LU R14, [R1+0x219c] ;  /* 0x00219c00010e7983 */ /* 0x001f220000300800 */
[----:B------:R-:W-:Y:S02]  /*70840*/  @!P2 FMUL R13, R13, 16777216 ;  /* 0x4b8000000d0da820 */ /* 0x000fe40000400000 */
[----:B------:R-:W-:-:S02]  /*70850*/  @!P2 FMUL R15, R15, 16777216 ;  /* 0x4b8000000f0fa820 */ /* 0x000fc40000400000 */
[----:B------:R-:W-:Y:S01]  /*70860*/  @!P2 FMUL R3, R3, 16777216 ;  /* 0x4b8000000303a820 */ /* 0x000fe20000400000 */
[----:B------:R-:W-:Y:S04]  /*70870*/  @!P2 STL [R1+0x98], R13 ;  /* 0x0000980d0100a387 */ /* 0x000fe80000100800 */
[----:B------:R-:W-:Y:S04]  /*70880*/  @!P2 STL [R1+0x8c], R9 ;  /* 0x00008c090100a387 */ /* 0x000fe80000100800 */
[----:B------:R-:W-:Y:S04]  /*70890*/  @!P2 STL [R1+0x88], R8 ;  /* 0x000088080100a387 */ /* 0x000fe80000100800 */
[----:B------:R-:W-:Y:S04]  /*708a0*/  @!P2 STL [R1+0x7c], R7 ;  /* 0x00007c070100a387 */ /* 0x000fe80000100800 */
[----:B------:R0:W-:Y:S04]  /*708b0*/  @!P2 STL [R1+0x70], R15 ;  /* 0x0000700f0100a387 */ /* 0x0001e80000100800 */
[----:B------:R1:W-:Y:S04]  /*708c0*/  @!P2 STL [R1+0x78], R3 ;  /* 0x000078030100a387 */ /* 0x0003e80000100800 */
[----:B0-----:R-:W4:Y:S01]  /*708d0*/  LDL R15, [R1+0x34] ;  /* 0x00003400010f7983 */ /* 0x001f220000100800 */
[----:B------:R-:W-:-:S05]  /*708e0*/  @!P2 FMUL R0, R0, 16777216 ;  /* 0x4b8000000000a820 */ /* 0x000fca0000400000 */
[----:B------:R0:W-:Y:S04]  /*708f0*/  @!P2 STL [R1+0x74], R0 ;  /* 0x000074000100a387 */ /* 0x0001e80000100800 */
[----:B------:R-:W4:Y:S04]  /*70900*/  LDL R9, [R1+0x28] ;  /* 0x0000280001097983 */ /* 0x000f280000100800 */
[----:B------:R-:W4:Y:S04]  /*70910*/  LDL R8, [R1+0x24] ;  /* 0x0000240001087983 */ /* 0x000f280000100800 */
[----:B------:R-:W4:Y:S04]  /*70920*/  LDL R7, [R1+0x18] ;  /* 0x0000180001077983 */ /* 0x000f280000100800 */
[----:B-1----:R-:W4:Y:S04]  /*70930*/  LDL R3, [R1+0x14] ;  /* 0x0000140001037983 */ /* 0x002f280000100800 */
[----:B0-----:R-:W4:Y:S01]  /*70940*/  LDL R0, [R1+0x8] ;  /* 0x0000080001007983 */ /* 0x001f220000100800 */
[----:B---3--:R-:W-:-:S02]  /*70950*/  @!P3 FMUL R12, R12, 16777216 ;  /* 0x4b8000000c0cb820 */ /* 0x008fc40000400000 */
[----:B-----5:R-:W-:Y:S02]  /*70960*/  @!P3 FMUL R11, R11, 16777216 ;  /* 0x4b8000000b0bb820 */ /* 0x020fe40000400000 */
[----:B------:R-:W-:Y:S02]  /*70970*/  @!P3 FMUL R10, R10, 16777216 ;  /* 0x4b8000000a0ab820 */ /* 0x000fe40000400000 */
[----:B------:R-:W-:Y:S02]  /*70980*/  @!P3 FMUL R26, R26, 16777216 ;  /* 0x4b8000001a1ab820 */ /* 0x000fe40000400000 */
[----:B------:R-:W-:Y:S02]  /*70990*/  @!P3 FMUL R27, R27, 16777216 ;  /* 0x4b8000001b1bb820 */ /* 0x000fe40000400000 */
[----:B--2---:R-:W-:Y:S02]  /*709a0*/  @!P3 FMUL R28, R28, 16777216 ;  /* 0x4b8000001c1cb820 */ /* 0x004fe40000400000 */
[----:B----4-:R-:W-:-:S02]  /*709b0*/  @!P3 FMUL R29, R29, 16777216 ;  /* 0x4b8000001d1db820 */ /* 0x010fc40000400000 */
[----:B------:R-:W-:Y:S02]  /*709c0*/  @!P3 FMUL R20, R20, 16777216 ;  /* 0x4b8000001414b820 */ /* 0x000fe40000400000 */
[----:B------:R-:W-:Y:S02]  /*709d0*/  @!P3 FMUL R19, R19, 16777216 ;  /* 0x4b8000001313b820 */ /* 0x000fe40000400000 */
[----:B------:R-:W-:-:S05]  /*709e0*/  @!P2 FMUL R14, R14, 16777216 ;  /* 0x4b8000000e0ea820 */ /* 0x000fca0000400000 */
[----:B------:R-:W-:Y:S04]  /*709f0*/  STL [R1+0x2170], R14 ;  /* 0x0021700e01007387 */ /* 0x000fe80000100800 */
[----:B------:R-:W-:Y:S04]  /*70a00*/  @!P3 STL [R1+0x6c], R12 ;  /* 0x00006c0c0100b387 */ /* 0x000fe80000100800 */
[----:B------:R-:W-:Y:S04]  /*70a10*/  @!P3 STL [R1+0x68], R11 ;  /* 0x0000680b0100b387 */ /* 0x000fe80000100800 */
[----:B------:R-:W-:Y:S04]  /*70a20*/  @!P3 STL [R1+0x64], R10 ;  /* 0x0000640a0100b387 */ /* 0x000fe80000100800 */
[----:B------:R0:W-:Y:S04]  /*70a30*/  @!P3 STL [R1+0x60], R26 ;  /* 0x0000601a0100b387 */ /* 0x0001e80000100800 */
[----:B------:R1:W-:Y:S04]  /*70a40*/  @!P3 STL [R1+0x58], R27 ;  /* 0x0000581b0100b387 */ /* 0x0003e80000100800 */
[----:B------:R2:W-:Y:S04]  /*70a50*/  @!P3 STL [R1+0x54], R28 ;  /* 0x0000541c0100b387 */ /* 0x0005e80000100800 */
[----:B0-----:R-:W3:Y:S01]  /*70a60*/  LDL R26, [R1+0xf0] ;  /* 0x0000f000011a7983 */ /* 0x001ee20000100800 */
[----:B------:R-:W-:-:S03]  /*70a70*/  @!P3 FMUL R15, R15, 16777216 ;  /* 0x4b8000000f0fb820 */ /* 0x000fc60000400000 */
[----:B------:R-:W-:Y:S04]  /*70a80*/  @!P3 STL [R1+0x48], R29 ;  /* 0x0000481d0100b387 */ /* 0x000fe80000100800 */
[----:B-1----:R-:W4:Y:S04]  /*70a90*/  LDL R27, [R1+0xec] ;  /* 0x0000ec00011b7983 */ /* 0x002f280000100800 */
[----:B------:R0:W-:Y:S04]  /*70aa0*/  @!P3 STL [R1+0x44], R20 ;  /* 0x000044140100b387 */ /* 0x0001e80000100800 */
[----:B--2---:R-:W2:Y:S04]  /*70ab0*/  LDL R28, [R1+0xe8] ;  /* 0x0000e800011c7983 */ /* 0x004ea80000100800 */
[----:B------:R1:W-:Y:S01]  /*70ac0*/  @!P3 STL [R1+0x38], R19 ;  /* 0x000038130100b387 */ /* 0x0003e20000100800 */
[----:B0-----:R-:W-:-:S03]  /*70ad0*/  MOV R20, R16 ;  /* 0x0000001000147202 */ /* 0x001fc60000000f00 */
[----:B------:R-:W5:Y:S04]  /*70ae0*/  LDL R29, [R1+0x5c] ;  /* 0x00005c00011d7983 */ /* 0x000f680000100800 */
[----:B------:R-:W5:Y:S01]  /*70af0*/  LDL R16, [R1+0x40] ;  /* 0x0000400001107983 */ /* 0x000f620000100800 */
[----:B-1----:R-:W-:-:S03]  /*70b00*/  IMAD.MOV.U32 R19, RZ, RZ, R4 ;  /* 0x000000ffff137224 */ /* 0x002fc600078e0004 */
[----:B------:R-:W5:Y:S04]  /*70b10*/  LDL R4, [R1+0x3c] ;  /* 0x00003c0001047983 */ /* 0x000f680000100800 */
[----:B------:R-:W5:Y:S04]  /*70b20*/  LDL R14, [R1+0x20] ;  /* 0x00002000010e7983 */ /* 0x000f680000100800 */
[----:B------:R-:W5:Y:S04]  /*70b30*/  LDL R13, [R1+0x1c] ;  /* 0x00001c00010d7983 */ /* 0x000f680000100800 */
[----:B------:R-:W5:Y:S04]  /*70b40*/  LDL R12, [R1+0x10] ;  /* 0x00001000010c7983 */ /* 0x000f680000100800 */
[----:B------:R-:W5:Y:S04]  /*70b50*/  LDL R11, [R1+0xc] ;  /* 0x00000c00010b7983 */ /* 0x000f680000100800 */
[----:B------:R-:W5:Y:S04]  /*70b60*/  LDL R10, [R1] ;  /* 0x00000000010a7983 */ /* 0x000f680000100800 */
[----:B------:R0:W-:Y:S04]  /*70b70*/  @!P3 STL [R1+0x34], R15 ;  /* 0x0000340f0100b387 */ /* 0x0001e80000100800 */
[----:B0-----:R-:W5:Y:S01]  /*70b80*/  LDL.LU R15, [R1+0x2198] ;  /* 0x00219800010f7983 */ /* 0x001f620000300800 */
[----:B------:R-:W-:-:S02]  /*70b90*/  @!P3 FMUL R9, R9, 16777216 ;  /* 0x4b8000000909b820 */ /* 0x000fc40000400000 */
[----:B------:R-:W-:Y:S02]  /*70ba0*/  @!P3 FMUL R8, R8, 16777216 ;  /* 0x4b8000000808b820 */ /* 0x000fe40000400000 */
[----:B------:R-:W-:Y:S01]  /*70bb0*/  @!P3 FMUL R7, R7, 16777216 ;  /* 0x4b8000000707b820 */ /* 0x000fe20000400000 */
[----:B------:R0:W-:Y:S01]  /*70bc0*/  @!P3 STL [R1+0x28], R9 ;  /* 0x000028090100b387 */ /* 0x0001e20000100800 */
[----:B------:R-:W-:Y:S02]  /*70bd0*/  @!P3 FMUL R3, R3, 16777216 ;  /* 0x4b8000000303b820 */ /* 0x000fe40000400000 */
[----:B------:R-:W-:Y:S02]  /*70be0*/  @!P3 FMUL R0, R0, 16777216 ;  /* 0x4b8000000000b820 */ /* 0x000fe40000400000 */
[----:B------:R-:W-:Y:S01]  /*70bf0*/  @!P3 FMUL R17, R17, 16777216 ;  /* 0x4b8000001111b820 */ /* 0x000fe20000400000 */
[----:B0-----:R-:W5:Y:S04]  /*70c00*/  LDL R9, [R1+0x10c] ;  /* 0x00010c0001097983 */ /* 0x001f680000100800 */
[----:B------:R0:W-:Y:S04]  /*70c10*/  @!P3 STL [R1+0x24], R8 ;  /* 0x000024080100b387 */ /* 0x0001e80000100800 */
[----:B------:R1:W-:Y:S04]  /*70c20*/  @!P3 STL [R1+0x18], R7 ;  /* 0x000018070100b387 */ /* 0x0003e80000100800 */
[----:B0-----:R-:W5:Y:S04]  /*70c30*/  LDL R8, [R1+0x108] ;  /* 0x0001080001087983 */ /* 0x001f680000100800 */
[----:B------:R0:W-:Y:S04]  /*70c40*/  @!P3 STL [R1+0x14], R3 ;  /* 0x000014030100b387 */ /* 0x0001e80000100800 */
[----:B-1----:R-:W5:Y:S04]  /*70c50*/  LDL R7, [R1+0x104] ;  /* 0x0001040001077983 */ /* 0x002f680000100800 */
[----:B0-----:R-:W5:Y:S04]  /*70c60*/  LDL R3, [R1+0x100] ;  /* 0x0001000001037983 */ /* 0x001f680000100800 */
[----:B------:R0:W-:Y:S01]  /*70c70*/  @!P3 STL [R1+0x8], R0 ;  /* 0x000008000100b387 */ /* 0x0001e20000100800 */
[----:B------:R-:W-:-:S03]  /*70c80*/  @!P4 FMUL R20, R20, 16777216 ;  /* 0x4b8000001414c820 */ /* 0x000fc60000400000 */
[----:B0-----:R-:W5:Y:S04]  /*70c90*/  LDL R0, [R1+0xfc] ;  /* 0x0000fc0001007983 */ /* 0x001f680000100800 */
[----:B------:R0:W-:Y:S01]  /*70ca0*/  STL [R1+0x2148], R17 ;  /* 0x0021481101007387 */ /* 0x0001e20000100800 */
[----:B------:R-:W-:-:S03]  /*70cb0*/  @!P4 FMUL R19, R19, 16777216 ;  /* 0x4b8000001313c820 */ /* 0x000fc60000400000 */
[----:B0-----:R-:W5:Y:S01]  /*70cc0*/  LDL R17, [R1+0x2c] ;  /* 0x00002c0001117983 */ /* 0x001f620000100800 */
[----:B---3--:R-:W-:Y:S02]  /*70cd0*/  @!P4 FMUL R26, R26, 16777216 ;  /* 0x4b8000001a1ac820 */ /* 0x008fe40000400000 */
[----:B----4-:R-:W-:Y:S02]  /*70ce0*/  @!P4 FMUL R27, R27, 16777216 ;  /* 0x4b8000001b1bc820 */ /* 0x010fe40000400000 */
[----:B--2---:R-:W-:Y:S02]  /*70cf0*/  @!P4 FMUL R28, R28, 16777216 ;  /* 0x4b8000001c1cc820 */ /* 0x004fe40000400000 */
[----:B-----5:R-:W-:Y:S02]  /*70d00*/  @!P4 FMUL R29, R29, 16777216 ;  /* 0x4b8000001d1dc820 */ /* 0x020fe40000400000 */
[----:B------:R-:W-:Y:S02]  /*70d10*/  @!P4 FMUL R16, R16, 16777216 ;  /* 0x4b8000001010c820 */ /* 0x000fe40000400000 */
[----:B------:R-:W-:-:S02]  /*70d20*/  @!P4 FMUL R4, R4, 16777216 ;  /* 0x4b8000000404c820 */ /* 0x000fc40000400000 */
[----:B------:R-:W-:-:S05]  /*70d30*/  @!P3 FMUL R15, R15, 16777216 ;  /* 0x4b8000000f0fb820 */ /* 0x000fca0000400000 */
[----:B------:R0:W-:Y:S04]  /*70d40*/  STL [R1+0x2174], R15 ;  /* 0x0021740f01007387 */ /* 0x0001e80000100800 */
[----:B0-----:R-:W2:Y:S04]  /*70d50*/  LDL R15, [R1+0x30] ;  /* 0x00003000010f7983 */ /* 0x001ea80000100800 */
[----:B------:R0:W-:Y:S04]  /*70d60*/  @!P4 STL [R1+0xf0], R26 ;  /* 0x0000f01a0100c387 */ /* 0x0001e80000100800 */
[----:B0-----:R-:W3:Y:S04]  /*70d70*/  LDL.LU R26, [R1+0x2194] ;  /* 0x00219400011a7983 */ /* 0x001ee80000300800 */
[----:B------:R0:W-:Y:S04]  /*70d80*/  @!P4 STL [R1+0xec], R27 ;  /* 0x0000ec1b0100c387 */ /* 0x0001e80000100800 */
[----:B0-----:R-:W4:Y:S04]  /*70d90*/  LDL.LU R27, [R1+0x2190] ;  /* 0x00219000011b7983 */ /* 0x001f280000300800 */
[----:B------:R0:W-:Y:S04]  /*70da0*/  @!P4 STL [R1+0xe8], R28 ;  /* 0x0000e81c0100c387 */ /* 0x0001e80000100800 */
[----:B0-----:R-:W5:Y:S04]  /*70db0*/  LDL.LU R28, [R1+0x218c] ;  /* 0x00218c00011c7983 */ /* 0x001f680000300800 */
[----:B------:R0:W-:Y:S04]  /*70dc0*/  @!P4 STL [R1+0x5c], R29 ;  /* 0x00005c1d0100c387 */ /* 0x0001e80000100800 */
[----:B0-----:R-:W3:Y:S04]  /*70dd0*/  LDL.LU R29, [R1+0x2188] ;  /* 0x00218800011d7983 */ /* 0x001ee80000300800 */
[----:B------:R0:W-:Y:S04]  /*70de0*/  @!P4 STL [R1+0x50], R20 ;  /* 0x000050140100c387 */ /* 0x0001e80000100800 */
[----:B0-----:R-:W4:Y:S04]  /*70df0*/  LDL.LU R20, [R1+0x2184] ;  /* 0x0021840001147983 */ /* 0x001f280000300800 */
[----:B------:R0:W-:Y:S04]  /*70e00*/  @!P4 STL [R1+0x4c], R19 ;  /* 0x00004c130100c387 */ /* 0x0001e80000100800 */
[----:B0-----:R-:W5:Y:S04]  /*70e10*/  LDL.LU R19, [R1+0x2180] ;  /* 0x0021800001137983 */ /* 0x001f680000300800 */
[----:B------:R0:W-:Y:S04]  /*70e20*/  @!P4 STL [R1+0x40], R16 ;  /* 0x000040100100c387 */ /* 0x0001e80000100800 */
[----:B0-----:R-:W5:Y:S04]  /*70e30*/  LDL.LU R16, [R1+0x217c] ;  /* 0x00217c0001107983 */ /* 0x001f680000300800 */
[----:B------:R0:W-:Y:S04]  /*70e40*/  @!P4 STL [R1+0x3c], R4 ;  /* 0x00003c040100c387 */ /* 0x0001e80000100800 */
[----:B0-----:R-:W5:Y:S01]  /*70e50*/  LDL.LU R4, [R1+0x2178] ;  /* 0x0021780001047983 */ /* 0x001f620000300800 */
        /* <DEDUP_REMOVED lines=9> */
[----:B------:R-:W-:Y:S02]  /*70ef0*/  @!P6 FMUL R3, R3, 16777216 ;  /* 0x4b8000000303e820 */ /* 0x000fe40000400000 */
[----:B------:R-:W-:Y:S02]  /*70f00*/  @!P6 FMUL R0, R0, 16777216 ;  /* 0x4b8000000000e820 */ /* 0x000fe40000400000 */
[----:B--2---:R-:W-:-:S05]  /*70f10*/  @!P4 FMUL R15, R15, 16777216 ;  /* 0x4b8000000f0fc820 */ /* 0x004fca0000400000 */
[----:B------:R-:W-:Y:S04]  /*70f20*/  @!P4 STL [R1+0x30], R15 ;  /* 0x0000300f0100c387 */ /* 0x000fe80000100800 */
[----:B------:R-:W-:Y:S04]  /*70f30*/  @!P4 STL [R1+0x2c], R17 ;  /* 0x00002c110100c387 */ /* 0x000fe80000100800 */
[----:B------:R-:W-:Y:S04]  /*70f40*/  @!P4 STL [R1+0x20], R14 ;  /* 0x0000200e0100c387 */ /* 0x000fe80000100800 */
[----:B------:R-:W-:Y:S04]  /*70f50*/  @!P4 STL [R1+0x1c], R13 ;  /* 0x00001c0d0100c387 */ /* 0x000fe80000100800 */
[----:B------:R0:W-:Y:S04]  /*70f60*/  @!P4 STL [R1+0x10], R12 ;  /* 0x0000100c0100c387 */ /* 0x0001e80000100800 */
[----:B0-----:R-:W2:Y:S04]  /*70f70*/  LDL.LU R12, [R1+0x370] ;  /* 0x00037000010c7983 */ /* 0x001ea80000300800 */
[----:B------:R0:W-:Y:S01]  /*70f80*/  @!P4 STL [R1+0xc], R11 ;  /* 0x00000c0b0100c387 */ /* 0x0001e20000100800 */
[----:B---3--:R-:W-:-:S02]  /*70f90*/  @!P6 FMUL R29, R29, 16777216 ;  /* 0x4b8000001d1de820 */ /* 0x008fc40000400000 */
[----:B----4-:R-:W-:Y:S02]  /*70fa0*/  @!P6 FMUL R20, R20, 16777216 ;  /* 0x4b8000001414e820 */ /* 0x010fe40000400000 */
[----:B-----5:R-:W-:Y:S02]  /*70fb0*/  @!P6 FMUL R19, R19, 16777216 ;  /* 0x4b8000001313e820 */ /* 0x020fe40000400000 */
[----:B------:R-:W-:-:S05]  /*70fc0*/  @!P4 FMUL R4, R4, 16777216 ;  /* 0x4b8000000404c820 */ /* 0x000fca0000400000 */
[----:B------:R-:W-:Y:S04]  /*70fd0*/  STL [R1+0x2130], R4 ;  /* 0x0021300401007387 */ /* 0x000fe80000100800 */
[----:B------:R1:W-:Y:S04]  /*70fe0*/  @!P4 STL [R1], R10 ;  /* 0x0000000a0100c387 */ /* 0x0003e80000100800 */
[----:B0-----:R-:W3:Y:S04]  /*70ff0*/  LDL.LU R11, [R1+0x36c] ;  /* 0x00036c00010b7983 */ /* 0x001ee80000300800 */
[----:B------:R-:W-:Y:S04]  /*71000*/  @!P6 STL [R1+0x10c], R9 ;  /* 0x00010c090100e387 */ /* 0x000fe80000100800 */
[----:B------:R-:W-:Y:S04]  /*71010*/  @!P6 STL [R1+0x108], R8 ;  /* 0x000108080100e387 */ /* 0x000fe80000100800 */
[----:B-1----:R-:W4:Y:S04]  /*71020*/  LDL.LU R10, [R1+0x368] ;  /* 0x00036800010a7983 */ /* 0x002f280000300800 */
[----:B------:R0:W-:Y:S04]  /*71030*/  @!P6 STL [R1+0x104], R7 ;  /* 0x000104070100e387 */ /* 0x0001e80000100800 */
[----:B0-----:R-:W5:Y:S04]  /*71040*/  LDL.LU R7, [R1+0x364] ;  /* 0x0003640001077983 */ /* 0x001f680000300800 */
[----:B------:R0:W-:Y:S04]  /*71050*/  @!P6 STL [R1+0x100], R3 ;  /* 0x000100030100e387 */ /* 0x0001e80000100800 */
[----:B0-----:R-:W5:Y:S04]  /*71060*/  LDL.LU R3, [R1+0x360] ;  /* 0x0003600001037983 */ /* 0x001f680000300800 */
[----:B------:R0:W-:Y:S04]  /*71070*/  @!P6 STL [R1+0xfc], R0 ;  /* 0x0000fc000100e387 */ /* 0x0001e80000100800 */
[----:B------:R-:W5:Y:S04]  /*71080*/  LDL.LU R9, [R1+0x35c] ;  /* 0x00035c0001097983 */ /* 0x000f680000300800 */
[----:B0-----:R-:W5:Y:S04]  /*71090*/  LDL.LU R0, [R1+0x358] ;  /* 0x0003580001007983 */ /* 0x001f680000300800 */
[----:B------:R-:W5:Y:S04]  /*710a0*/  LDL.LU R8, [R1+0x350] ;  /* 0x0003500001087983 */ /* 0x000f680000300800 */
[----:B------:R-:W-:Y:S04]  /*710b0*/  STL [R1+0x2134], R19 ;  /* 0x0021341301007387 */ /* 0x000fe80000100800 */
[----:B------:R-:W-:Y:S04]  /*710c0*/  STL [R1+0x2138], R20 ;  /* 0x0021381401007387 */ /* 0x000fe80000100800 */
[----:B------:R0:W-:Y:S04]  /*710d0*/  STL [R1+0x213c], R29 ;  /* 0x00213c1d01007387 */ /* 0x0001e80000100800 */
[----:B0-----:R-:W5:Y:S01]  /*710e0*/  LDL.LU R29, [R1+0x354] ;  /* 0x00035400011d7983 */ /* 0x001f620000300800 */
[----:B------:R-:W-:-:S02]  /*710f0*/  LOP3.LUT P5, RZ, R2, 0x400, RZ, 0xc0, !PT ;  /* 0x0000040002ff7812 */ /* 0x000fc400078ac0ff */
[----:B------:R-:W-:-:S11]  /*71100*/  LOP3.LUT R2, R2, 0xfeffffff, RZ, 0xc0, !PT ;  /* 0xfeffffff02027812 */ /* 0x000fd600078ec0ff */
[----:B------:R-:W-:-:S04]  /*71110*/  @P5 LOP3.LUT R2, R2, 0x1000000, RZ, 0xfc, !PT ;  /* 0x0100000002025812 */ /* 0x000fc800078efcff */
[C---:B------:R-:W-:Y:S02]  /*71120*/  LOP3.LUT P5, RZ, R2.reuse, 0x200, RZ, 0xc0, !PT ;  /* 0x0000020002ff7812 */ /* 0x040fe400078ac0ff */
[----:B------:R-:W-:Y:S01]  /*71130*/  LOP3.LUT R2, R2, 0xfdffffff, RZ, 0xc0, !PT ;  /* 0xfdffffff02027812 */ /* 0x000fe200078ec0ff */
[----:B------:R-:W-:-:S10]  /*71140*/  @!P6 FMUL R28, R28, 16777216 ;  /* 0x4b8000001c1ce820 */ /* 0x000fd40000400000 */
[----:B------:R-:W-:-:S04]  /*71150*/  @P5 LOP3.LUT R2, R2, 0x2000000, RZ, 0xfc, !PT ;  /* 0x0200000002025812 */ /* 0x000fc800078efcff */
[----:B------:R-:W-:Y:S01]  /*71160*/  LOP3.LUT P5, RZ, R2, 0x100, RZ, 0xc0, !PT ;  /* 0x0000010002ff7812 */ /* 0x000fe200078ac0ff */
[----:B------:R-:W-:Y:S01]  /*71170*/  STL [R1+0x2140], R28 ;  /* 0x0021401c01007387 */ /* 0x000fe20000100800 */
[----:B------:R-:W-:Y:S02]  /*71180*/  @!P6 FMUL R27, R27, 16777216 ;  /* 0x4b8000001b1be820 */ /* 0x000fe40000400000 */
[----:B------:R-:W-:Y:S02]  /*71190*/  @!P6 FMUL R26, R26, 16777216 ;  /* 0x4b8000001a1ae820 */ /* 0x000fe40000400000 */
[----:B------:R-:W-:Y:S02]  /*711a0*/  @!P6 FMUL R25, R25, 16777216 ;  /* 0x4b8000001919e820 */ /* 0x000fe40000400000 */
[----:B------:R-:W-:Y:S02]  /*711b0*/  @!P6 FMUL R24, R24, 16777216 ;  /* 0x4b8000001818e820 */ /* 0x000fe40000400000 */
[----:B------:R-:W-:-:S02]  /*711c0*/  @!P6 FMUL R23, R23, 16777216 ;  /* 0x4b8000001717e820 */ /* 0x000fc40000400000 */
[----:B------:R-:W-:Y:S02]  /*711d0*/  @!P6 FMUL R22, R22, 16777216 ;  /* 0x4b8000001616e820 */ /* 0x000fe40000400000 */
[----:B------:R-:W-:Y:S02]  /*711e0*/  @!P6 FMUL R21, R21, 16777216 ;  /* 0x4b8000001515e820 */ /* 0x000fe40000400000 */
[----:B------:R-:W-:Y:S01]  /*711f0*/  @!P6 FMUL R18, R18, 16777216 ;  /* 0x4b8000001212e820 */ /* 0x000fe20000400000 */
[----:B------:R-:W-:Y:S01]  /*71200*/  LOP3.LUT P6, RZ, R2, 0x800, RZ, 0xc0, !PT ;  /* 0x0000080002ff7812 */ /* 0x000fe200078cc0ff */
[----:B------:R-:W-:Y:S01]  /*71210*/  @!P4 FMUL R16, R16, 16777216 ;  /* 0x4b8000001010c820 */ /* 0x000fe20000400000 */
[C---:B------:R-:W-:Y:S02]  /*71220*/  LOP3.LUT P4, RZ, R2.reuse, 0x1000, RZ, 0xc0, !PT ;  /* 0x0000100002ff7812 */ /* 0x040fe4000788c0ff */
[C---:B------:R-:W-:Y:S02]  /*71230*/  LOP3.LUT P3, RZ, R2.reuse, 0x8000, RZ, 0xc0, !PT ;  /* 0x0000800002ff7812 */ /* 0x040fe4000786c0ff */
[----:B------:R-:W-:-:S02]  /*71240*/  LOP3.LUT P2, RZ, R2, 0x200000, RZ, 0xc0, !PT ;  /* 0x0020000002ff7812 */ /* 0x000fc4000784c0ff */
[C---:B------:R-:W-:Y:S02]  /*71250*/  LOP3.LUT P1, RZ, R2.reuse, 0x400000, RZ, 0xc0, !PT ;  /* 0x0040000002ff7812 */ /* 0x040fe4000782c0ff */
[----:B------:R-:W-:Y:S02]  /*71260*/  LOP3.LUT P0, RZ, R2, 0x80000, RZ, 0xc0, !PT ;  /* 0x0008000002ff7812 */ /* 0x000fe4000780c0ff */
[----:B--2---:R-:W-:Y:S02]  /*71270*/  FSEL R12, R12, -INF , P5 ;  /* 0xff8000000c0c7808 */ /* 0x004fe40002800000 */
[----:B------:R-:W-:-:S03]  /*71280*/  LOP3.LUT P5, RZ, R2, 0x2000000, RZ, 0xc0, !PT ;  /* 0x0200000002ff7812 */ /* 0x000fc600078ac0ff */
[----:B------:R4:W-:Y:S04]  /*71290*/  STL [R1+0x538], R12 ;  /* 0x0005380c01007387 */ /* 0x0009e80000100800 */
[----:B------:R-:W2:Y:S04]  /*712a0*/  LDL.LU R15, [R1+0x310] ;  /* 0x00031000010f7983 */ /* 0x000ea80000300800 */
[----:B------:R-:W2:Y:S01]  /*712b0*/  LDL.LU R14, [R1+0x314] ;  /* 0x00031400010e7983 */ /* 0x000ea20000300800 */
[----:B---3--:R-:W-:Y:S02]  /*712c0*/  FSEL R4, R11, -INF , P5 ;  /* 0xff8000000b047808 */ /* 0x008fe40002800000 */
[----:B------:R-:W-:-:S03]  /*712d0*/  LOP3.LUT P5, RZ, R2, 0x1000000, RZ, 0xc0, !PT ;  /* 0x0100000002ff7812 */ /* 0x000fc600078ac0ff */
[----:B------:R0:W-:Y:S04]  /*712e0*/  STL [R1+0x53c], R4 ;  /* 0x00053c0401007387 */ /* 0x0001e80000100800 */
[----:B------:R-:W3:Y:S01]  /*712f0*/  LDL.LU R11, [R1+0x318] ;  /* 0x00031800010b7983 */ /* 0x000ee20000300800 */
[----:B----4-:R-:W-:-:S03]  /*71300*/  FSEL R12, R10, -INF , P5 ;  /* 0xff8000000a0c7808 */ /* 0x010fc60002800000 */
[----:B------:R-:W4:Y:S04]  /*71310*/  LDL.LU R20, [R1+0x31c] ;  /* 0x00031c0001147983 */ /* 0x000f280000300800 */
[----:B------:R-:W4:Y:S04]  /*71320*/  LDL.LU R19, [R1+0x320] ;  /* 0x0003200001137983 */ /* 0x000f280000300800 */
[----:B0-----:R-:W4:Y:S04]  /*71330*/  LDL.LU R4, [R1+0x324] ;  /* 0x0003240001047983 */ /* 0x001f280000300800 */
[----:B------:R-:W4:Y:S01]  /*71340*/  LDL.LU R17, [R1+0x328] ;  /* 0x0003280001117983 */ /* 0x000f220000300800 */
[----:B-----5:R-:W-:-:S03]  /*71350*/  FSEL R10, R7, -INF , P6 ;  /* 0xff800000070a7808 */ /* 0x020fc60003000000 */
[----:B------:R-:W-:Y:S04]  /*71360*/  STL [R1+0x540], R12 ;  /* 0x0005400c01007387 */ /* 0x000fe80000100800 */
[----:B------:R-:W5:Y:S04]  /*71370*/  LDL.LU R7, [R1+0x32c] ;  /* 0x00032c0001077983 */ /* 0x000f680000300800 */
[----:B------:R-:W5:Y:S04]  /*71380*/  LDL.LU R13, [R1+0x330] ;  /* 0x00033000010d7983 */ /* 0x000f680000300800 */
[----:B------:R0:W-:Y:S01]  /*71390*/  STL [R1+0x544], R10 ;  /* 0x0005440a01007387 */ /* 0x0001e20000100800 */
[----:B------:R-:W-:-:S02]  /*713a0*/  FSEL R9, R9, -INF , P3 ;  /* 0xff80000009097808 */ /* 0x000fc40001800000 */
[----:B0-----:R-:W-:Y:S02]  /*713b0*/  FSEL R10, R3, -INF , P4 ;  /* 0xff800000030a7808 */ /* 0x001fe40002000000 */
[----:B------:R-:W5:Y:S01]  /*713c0*/  LDL.LU R3, [R1+0x334] ;  /* 0x0003340001037983 */ /* 0x000f620000300800 */
[----:B------:R-:W-:-:S03]  /*713d0*/  FSEL R28, R0, -INF , P2 ;  /* 0xff800000001c7808 */ /* 0x000fc60001000000 */
[----:B------:R-:W5:Y:S04]  /*713e0*/  LDL.LU R12, [R1+0x338] ;  /* 0x00033800010c7983 */ /* 0x000f680000300800 */
[----:B------:R0:W-:Y:S01]  /*713f0*/  STL [R1+0x548], R10 ;  /* 0x0005480a01007387 */ /* 0x0001e20000100800 */
[----:B------:R-:W-:-:S03]  /*71400*/  FSEL R8, R8, -INF , P0 ;  /* 0xff80000008087808 */ /* 0x000fc60000000000 */
[----:B0-----:R-:W5:Y:S04]  /*71410*/  LDL.LU R10, [R1+0x33c] ;  /* 0x00033c00010a7983 */ /* 0x001f680000300800 */
[----:B------:R0:W-:Y:S04]  /*71420*/  STL [R1+0x54c], R9 ;  /* 0x00054c0901007387 */ /* 0x0001e80000100800 */
[----:B------:R-:W5:Y:S01]  /*71430*/  LDL.LU R0, [R1+0x340] ;  /* 0x0003400001007983 */ /* 0x000f620000300800 */
[----:B------:R-:W-:-:S03]  /*71440*/  FSEL R29, R29, -INF , P1 ;  /* 0xff8000001d1d7808 */ /* 0x000fc60000800000 */
[----:B0-----:R-:W5:Y:S04]  /*71450*/  LDL.LU R9, [R1+0x348] ;  /* 0x0003480001097983 */ /* 0x001f680000300800 */
[----:B------:R0:W-:Y:S01]  /*71460*/  STL [R1+0x550], R28 ;  /* 0x0005501c01007387 */ /* 0x0001e20000100800 */
[C---:B------:R-:W-:Y:S02]  /*71470*/  LOP3.LUT P5, RZ, R2.reuse, 0x800000, RZ, 0xc0, !PT ;  /* 0x0080000002ff7812 */ /* 0x040fe400078ac0ff */
[----:B------:R-:W-:Y:S01]  /*71480*/  LOP3.LUT P0, RZ, R2, 0x100000, RZ, 0xc0, !PT ;  /* 0x0010000002ff7812 */ /* 0x000fe2000780c0ff */
[----:B0-----:R-:W5:Y:S04]  /*71490*/  LDL.LU R28, [R1+0x34c] ;  /* 0x00034c00011c7983 */ /* 0x001f680000300800 */
[----:B------:R0:W-:Y:S04]  /*714a0*/  STL [R1+0x554], R29 ;  /* 0x0005541d01007387 */ /* 0x0001e80000100800 */
[----:B0-----:R-:W5:Y:S04]  /*714b0*/  LDL.LU R29, [R1+0x2d0] ;  /* 0x0002d000011d7983 */ /* 0x001f680000300800 */
[----:B------:R0:W-:Y:S04]  /*714c0*/  STL [R1+0x558], R8 ;  /* 0x0005580801007387 */ /* 0x0001e80000100800 */
[----:B0-----:R-:W5:Y:S04]  /*714d0*/  LDL.LU R8, [R1+0x2d4] ;  /* 0x0002d40001087983 */ /* 0x001f680000300800 */
[----:B------:R0:W-:Y:S04]  /*714e0*/  STL [R1+0x200c], R2 ;  /* 0x00200c0201007387 */ /* 0x0001e80000100800 */
[----:B0-----:R-:W5:Y:S01]  /*714f0*/  LDL.LU R2, [R1+0x344] ;  /* 0x0003440001027983 */ /* 0x001f620000300800 */
[----:B------:R-:W2:Y:S08]  /*71500*/  MUFU.RCP R5, R5 ;  /* 0x0000000500057308 */ /* 0x000eb00000001000 */
[----:B------:R-:W0:Y:S01]  /*71510*/  MUFU.RCP R6, R6 ;  /* 0x0000000600067308 */ /* 0x000e220000001000 */
[----:B--2---:R-:W-:-:S02]  /*71520*/  FMUL R15, R5, R15 ;  /* 0x0000000f050f7220 */ /* 0x004fc40000400000 */
[----:B------:R-:W-:-:S03]  /*71530*/  FMUL R14, R5, R14 ;  /* 0x0000000e050e7220 */ /* 0x000fc60000400000 */
[----:B------:R1:W-:Y:S04]  /*71540*/  STL [R1+0x388], R15 ;  /* 0x0003880f01007387 */ /* 0x0003e80000100800 */
[----:B-1----:R-:W2:Y:S04]  /*71550*/  LDL.LU R15, [R1+0x2174] ;  /* 0x00217400010f7983 */ /* 0x002ea80000300800 */
[----:B------:R1:W-:Y:S04]  /*71560*/  STL [R1+0x384], R14 ;  /* 0x0003840e01007387 */ /* 0x0003e80000100800 */
[----:B-1----:R-:W2:Y:S01]  /*71570*/  LDL.LU R14, [R1+0x2170] ;  /* 0x00217000010e7983 */ /* 0x002ea20000300800 */
[----:B---3--:R-:W-:-:S02]  /*71580*/  FMUL R11, R5, R11 ;  /* 0x0000000b050b7220 */ /* 0x008fc40000400000 */
[----:B----4-:R-:W-:-:S03]  /*71590*/  FMUL R20, R5, R20 ;  /* 0x0000001405147220 */ /* 0x010fc60000400000 */
[----:B------:R1:W-:Y:S01]  /*715a0*/  STL [R1+0x380], R11 ;  /* 0x0003800b01007387 */ /* 0x0003e20000100800 */
[C---:B------:R-:W-:Y:S02]  /*715b0*/  FMUL R19, R5.reuse, R19 ;  /* 0x0000001305137220 */ /* 0x040fe40000400000 */
[C---:B------:R-:W-:Y:S01]  /*715c0*/  FMUL R4, R5.reuse, R4 ;  /* 0x0000000405047220 */ /* 0x040fe20000400000 */
[----:B-1----:R-:W3:Y:S01]  /*715d0*/  LDL.LU R11, [R1+0x216c] ;  /* 0x00216c00010b7983 */ /* 0x002ee20000300800 */
[----:B------:R-:W-:-:S03]  /*715e0*/  FMUL R17, R5, R17 ;  /* 0x0000001105117220 */ /* 0x000fc60000400000 */
[----:B------:R1:W-:Y:S01]  /*715f0*/  STL [R1+0x37c], R20 ;  /* 0x00037c1401007387 */ /* 0x0003e20000100800 */
[----:B-----5:R-:W-:-:S03]  /*71600*/  FMUL R7, R5, R7 ;  /* 0x0000000705077220 */ /* 0x020fc60000400000 */
[----:B-1----:R-:W4:Y:S01]  /*71610*/  LDL.LU R20, [R1+0x2e0] ;  /* 0x0002e00001147983 */ /* 0x002f220000300800 */
[----:B------:R-:W-:-:S03]  /*71620*/  FMUL R13, R5, R13 ;  /* 0x0000000d050d7220 */ /* 0x000fc60000400000 */
[----:B------:R1:W-:Y:S04]  /*71630*/  STL [R1+0x378], R19 ;  /* 0x0003781301007387 */ /* 0x0003e80000100800 */
[----:B-1----:R-:W5:Y:S01]  /*71640*/  LDL.LU R19, [R1+0x2e8] ;  /* 0x0002e80001137983 */ /* 0x002f620000300800 */
[----:B------:R-:W-:-:S03]  /*71650*/  FMUL R3, R5, R3 ;  /* 0x0000000305037220 */ /* 0x000fc60000400000 */
[----:B------:R1:W-:Y:S01]  /*71660*/  STL [R1+0x374], R4 ;  /* 0x0003740401007387 */ /* 0x0003e20000100800 */
[----:B------:R-:W-:-:S03]  /*71670*/  FMUL R12, R5, R12 ;  /* 0x0000000c050c7220 */ /* 0x000fc60000400000 */
[----:B-1----:R-:W2:Y:S04]  /*71680*/  LDL.LU R4, [R1+0x2ec] ;  /* 0x0002ec0001047983 */ /* 0x002ea80000300800 */
[----:B------:R1:W-:Y:S01]  /*71690*/  STL [R1+0x370], R17 ;  /* 0x0003701101007387 */ /* 0x0003e20000100800 */
[----:B------:R-:W-:-:S03]  /*716a0*/  FMUL R10, R5, R10 ;  /* 0x0000000a050a7220 */ /* 0x000fc60000400000 */
[----:B-1----:R-:W2:Y:S04]  /*716b0*/  LDL.LU R17, [R1+0x2f0] ;  /* 0x0002f00001117983 */ /* 0x002ea80000300800 */
[----:B------:R1:W-:Y:S01]  /*716c0*/  STL [R1+0x36c], R7 ;  /* 0x00036c0701007387 */ /* 0x0003e20000100800 */
[----:B------:R-:W-:-:S03]  /*716d0*/  FMUL R0, R5, R0 ;  /* 0x0000000005007220 */ /* 0x000fc60000400000 */
[----:B-1----:R-:W2:Y:S04]  /*716e0*/  LDL.LU R7, [R1+0x2168] ;  /* 0x0021680001077983 */ /* 0x002ea80000300800 */
[----:B------:R1:W-:Y:S04]  /*716f0*/  STL [R1+0x368], R13 ;  /* 0x0003680d01007387 */ /* 0x0003e80000100800 */
[----:B-1----:R-:W2:Y:S04]  /*71700*/  LDL.LU R13, [R1+0x2f4] ;  /* 0x0002f400010d7983 */ /* 0x002ea80000300800 */
[----:B------:R1:W-:Y:S04]  /*71710*/  STL [R1+0x364], R3 ;  /* 0x0003640301007387 */ /* 0x0003e80000100800 */
[----:B-1----:R-:W2:Y:S04]  /*71720*/  LDL.LU R3, [R1+0x2164] ;  /* 0x0021640001037983 */ /* 0x002ea80000300800 */
[----:B------:R1:W-:Y:S04]  /*71730*/  STL [R1+0x360], R12 ;  /* 0x0003600c01007387 */ /* 0x0003e80000100800 */
[----:B-1----:R-:W3:Y:S04]  /*71740*/  LDL.LU R12, [R1+0x2f8] ;  /* 0x0002f800010c7983 */ /* 0x002ee80000300800 */
[----:B------:R1:W-:Y:S01]  /*71750*/  STL [R1+0x358], R10 ;  /* 0x0003580a01007387 */ /* 0x0003e20000100800 */
[----:B------:R-:W-:-:S03]  /*71760*/  FMUL R2, R5, R2 ;  /* 0x0000000205027220 */ /* 0x000fc60000400000 */
[----:B-1----:R-:W3:Y:S04]  /*71770*/  LDL.LU R10, [R1+0x2fc] ;  /* 0x0002fc00010a7983 */ /* 0x002ee80000300800 */
[----:B------:R1:W-:Y:S04]  /*71780*/  STL [R1+0x350], R0 ;  /* 0x0003500001007387 */ /* 0x0003e80000100800 */
[----:B-1----:R-:W3:Y:S04]  /*71790*/  LDL.LU R0, [R1+0x2160] ;  /* 0x0021600001007983 */ /* 0x002ee80000300800 */
[----:B------:R1:W-:Y:S02]  /*717a0*/  STL [R1+0x344], R2 ;  /* 0x0003440201007387 */ /* 0x0003e40000100800 */
[----:B-1----:R-:W-:-:S02]  /*717b0*/  FMUL R2, R5, R9 ;  /* 0x0000000905027220 */ /* 0x002fc40000400000 */
[----:B------:R-:W5:Y:S01]  /*717c0*/  LDL.LU R9, [R1+0x300] ;  /* 0x0003000001097983 */ /* 0x000f620000300800 */
[----:B------:R-:W-:-:S03]  /*717d0*/  FMUL R5, R5, R28 ;  /* 0x0000001c05057220 */ /* 0x000fc60000400000 */
[----:B------:R0:W-:Y:S04]  /*717e0*/  STL [R1+0x340], R2 ;  /* 0x0003400201007387 */ /* 0x0001e80000100800 */
[----:B------:R-:W-:Y:S01]  /*717f0*/  STL [R1+0x338], R5 ;  /* 0x0003380501007387 */ /* 0x000fe20000100800 */
[----:B0-----:R-:W-:-:S05]  /*71800*/  FMUL R2, R6, R29 ;  /* 0x0000001d06027220 */ /* 0x001fca0000400000 */
[----:B------:R0:W-:Y:S04]  /*71810*/  STL [R1+0x202c], R2 ;  /* 0x00202c0201007387 */ /* 0x0001e80000100800 */
[----:B0-----:R-:W5:Y:S01]  /*71820*/  LDL.LU R2, [R1+0x2e4] ;  /* 0x0002e40001027983 */ /* 0x001f620000300800 */
[----:B------:R-:W-:-:S03]  /*71830*/  FMUL R5, R6, R8 ;  /* 0x0000000806057220 */ /* 0x000fc60000400000 */
[----:B------:R-:W5:Y:S04]  /*71840*/  LDL.LU R8, [R1+0x304] ;  /* 0x0003040001087983 */ /* 0x000f680000300800 */
[----:B------:R0:W-:Y:S04]  /*71850*/  STL [R1+0x354], R5 ;  /* 0x0003540501007387 */ /* 0x0001e80000100800 */
[----:B0-----:R-:W5:Y:S01]  /*71860*/  LDL.LU R5, [R1+0x308] ;  /* 0x0003080001057983 */ /* 0x001f620000300800 */
[C---:B--2---:R-:W-:Y:S02]  /*71870*/  FMUL R3, R6.reuse, R3 ;  /* 0x0000000306037220 */ /* 0x044fe40000400000 */
[----:B---3--:R-:W-:-:S05]  /*71880*/  FMUL R0, R6, R0 ;  /* 0x0000000006007220 */ /* 0x008fca0000400000 */
[----:B------:R4:W-:Y:S04]  /*71890*/  STL [R1+0x2030], R0 ;  /* 0x0020300001007387 */ /* 0x0009e80000100800 */
[----:B------:R-:W2:Y:S04]  /*718a0*/  LDL.LU R28, [R1+0x290] ;  /* 0x00029000011c7983 */ /* 0x000ea80000300800 */
[----:B------:R5:W-:Y:S01]  /*718b0*/  STL [R1+0x2034], R3 ;  /* 0x0020340301007387 */ /* 0x000be20000100800 */
[----:B----4-:R-:W-:-:S03]  /*718c0*/  FMUL R0, R6, R20 ;  /* 0x0000001406007220 */ /* 0x010fc60000400000 */
[----:B------:R-:W3:Y:S04]  /*718d0*/  LDL.LU R29, [R1+0x294] ;  /* 0x00029400011d7983 */ /* 0x000ee80000300800 */
[----:B------:R-:W4:Y:S01]  /*718e0*/  LDL.LU R20, [R1+0x298] ;  /* 0x0002980001147983 */ /* 0x000f220000300800 */
[----:B-----5:R-:W-:-:S03]  /*718f0*/  FMUL R3, R6, R19 ;  /* 0x0000001306037220 */ /* 0x020fc60000400000 */
[----:B------:R0:W-:Y:S02]  /*71900*/  STL [R1+0x33c], R0 ;  /* 0x00033c0001007387 */ /* 0x0001e40000100800 */
[C---:B0-----:R-:W-:Y:S02]  /*71910*/  FMUL R0, R6.reuse, R4 ;  /* 0x0000000406007220 */ /* 0x041fe40000400000 */
[----:B------:R-:W-:-:S05]  /*71920*/  FMUL R2, R6, R2 ;  /* 0x0000000206027220 */ /* 0x000fca0000400000 */
[----:B------:R0:W-:Y:S04]  /*71930*/  STL [R1+0x334], R2 ;  /* 0x0003340201007387 */ /* 0x0001e80000100800 */
[----:B------:R1:W-:Y:S01]  /*71940*/  STL [R1+0x330], R3 ;  /* 0x0003300301007387 */ /* 0x0003e20000100800 */
[C---:B0-----:R-:W-:Y:S02]  /*71950*/  FMUL R2, R6.reuse, R17 ;  /* 0x0000001106027220 */ /* 0x041fe40000400000 */
[----:B-1----:R-:W-:-:S03]  /*71960*/  FMUL R3, R6, R13 ;  /* 0x0000000d06037220 */ /* 0x002fc60000400000 */
[----:B------:R0:W-:Y:S04]  /*71970*/  STL [R1+0x2038], R2 ;  /* 0x0020380201007387 */ /* 0x0001e80000100800 */
[----:B------:R1:W-:Y:S04]  /*71980*/  STL [R1+0x32c], R0 ;  /* 0x00032c0001007387 */ /* 0x0003e80000100800 */
[----:B0-----:R-:W5:Y:S04]  /*71990*/  LDL.LU R2, [R1+0x29c] ;  /* 0x00029c0001027983 */ /* 0x001f680000300800 */
[----:B------:R-:W2:Y:S01]  /*719a0*/  LDL.LU R19, [R1+0x2a4] ;  /* 0x0002a40001137983 */ /* 0x000ea20000300800 */
[----:B-1----:R-:W-:-:S03]  /*719b0*/  FMUL R0, R6, R10 ;  /* 0x0000000a06007220 */ /* 0x002fc60000400000 */
[----:B------:R0:W-:Y:S04]  /*719c0*/  STL [R1+0x203c], R3 ;  /* 0x00203c0301007387 */ /* 0x0001e80000100800 */
[----:B------:R-:W2:Y:S01]  /*719d0*/  LDL.LU R17, [R1+0x2ac] ;  /* 0x0002ac0001117983 */ /* 0x000ea20000300800 */
[----:B0-----:R-:W-:-:S05]  /*719e0*/  FMUL R3, R6, R12 ;  /* 0x0000000c06037220 */ /* 0x001fca0000400000 */
[----:B------:R-:W-:Y:S04]  /*719f0*/  STL [R1+0x320], R3 ;  /* 0x0003200301007387 */ /* 0x000fe80000100800 */
[----:B------:R-:W2:Y:S04]  /*71a00*/  LDL.LU R4, [R1+0x2b0] ;  /* 0x0002b00001047983 */ /* 0x000ea80000300800 */
[----:B------:R0:W-:Y:S04]  /*71a10*/  STL [R1+0x2040], R0 ;  /* 0x0020400001007387 */ /* 0x0001e80000100800 */
[----:B0-----:R-:W2:Y:S01]  /*71a20*/  LDL.LU R0, [R1+0x30c] ;  /* 0x00030c0001007983 */ /* 0x001ea20000300800 */
[----:B------:R-:W3:Y:S01]  /*71a30*/  MUFU.RCP R7, R7 ;  /* 0x0000000700077308 */ /* 0x000ee20000001000 */
[----:B------:R-:W-:-:S02]  /*71a40*/  FMUL R3, R6, R9 ;  /* 0x0000000906037220 */ /* 0x000fc40000400000 */
[----:B------:R-:W4:Y:S01]  /*71a50*/  LDL.LU R10, [R1+0x2b4] ;  /* 0x0002b400010a7983 */ /* 0x000f220000300800 */
[----:B------:R-:W-:-:S03]  /*71a60*/  FMUL R8, R6, R8 ;  /* 0x0000000806087220 */ /* 0x000fc60000400000 */
[----:B------:R-:W4:Y:S01]  /*71a70*/  LDL.LU R9, [R1+0x2b8] ;  /* 0x0002b80001097983 */ /* 0x000f220000300800 */
[----:B------:R-:W-:-:S03]  /*71a80*/  FMUL R5, R6, R5 ;  /* 0x0000000506057220 */ /* 0x000fc60000400000 */
[----:B------:R-:W4:Y:S04]  /*71a90*/  LDL.LU R13, [R1+0x2c4] ;  /* 0x0002c400010d7983 */ /* 0x000f280000300800 */
[----:B------:R-:W4:Y:S04]  /*71aa0*/  LDL.LU R12, [R1+0x2c8] ;  /* 0x0002c800010c7983 */ /* 0x000f280000300800 */
[----:B------:R0:W-:Y:S04]  /*71ab0*/  STL [R1+0x2044], R3 ;  /* 0x0020440301007387 */ /* 0x0001e80000100800 */
[----:B0-----:R-:W4:Y:S04]  /*71ac0*/  LDL.LU R3, [R1+0x2c0] ;  /* 0x0002c00001037983 */ /* 0x001f280000300800 */
[----:B------:R0:W-:Y:S04]  /*71ad0*/  STL [R1+0x314], R8 ;  /* 0x0003140801007387 */ /* 0x0001e80000100800 */
[----:B0-----:R-:W4:Y:S04]  /*71ae0*/  LDL.LU R8, [R1+0x215c] ;  /* 0x00215c0001087983 */ /* 0x001f280000300800 */
[----:B------:R0:W-:Y:S04]  /*71af0*/  STL [R1+0x310], R5 ;  /* 0x0003100501007387 */ /* 0x0001e80000100800 */
[----:B0-----:R-:W4:Y:S01]  /*71b00*/  LDL.LU R5, [R1+0x2cc] ;  /* 0x0002cc0001057983 */ /* 0x001f220000300800 */
[----:B---3--:R-:W-:-:S02]  /*71b10*/  FMUL R29, R7, R29 ;  /* 0x0000001d071d7220 */ /* 0x008fc40000400000 */
[C---:B-----5:R-:W-:Y:S02]  /*71b20*/  FMUL R2, R7.reuse, R2 ;  /* 0x0000000207027220 */ /* 0x060fe40000400000 */
[----:B--2---:R-:W-:Y:S02]  /*71b30*/  FMUL R0, R6, R0 ;  /* 0x0000000006007220 */ /* 0x004fe40000400000 */
[----:B------:R-:W2:Y:S04]  /*71b40*/  LDL.LU R6, [R1+0x2a8] ;  /* 0x0002a80001067983 */ /* 0x000ea80000300800 */
[----:B------:R0:W-:Y:S02]  /*71b50*/  STL [R1+0x30c], R0 ;  /* 0x00030c0001007387 */ /* 0x0001e40000100800 */
[----:B0-----:R-:W-:-:S02]  /*71b60*/  FMUL R0, R7, R28 ;  /* 0x0000001c07007220 */ /* 0x001fc40000400000 */
[----:B------:R-:W3:Y:S04]  /*71b70*/  LDL.LU R28, [R1+0x250] ;  /* 0x00025000011c7983 */ /* 0x000ee80000300800 */
[----:B------:R4:W-:Y:S04]  /*71b80*/  STL [R1+0x308], R0 ;  /* 0x0003080001007387 */ /* 0x0009e80000100800 */
[----:B------:R0:W-:Y:S01]  /*71b90*/  STL [R1+0x300], R29 ;  /* 0x0003001d01007387 */ /* 0x0001e20000100800 */
[----:B----4-:R-:W-:-:S03]  /*71ba0*/  FMUL R0, R7, R20 ;  /* 0x0000001407007220 */ /* 0x010fc60000400000 */
[----:B0-----:R-:W4:Y:S04]  /*71bb0*/  LDL.LU R29, [R1+0x254] ;  /* 0x00025400011d7983 */ /* 0x001f280000300800 */
[----:B------:R-:W5:Y:S04]  /*71bc0*/  LDL.LU R20, [R1+0x258] ;  /* 0x0002580001147983 */ /* 0x000f680000300800 */
[----:B------:R0:W-:Y:S04]  /*71bd0*/  STL [R1+0x2048], R0 ;  /* 0x0020480001007387 */ /* 0x0001e80000100800 */
[----:B0-----:R-:W3:Y:S04]  /*71be0*/  LDL.LU R0, [R1+0x2bc] ;  /* 0x0002bc0001007983 */ /* 0x001ee80000300800 */
[----:B------:R0:W-:Y:S04]  /*71bf0*/  STL [R1+0x2050], R2 ;  /* 0x0020500201007387 */ /* 0x0001e80000100800 */
[----:B0-----:R-:W3:Y:S01]  /*71c00*/  LDL.LU R2, [R1+0x2a0] ;  /* 0x0002a00001027983 */ /* 0x001ee20000300800 */
[----:B------:R-:W-:-:S02]  /*71c10*/  FMUL R4, R7, R4 ;  /* 0x0000000407047220 */ /* 0x000fc40000400000 */
[C---:B------:R-:W-:Y:S01]  /*71c20*/  FMUL R10, R7.reuse, R10 ;  /* 0x0000000a070a7220 */ /* 0x040fe20000400000 */
[----:B------:R-:W0:Y:S01]  /*71c30*/  MUFU.RCP R8, R8 ;  /* 0x0000000800087308 */ /* 0x000e220000001000 */
[C---:B------:R-:W-:Y:S02]  /*71c40*/  FMUL R9, R7.reuse, R9 ;  /* 0x0000000907097220 */ /* 0x040fe40000400000 */
[C---:B------:R-:W-:Y:S02]  /*71c50*/  FMUL R3, R7.reuse, R3 ;  /* 0x0000000307037220 */ /* 0x040fe40000400000 */
[C---:B--2---:R-:W-:Y:S02]  /*71c60*/  FMUL R6, R7.reuse, R6 ;  /* 0x0000000607067220 */ /* 0x044fe40000400000 */
[----:B---3--:R-:W-:-:S05]  /*71c70*/  FMUL R2, R7, R2 ;  /* 0x0000000207027220 */ /* 0x008fca0000400000 */
[----:B------:R1:W-:Y:S02]  /*71c80*/  STL [R1+0x2fc], R2 ;  /* 0x0002fc0201007387 */ /* 0x0003e40000100800 */
[C---:B-1----:R-:W-:Y:S02]  /*71c90*/  FMUL R2, R7.reuse, R19 ;  /* 0x0000001307027220 */ /* 0x042fe40000400000 */
[----:B------:R-:W2:Y:S04]  /*71ca0*/  LDL.LU R19, [R1+0x264] ;  /* 0x0002640001137983 */ /* 0x000ea80000300800 */
[----:B------:R1:W-:Y:S04]  /*71cb0*/  STL [R1+0x2ec], R2 ;  /* 0x0002ec0201007387 */ /* 0x0003e80000100800 */
[----:B-1----:R-:W3:Y:S04]  /*71cc0*/  LDL.LU R2, [R1+0x268] ;  /* 0x0002680001027983 */ /* 0x002ee80000300800 */
[----:B------:R1:W-:Y:S01]  /*71cd0*/  STL [R1+0x2f4], R6 ;  /* 0x0002f40601007387 */ /* 0x0003e20000100800 */
[----:B------:R-:W-:-:S02]  /*71ce0*/  FMUL R0, R7, R0 ;  /* 0x0000000007007220 */ /* 0x000fc40000400000 */
[C---:B-1----:R-:W-:Y:S02]  /*71cf0*/  FMUL R6, R7.reuse, R17 ;  /* 0x0000001107067220 */ /* 0x042fe40000400000 */
[----:B------:R-:W2:Y:S04]  /*71d00*/  LDL.LU R17, [R1+0x26c] ;  /* 0x00026c0001117983 */ /* 0x000ea80000300800 */
[----:B------:R1:W-:Y:S04]  /*71d10*/  STL [R1+0x2e4], R6 ;  /* 0x0002e40601007387 */ /* 0x0003e80000100800 */
[----:B-1----:R-:W2:Y:S04]  /*71d20*/  LDL.LU R6, [R1+0x270] ;  /* 0x0002700001067983 */ /* 0x002ea80000300800 */
[----:B------:R1:W-:Y:S04]  /*71d30*/  STL [R1+0x2f0], R4 ;  /* 0x0002f00401007387 */ /* 0x0003e80000100800 */
[----:B-1----:R-:W3:Y:S04]  /*71d40*/  LDL.LU R4, [R1+0x274] ;  /* 0x0002740001047983 */ /* 0x002ee80000300800 */
[----:B------:R1:W-:Y:S04]  /*71d50*/  STL [R1+0x2d8], R10 ;  /* 0x0002d80a01007387 */ /* 0x0003e80000100800 */
[----:B-1----:R-:W3:Y:S04]  /*71d60*/  LDL.LU R10, [R1+0x2158] ;  /* 0x00215800010a7983 */ /* 0x002ee80000300800 */
[----:B------:R1:W-:Y:S04]  /*71d70*/  STL [R1+0x2e8], R9 ;  /* 0x0002e80901007387 */ /* 0x0003e80000100800 */
[----:B-1----:R-:W3:Y:S04]  /*71d80*/  LDL.LU R9, [R1+0x2154] ;  /* 0x0021540001097983 */ /* 0x002ee80000300800 */
[----:B------:R1:W-:Y:S02]  /*71d90*/  STL [R1+0x2d4], R0 ;  /* 0x0002d40001007387 */ /* 0x0003e40000100800 */
[----:B-1----:R-:W-:-:S02]  /*71da0*/  FMUL R0, R7, R13 ;  /* 0x0000000d07007220 */ /* 0x002fc40000400000 */
[----:B------:R-:W3:Y:S04]  /*71db0*/  LDL.LU R13, [R1+0x27c] ;  /* 0x00027c00010d7983 */ /* 0x000ee80000300800 */
[----:B------:R1:W-:Y:S04]  /*71dc0*/  STL [R1+0x2e0], R3 ;  /* 0x0002e00301007387 */ /* 0x0003e80000100800 */
[----:B------:R0:W-:Y:S01]  /*71dd0*/  STL [R1+0x2c4], R0 ;  /* 0x0002c40001007387 */ /* 0x0001e20000100800 */
[----:B-1----:R-:W-:-:S03]  /*71de0*/  FMUL R3, R7, R12 ;  /* 0x0000000c07037220 */ /* 0x002fc60000400000 */
[----:B------:R-:W3:Y:S01]  /*71df0*/  LDL.LU R12, [R1+0x280] ;  /* 0x00028000010c7983 */ /* 0x000ee20000300800 */
[----:B0-----:R-:W-:-:S03]  /*71e00*/  FMUL R0, R7, R5 ;  /* 0x0000000507007220 */ /* 0x001fc60000400000 */
[----:B------:R0:W-:Y:S04]  /*71e10*/  STL [R1+0x204c], R3 ;  /* 0x00204c0301007387 */ /* 0x0001e80000100800 */
[----:B------:R-:W3:Y:S04]  /*71e20*/  LDL.LU R7, [R1+0x260] ;  /* 0x0002600001077983 */ /* 0x000ee80000300800 */
[----:B------:R-:W3:Y:S01]  /*71e30*/  LDL.LU R5, [R1+0x288] ;  /* 0x0002880001057983 */ /* 0x000ee20000300800 */
[----:B0-----:R-:W-:-:S03]  /*71e40*/  FMUL R3, R8, R28 ;  /* 0x0000001c08037220 */ /* 0x001fc60000400000 */
[----:B------:R-:W-:Y:S04]  /*71e50*/  STL [R1+0x2bc], R0 ;  /* 0x0002bc0001007387 */ /* 0x000fe80000100800 */
[----:B------:R-:W3:Y:S04]  /*71e60*/  LDL.LU R28, [R1+0x28c] ;  /* 0x00028c00011c7983 */ /* 0x000ee80000300800 */
[----:B------:R0:W-:Y:S04]  /*71e70*/  STL [R1+0x2054], R3 ;  /* 0x0020540301007387 */ /* 0x0001e80000100800 */
[----:B0-----:R-:W3:Y:S01]  /*71e80*/  LDL.LU R3, [R1+0x25c] ;  /* 0x00025c0001037983 */ /* 0x001ee20000300800 */
[----:B----4-:R-:W-:-:S02]  /*71e90*/  FMUL R29, R8, R29 ;  /* 0x0000001d081d7220 */ /* 0x010fc40000400000 */
[----:B-----5:R-:W-:-:S03]  /*71ea0*/  FMUL R0, R8, R20 ;  /* 0x0000001408007220 */ /* 0x020fc60000400000 */
[----:B------:R0:W-:Y:S04]  /*71eb0*/  STL [R1+0x2cc], R29 ;  /* 0x0002cc1d01007387 */ /* 0x0001e80000100800 */
[----:B0-----:R-:W4:Y:S04]  /*71ec0*/  LDL.LU R29, [R1+0x210] ;  /* 0x00021000011d7983 */ /* 0x001f280000300800 */
[----:B------:R-:W5:Y:S04]  /*71ed0*/  LDL.LU R20, [R1+0x214] ;  /* 0x0002140001147983 */ /* 0x000f680000300800 */
[----:B------:R0:W-:Y:S04]  /*71ee0*/  STL [R1+0x2058], R0 ;  /* 0x0020580001007387 */ /* 0x0001e80000100800 */
[----:B0-----:R-:W4:Y:S01]  /*71ef0*/  LDL.LU R0, [R1+0x284] ;  /* 0x0002840001007983 */ /* 0x001f220000300800 */
[----:B--2---:R-:W-:-:S02]  /*71f00*/  FMUL R6, R8, R6 ;  /* 0x0000000608067220 */ /* 0x004fc40000400000 */
[C---:B---3--:R-:W-:Y:S02]  /*71f10*/  FMUL R7, R8.reuse, R7 ;  /* 0x0000000708077220 */ /* 0x048fe40000400000 */
[----:B------:R-:W-:-:S05]  /*71f20*/  FMUL R3, R8, R3 ;  /* 0x0000000308037220 */ /* 0x000fca0000400000 */
[----:B------:R0:W-:Y:S02]  /*71f30*/  STL [R1+0x2c0], R3 ;  /* 0x0002c00301007387 */ /* 0x0001e40000100800 */
[C---:B0-----:R-:W-:Y:S02]  /*71f40*/  FMUL R3, R8.reuse, R19 ;  /* 0x0000001308037220 */ /* 0x041fe40000400000 */
[----:B------:R-:W2:Y:S04]  /*71f50*/  LDL.LU R19, [R1+0x21c] ;  /* 0x00021c0001137983 */ /* 0x000ea80000300800 */
[----:B------:R0:W-:Y:S04]  /*71f60*/  STL [R1+0x2b8], R7 ;  /* 0x0002b80701007387 */ /* 0x0001e80000100800 */
[----:B------:R1:W-:Y:S01]  /*71f70*/  STL [R1+0x2b4], R3 ;  /* 0x0002b40301007387 */ /* 0x0003e20000100800 */
[----:B0-----:R-:W-:-:S02]  /*71f80*/  FMUL R7, R8, R2 ;  /* 0x0000000208077220 */ /* 0x001fc40000400000 */
[C---:B------:R-:W-:Y:S01]  /*71f90*/  FMUL R2, R8.reuse, R17 ;  /* 0x0000001108027220 */ /* 0x040fe20000400000 */
[----:B-1----:R-:W3:Y:S04]  /*71fa0*/  LDL.LU R3, [R1+0x220] ;  /* 0x0002200001037983 */ /* 0x002ee80000300800 */
[----:B------:R0:W-:Y:S04]  /*71fb0*/  STL [R1+0x2b0], R7 ;  /* 0x0002b00701007387 */ /* 0x0001e80000100800 */
[----:B------:R-:W2:Y:S04]  /*71fc0*/  LDL.LU R17, [R1+0x224] ;  /* 0x0002240001117983 */ /* 0x000ea80000300800 */
[----:B------:R1:W-:Y:S04]  /*71fd0*/  STL [R1+0x2ac], R2 ;  /* 0x0002ac0201007387 */ /* 0x0003e80000100800 */
[----:B0-----:R-:W2:Y:S04]  /*71fe0*/  LDL.LU R7, [R1+0x228] ;  /* 0x0002280001077983 */ /* 0x001ea80000300800 */
[----:B------:R0:W-:Y:S01]  /*71ff0*/  STL [R1+0x2a8], R6 ;  /* 0x0002a80601007387 */ /* 0x0001e20000100800 */
[----:B-1----:R-:W-:-:S03]  /*72000*/  FMUL R2, R8, R4 ;  /* 0x0000000408027220 */ /* 0x002fc60000400000 */
[----:B0-----:R-:W2:Y:S04]  /*72010*/  LDL.LU R6, [R1+0x22c] ;  /* 0x00022c0001067983 */ /* 0x001ea80000300800 */
[----:B------:R-:W2:Y:S04]  /*72020*/  LDL.LU R4, [R1+0x230] ;  /* 0x0002300001047983 */ /* 0x000ea80000300800 */
[----:B------:R0:W-:Y:S04]  /*72030*/  STL [R1+0x205c], R2 ;  /* 0x00205c0201007387 */ /* 0x0001e80000100800 */
[----:B0-----:R-:W2:Y:S02]  /*72040*/  LDL.LU R2, [R1+0x278] ;  /* 0x0002780001027983 */ /* 0x001ea40000300800 */
[----:B--2---:R-:W-:-:S05]  /*72050*/  FMUL R2, R8, R2 ;  /* 0x0000000208027220 */ /* 0x004fca0000400000 */
[----:B------:R0:W-:Y:S02]  /*72060*/  STL [R1+0x2a0], R2 ;  /* 0x0002a00201007387 */ /* 0x0001e40000100800 */
[C---:B0-----:R-:W-:Y:S02]  /*72070*/  FMUL R2, R8.reuse, R13 ;  /* 0x0000000d08027220 */ /* 0x041fe40000400000 */
[----:B------:R-:W2:Y:S04]  /*72080*/  LDL.LU R13, [R1+0x234] ;  /* 0x00023400010d7983 */ /* 0x000ea80000300800 */
[----:B------:R0:W-:Y:S02]  /*72090*/  STL [R1+0x29c], R2 ;  /* 0x00029c0201007387 */ /* 0x0001e40000100800 */
[----:B0-----:R-:W-:-:S02]  /*720a0*/  FMUL R2, R8, R12 ;  /* 0x0000000c08027220 */ /* 0x001fc40000400000 */
[----:B------:R-:W2:Y:S04]  /*720b0*/  LDL.LU R12, [R1+0x238] ;  /* 0x00023800010c7983 */ /* 0x000ea80000300800 */
[----:B------:R4:W-:Y:S02]  /*720c0*/  STL [R1+0x298], R2 ;  /* 0x0002980201007387 */ /* 0x0009e40000100800 */
[C---:B----4-:R-:W-:Y:S02]  /*720d0*/  FMUL R2, R8.reuse, R0 ;  /* 0x0000000008027220 */ /* 0x050fe40000400000 */
[----:B------:R-:W-:-:S03]  /*720e0*/  FMUL R0, R8, R5 ;  /* 0x0000000508007220 */ /* 0x000fc60000400000 */
[----:B------:R-:W-:Y:S04]  /*720f0*/  STL [R1+0x2060], R2 ;  /* 0x0020600201007387 */ /* 0x000fe80000100800 */
[----:B------:R-:W4:Y:S04]  /*72100*/  LDL.LU R5, [R1+0x23c] ;  /* 0x00023c0001057983 */ /* 0x000f280000300800 */
[----:B------:R0:W-:Y:S02]  /*72110*/  STL [R1+0x2064], R0 ;  /* 0x0020640001007387 */ /* 0x0001e40000100800 */
[----:B0-----:R-:W-:-:S02]  /*72120*/  FMUL R0, R8, R28 ;  /* 0x0000001c08007220 */ /* 0x001fc40000400000 */
[----:B------:R-:W2:Y:S04]  /*72130*/  LDL.LU R8, [R1+0x218] ;  /* 0x0002180001087983 */ /* 0x000ea80000300800 */
[----:B------:R-:W3:Y:S01]  /*72140*/  LDL.LU R28, [R1+0x240] ;  /* 0x00024000011c7983 */ /* 0x000ee20000300800 */
[----:B------:R-:W0:Y:S03]  /*72150*/  MUFU.RCP R9, R9 ;  /* 0x0000000900097308 */ /* 0x000e260000001000 */
[----:B------:R5:W-:Y:S01]  /*72160*/  STL [R1+0x28c], R0 ;  /* 0x00028c0001007387 */ /* 0x000be20000100800 */
[C---:B0-----:R-:W-:Y:S02]  /*72170*/  FMUL R2, R9.reuse, R29 ;  /* 0x0000001d09027220 */ /* 0x041fe40000400000 */
[----:B-----5:R-:W-:-:S03]  /*72180*/  FMUL R0, R9, R20 ;  /* 0x0000001409007220 */ /* 0x020fc60000400000 */
[----:B------:R-:W-:Y:S04]  /*72190*/  STL [R1+0x2068], R2 ;  /* 0x0020680201007387 */ /* 0x000fe80000100800 */
[----:B------:R-:W5:Y:S04]  /*721a0*/  LDL.LU R29, [R1+0x244] ;  /* 0x00024400011d7983 */ /* 0x000f680000300800 */
[----:B------:R-:W4:Y:S04]  /*721b0*/  LDL.LU R20, [R1+0x248] ;  /* 0x0002480001147983 */ /* 0x000f280000300800 */
[----:B------:R0:W-:Y:S02]  /*721c0*/  STL [R1+0x206c], R0 ;  /* 0x00206c0001007387 */ /* 0x0001e40000100800 */
[----:B0-----:R-:W-:-:S02]  /*721d0*/  FMUL R0, R9, R19 ;  /* 0x0000001309007220 */ /* 0x001fc40000400000 */
[----:B------:R-:W4:Y:S01]  /*721e0*/  LDL.LU R19, [R1+0x24c] ;  /* 0x00024c0001137983 */ /* 0x000f220000300800 */
[C---:B------:R-:W-:Y:S02]  /*721f0*/  FMUL R7, R9.reuse, R7 ;  /* 0x0000000709077220 */ /* 0x040fe40000400000 */
[----:B--2---:R-:W-:-:S05]  /*72200*/  FMUL R2, R9, R8 ;  /* 0x0000000809027220 */ /* 0x004fca0000400000 */
[----:B------:R3:W-:Y:S04]  /*72210*/  STL [R1+0x280], R2 ;  /* 0x0002800201007387 */ /* 0x0007e80000100800 */
[----:B------:R0:W-:Y:S01]  /*72220*/  STL [R1+0x27c], R0 ;  /* 0x00027c0001007387 */ /* 0x0001e20000100800 */
[C---:B---3--:R-:W-:Y:S02]  /*72230*/  FMUL R2, R9.reuse, R3 ;  /* 0x0000000309027220 */ /* 0x048fe40000400000 */
[----:B0-----:R-:W-:-:S03]  /*72240*/  FMUL R0, R9, R17 ;  /* 0x0000001109007220 */ /* 0x001fc60000400000 */
[----:B------:R0:W-:Y:S04]  /*72250*/  STL [R1+0x2070], R2 ;  /* 0x0020700201007387 */ /* 0x0001e80000100800 */
[----:B------:R-:W2:Y:S04]  /*72260*/  LDL.LU R3, [R1+0x1d4] ;  /* 0x0001d40001037983 */ /* 0x000ea80000300800 */
[----:B------:R-:W3:Y:S04]  /*72270*/  LDL.LU R17, [R1+0x1d8] ;  /* 0x0001d80001117983 */ /* 0x000ee80000300800 */
[----:B------:R1:W-:Y:S01]  /*72280*/  STL [R1+0x2074], R0 ;  /* 0x0020740001007387 */ /* 0x0003e20000100800 */
[----:B0-----:R-:W-:-:S03]  /*72290*/  FMUL R2, R9, R4 ;  /* 0x0000000409027220 */ /* 0x001fc60000400000 */
[----:B------:R-:W-:Y:S04]  /*722a0*/  STL [R1+0x270], R7 ;  /* 0x0002700701007387 */ /* 0x000fe80000100800 */
[----:B------:R-:W3:Y:S01]  /*722b0*/  LDL.LU R4, [R1+0x1dc] ;  /* 0x0001dc0001047983 */ /* 0x000ee20000300800 */
[----:B-1----:R-:W-:-:S05]  /*722c0*/  FMUL R0, R9, R6 ;  /* 0x0000000609007220 */ /* 0x002fca0000400000 */
[----:B------:R0:W-:Y:S04]  /*722d0*/  STL [R1+0x26c], R0 ;  /* 0x00026c0001007387 */ /* 0x0001e80000100800 */
[----:B------:R-:W-:Y:S01]  /*722e0*/  STL [R1+0x2078], R2 ;  /* 0x0020780201007387 */ /* 0x000fe20000100800 */
[----:B0-----:R-:W-:-:S05]  /*722f0*/  FMUL R0, R9, R13 ;  /* 0x0000000d09007220 */ /* 0x001fca0000400000 */
[----:B------:R0:W-:Y:S04]  /*72300*/  STL [R1+0x207c], R0 ;  /* 0x00207c0001007387 */ /* 0x0001e80000100800 */
[----:B------:R-:W3:Y:S01]  /*72310*/  LDL.LU R13, [R1+0x1e0] ;  /* 0x0001e000010d7983 */ /* 0x000ee20000300800 */
[----:B0-----:R-:W-:-:S03]  /*72320*/  FMUL R0, R9, R12 ;  /* 0x0000000c09007220 */ /* 0x001fc60000400000 */
[----:B------:R-:W3:Y:S04]  /*72330*/  LDL.LU R12, [R1+0x1e4] ;  /* 0x0001e400010c7983 */ /* 0x000ee80000300800 */
[----:B------:R4:W-:Y:S01]  /*72340*/  STL [R1+0x260], R0 ;  /* 0x0002600001007387 */ /* 0x0009e20000100800 */
[----:B------:R-:W-:-:S03]  /*72350*/  FMUL R2, R9, R28 ;  /* 0x0000001c09027220 */ /* 0x000fc60000400000 */
[----:B------:R-:W3:Y:S04]  /*72360*/  LDL.LU R7, [R1+0x1f0] ;  /* 0x0001f00001077983 */ /* 0x000ee80000300800 */
[----:B------:R-:W3:Y:S01]  /*72370*/  LDL.LU R8, [R1+0x1f4] ;  /* 0x0001f40001087983 */ /* 0x000ee20000300800 */
[----:B----4-:R-:W-:-:S03]  /*72380*/  FMUL R0, R9, R5 ;  /* 0x0000000509007220 */ /* 0x010fc60000400000 */
[----:B------:R-:W4:Y:S04]  /*72390*/  LDL.LU R6, [R1+0x1f8] ;  /* 0x0001f80001067983 */ /* 0x000f280000300800 */
[----:B------:R-:W-:Y:S04]  /*723a0*/  STL [R1+0x25c], R0 ;  /* 0x00025c0001007387 */ /* 0x000fe80000100800 */
[----:B------:R-:W3:Y:S04]  /*723b0*/  LDL.LU R5, [R1+0x1fc] ;  /* 0x0001fc0001057983 */ /* 0x000ee80000300800 */
[----:B------:R-:W3:Y:S04]  /*723c0*/  LDL.LU R28, [R1+0x200] ;  /* 0x00020000011c7983 */ /* 0x000ee80000300800 */
[----:B------:R0:W-:Y:S04]  /*723d0*/  STL [R1+0x2080], R2 ;  /* 0x0020800201007387 */ /* 0x0001e80000100800 */
[----:B0-----:R-:W3:Y:S01]  /*723e0*/  LDL.LU R2, [R1+0x1d0] ;  /* 0x0001d00001027983 */ /* 0x001ee20000300800 */
[C---:B-----5:R-:W-:Y:S01]  /*723f0*/  FMUL R0, R9.reuse, R29 ;  /* 0x0000001d09007220 */ /* 0x060fe20000400000 */
[----:B------:R-:W2:Y:S04]  /*72400*/  MUFU.RCP R10, R10 ;  /* 0x0000000a000a7308 */ /* 0x000ea80000001000 */
[----:B------:R0:W-:Y:S04]  /*72410*/  STL [R1+0x2084], R0 ;  /* 0x0020840001007387 */ /* 0x0001e80000100800 */
[----:B------:R-:W5:Y:S01]  /*72420*/  LDL.LU R29, [R1+0x204] ;  /* 0x00020400011d7983 */ /* 0x000f620000300800 */
[----:B0-----:R-:W-:-:S03]  /*72430*/  FMUL R0, R9, R20 ;  /* 0x0000001409007220 */ /* 0x001fc60000400000 */
[----:B------:R-:W4:Y:S04]  /*72440*/  LDL.LU R20, [R1+0x208] ;  /* 0x0002080001147983 */ /* 0x000f280000300800 */
[----:B------:R0:W-:Y:S02]  /*72450*/  STL [R1+0x250], R0 ;  /* 0x0002500001007387 */ /* 0x0001e40000100800 */
[----:B0-----:R-:W-:Y:S02]  /*72460*/  FMUL R0, R9, R19 ;  /* 0x0000001309007220 */ /* 0x001fe40000400000 */
[----:B------:R-:W4:Y:S04]  /*72470*/  LDL.LU R19, [R1+0x20c] ;  /* 0x00020c0001137983 */ /* 0x000f280000300800 */
[----:B------:R3:W-:Y:S01]  /*72480*/  STL [R1+0x248], R0 ;  /* 0x0002480001007387 */ /* 0x0007e20000100800 */
[----:B--2---:R-:W-:-:S02]  /*72490*/  FMUL R3, R10, R3 ;  /* 0x000000030a037220 */ /* 0x004fc40000400000 */
[C---:B---3--:R-:W-:Y:S02]  /*724a0*/  FMUL R0, R10.reuse, R2 ;  /* 0x000000020a007220 */ /* 0x048fe40000400000 */
[----:B------:R-:W-:-:S03]  /*724b0*/  FMUL R2, R10, R17 ;  /* 0x000000110a027220 */ /* 0x000fc60000400000 */
[----:B------:R0:W-:Y:S04]  /*724c0*/  STL [R1+0x2088], R0 ;  /* 0x0020880001007387 */ /* 0x0001e80000100800 */
[----:B0-----:R-:W2:Y:S04]  /*724d0*/  LDL.LU R0, [R1+0x1ec] ;  /* 0x0001ec0001007983 */ /* 0x001ea80000300800 */
[----:B------:R-:W3:Y:S04]  /*724e0*/  LDL.LU R17, [R1+0x198] ;  /* 0x0001980001117983 */ /* 0x000ee80000300800 */
[----:B------:R-:W-:Y:S04]  /*724f0*/  STL [R1+0x240], R3 ;  /* 0x0002400301007387 */ /* 0x000fe80000100800 */
[----:B------:R-:W2:Y:S04]  /*72500*/  LDL.LU R9, [R1+0x19c] ;  /* 0x00019c0001097983 */ /* 0x000ea80000300800 */
[----:B------:R0:W-:Y:S04]  /*72510*/  STL [R1+0x208c], R2 ;  /* 0x00208c0201007387 */ /* 0x0001e80000100800 */
[----:B0-----:R-:W2:Y:S01]  /*72520*/  LDL.LU R2, [R1+0x1e8] ;  /* 0x0001e80001027983 */ /* 0x001ea20000300800 */
[----:B------:R-:W-:-:S02]  /*72530*/  FMUL R3, R10, R4 ;  /* 0x000000040a037220 */ /* 0x000fc40000400000 */
[C---:B------:R-:W-:Y:S01]  /*72540*/  FMUL R13, R10.reuse, R13 ;  /* 0x0000000d0a0d7220 */ /* 0x040fe20000400000 */
[----:B------:R-:W3:Y:S01]  /*72550*/  LDL.LU R4, [R1+0x1a0] ;  /* 0x0001a00001047983 */ /* 0x000ee20000300800 */
[----:B------:R-:W-:-:S03]  /*72560*/  FMUL R12, R10, R12 ;  /* 0x0000000c0a0c7220 */ /* 0x000fc60000400000 */
[----:B------:R0:W-:Y:S04]  /*72570*/  STL [R1+0x2090], R3 ;  /* 0x0020900301007387 */ /* 0x0001e80000100800 */
[----:B0-----:R-:W3:Y:S04]  /*72580*/  LDL.LU R3, [R1+0x194] ;  /* 0x0001940001037983 */ /* 0x001ee80000300800 */
[----:B------:R0:W-:Y:S04]  /*72590*/  STL [R1+0x234], R13 ;  /* 0x0002340d01007387 */ /* 0x0001e80000100800 */
[----:B0-----:R-:W3:Y:S04]  /*725a0*/  LDL.LU R13, [R1+0x2150] ;  /* 0x00215000010d7983 */ /* 0x001ee80000300800 */
[----:B------:R0:W-:Y:S04]  /*725b0*/  STL [R1+0x230], R12 ;  /* 0x0002300c01007387 */ /* 0x0001e80000100800 */
[----:B0-----:R-:W3:Y:S01]  /*725c0*/  LDL.LU R12, [R1+0x214c] ;  /* 0x00214c00010c7983 */ /* 0x001ee20000300800 */
[----:B--2---:R-:W-:-:S05]  /*725d0*/  FMUL R2, R10, R2 ;  /* 0x000000020a027220 */ /* 0x004fca0000400000 */
[----:B------:R0:W-:Y:S02]  /*725e0*/  STL [R1+0x22c], R2 ;  /* 0x00022c0201007387 */ /* 0x0001e40000100800 */
[C---:B0-----:R-:W-:Y:S02]  /*725f0*/  FMUL R2, R10.reuse, R0 ;  /* 0x000000000a027220 */ /* 0x041fe40000400000 */
[C---:B------:R-:W-:Y:S02]  /*72600*/  FMUL R0, R10.reuse, R7 ;  /* 0x000000070a007220 */ /* 0x040fe40000400000 */
[----:B------:R-:W2:Y:S04]  /*72610*/  LDL.LU R7, [R1+0x1a4] ;  /* 0x0001a40001077983 */ /* 0x000ea80000300800 */
[----:B------:R0:W-:Y:S04]  /*72620*/  STL [R1+0x228], R2 ;  /* 0x0002280201007387 */ /* 0x0001e80000100800 */
[----:B------:R4:W-:Y:S01]  /*72630*/  STL [R1+0x224], R0 ;  /* 0x0002240001007387 */ /* 0x0009e20000100800 */
[----:B0-----:R-:W-:-:S03]  /*72640*/  FMUL R2, R10, R8 ;  /* 0x000000080a027220 */ /* 0x001fc60000400000 */
[----:B------:R-:W2:Y:S01]  /*72650*/  LDL.LU R8, [R1+0x1ac] ;  /* 0x0001ac0001087983 */ /* 0x000ea20000300800 */
[----:B----4-:R-:W-:-:S03]  /*72660*/  FMUL R0, R10, R6 ;  /* 0x000000060a007220 */ /* 0x010fc60000400000 */
[----:B------:R0:W-:Y:S04]  /*72670*/  STL [R1+0x220], R2 ;  /* 0x0002200201007387 */ /* 0x0001e80000100800 */
[----:B------:R-:W4:Y:S04]  /*72680*/  LDL.LU R6, [R1+0x1b0] ;  /* 0x0001b00001067983 */ /* 0x000f280000300800 */
[----:B------:R1:W-:Y:S01]  /*72690*/  STL [R1+0x21c], R0 ;  /* 0x00021c0001007387 */ /* 0x0003e20000100800 */
[C---:B0-----:R-:W-:Y:S02]  /*726a0*/  FMUL R2, R10.reuse, R28 ;  /* 0x0000001c0a027220 */ /* 0x041fe40000400000 */
[----:B-1----:R-:W-:-:S02]  /*726b0*/  FMUL R0, R10, R5 ;  /* 0x000000050a007220 */ /* 0x002fc40000400000 */
[----:B------:R-:W2:Y:S04]  /*726c0*/  LDL.LU R5, [R1+0x1b4] ;  /* 0x0001b40001057983 */ /* 0x000ea80000300800 */
[----:B------:R-:W-:Y:S04]  /*726d0*/  STL [R1+0x218], R0 ;  /* 0x0002180001007387 */ /* 0x000fe80000100800 */
[----:B------:R0:W-:Y:S04]  /*726e0*/  STL [R1+0x2094], R2 ;  /* 0x0020940201007387 */ /* 0x0001e80000100800 */
[----:B0-----:R-:W2:Y:S01]  /*726f0*/  LDL.LU R2, [R1+0x190] ;  /* 0x0001900001027983 */ /* 0x001ea20000300800 */
[----:B------:R-:W3:Y:S01]  /*72700*/  MUFU.RCP R11, R11 ;  /* 0x0000000b000b7308 */ /* 0x000ee20000001000 */
[----:B-----5:R-:W-:-:S02]  /*72710*/  FMUL R29, R10, R29 ;  /* 0x0000001d0a1d7220 */ /* 0x020fc40000400000 */
[C---:B------:R-:W-:Y:S01]  /*72720*/  FMUL R0, R10.reuse, R20 ;  /* 0x000000140a007220 */ /* 0x040fe20000400000 */
[----:B------:R-:W5:Y:S04]  /*72730*/  LDL.LU R28, [R1+0x1b8] ;  /* 0x0001b800011c7983 */ /* 0x000f680000300800 */
[----:B------:R0:W-:Y:S04]  /*72740*/  STL [R1+0x210], R29 ;  /* 0x0002101d01007387 */ /* 0x0001e80000100800 */
[----:B------:R1:W-:Y:S04]  /*72750*/  STL [R1+0x2098], R0 ;  /* 0x0020980001007387 */ /* 0x0003e80000100800 */
[----:B0-----:R-:W4:Y:S01]  /*72760*/  LDL.LU R29, [R1+0x1bc] ;  /* 0x0001bc00011d7983 */ /* 0x001f220000300800 */
[----:B-1----:R-:W-:-:S03]  /*72770*/  FMUL R0, R10, R19 ;  /* 0x000000130a007220 */ /* 0x002fc60000400000 */
[----:B------:R-:W4:Y:S04]  /*72780*/  LDL.LU R20, [R1+0x1c0] ;  /* 0x0001c00001147983 */ /* 0x000f280000300800 */
[----:B------:R3:W-:Y:S04]  /*72790*/  STL [R1+0x204], R0 ;  /* 0x0002040001007387 */ /* 0x0007e80000100800 */
[----:B------:R-:W4:Y:S01]  /*727a0*/  LDL.LU R19, [R1+0x1c4] ;  /* 0x0001c40001137983 */ /* 0x000f220000300800 */
[C---:B---3--:R-:W-:Y:S02]  /*727b0*/  FMUL R0, R11.reuse, R17 ;  /* 0x000000110b007220 */ /* 0x048fe40000400000 */
[----:B--2---:R-:W-:-:S02]  /*727c0*/  FMUL R10, R11, R2 ;  /* 0x000000020b0a7220 */ /* 0x004fc40000400000 */
[C---:B------:R-:W-:Y:S02]  /*727d0*/  FMUL R2, R11.reuse, R3 ;  /* 0x000000030b027220 */ /* 0x040fe40000400000 */
[C---:B------:R-:W-:Y:S01]  /*727e0*/  FMUL R3, R11.reuse, R9 ;  /* 0x000000090b037220 */ /* 0x040fe20000400000 */
[----:B------:R-:W-:Y:S04]  /*727f0*/  STL [R1+0x200], R10 ;  /* 0x0002000a01007387 */ /* 0x000fe80000100800 */
[----:B------:R-:W2:Y:S04]  /*72800*/  LDL.LU R17, [R1+0x1c8] ;  /* 0x0001c80001117983 */ /* 0x000ea80000300800 */
[----:B------:R0:W-:Y:S04]  /*72810*/  STL [R1+0x1fc], R2 ;  /* 0x0001fc0201007387 */ /* 0x0001e80000100800 */
[----:B------:R-:W-:Y:S04]  /*72820*/  STL [R1+0x1f8], R0 ;  /* 0x0001f80001007387 */ /* 0x000fe80000100800 */
[----:B------:R1:W-:Y:S01]  /*72830*/  STL [R1+0x209c], R3 ;  /* 0x00209c0301007387 */ /* 0x0003e20000100800 */
[----:B0-----:R-:W-:-:S03]  /*72840*/  FMUL R2, R11, R4 ;  /* 0x000000040b027220 */ /* 0x001fc60000400000 */
[----:B------:R-:W3:Y:S04]  /*72850*/  LDL.LU R4, [R1+0x150] ;  /* 0x0001500001047983 */ /* 0x000ee80000300800 */
[----:B-1----:R-:W2:Y:S04]  /*72860*/  LDL.LU R3, [R1+0x154] ;  /* 0x0001540001037983 */ /* 0x002ea80000300800 */
[----:B------:R-:W2:Y:S04]  /*72870*/  LDL.LU R10, [R1+0x158] ;  /* 0x00015800010a7983 */ /* 0x000ea80000300800 */
[----:B------:R-:W2:Y:S04]  /*72880*/  LDL.LU R9, [R1+0x15c] ;  /* 0x00015c0001097983 */ /* 0x000ea80000300800 */
[----:B------:R0:W-:Y:S04]  /*72890*/  STL [R1+0x20a0], R2 ;  /* 0x0020a00201007387 */ /* 0x0001e80000100800 */
[----:B0-----:R-:W2:Y:S01]  /*728a0*/  LDL.LU R2, [R1+0x1a8] ;  /* 0x0001a80001027983 */ /* 0x001ea20000300800 */
[----:B------:R-:W-:-:S03]  /*728b0*/  FMUL R0, R11, R7 ;  /* 0x000000070b007220 */ /* 0x000fc60000400000 */
[----:B------:R-:W3:Y:S04]  /*728c0*/  LDL.LU R7, [R1+0x160] ;  /* 0x0001600001077983 */ /* 0x000ee80000300800 */
[----:B------:R0:W-:Y:S02]  /*728d0*/  STL [R1+0x20a4], R0 ;  /* 0x0020a40001007387 */ /* 0x0001e40000100800 */
[C---:B0-----:R-:W-:Y:S02]  /*728e0*/  FMUL R0, R11.reuse, R8 ;  /* 0x000000080b007220 */ /* 0x041fe40000400000 */
[----:B--2---:R-:W-:-:S05]  /*728f0*/  FMUL R2, R11, R2 ;  /* 0x000000020b027220 */ /* 0x004fca0000400000 */
[----:B------:R4:W-:Y:S04]  /*72900*/  STL [R1+0x1e8], R2 ;  /* 0x0001e80201007387 */ /* 0x0009e80000100800 */
[----:B------:R-:W2:Y:S01]  /*72910*/  LDL.LU R8, [R1+0x164] ;  /* 0x0001640001087983 */ /* 0x000ea20000300800 */
[----:B----4-:R-:W-:-:S03]  /*72920*/  FMUL R2, R11, R6 ;  /* 0x000000060b027220 */ /* 0x010fc60000400000 */
[----:B------:R-:W-:Y:S04]  /*72930*/  STL [R1+0x1e4], R0 ;  /* 0x0001e40001007387 */ /* 0x000fe80000100800 */
[----:B------:R0:W-:Y:S04]  /*72940*/  STL [R1+0x20a8], R2 ;  /* 0x0020a80201007387 */ /* 0x0001e80000100800 */
[----:B0-----:R-:W4:Y:S01]  /*72950*/  LDL.LU R2, [R1+0x1cc] ;  /* 0x0001cc0001027983 */ /* 0x001f220000300800 */
[----:B------:R-:W-:-:S03]  /*72960*/  FMUL R0, R11, R5 ;  /* 0x000000050b007220 */ /* 0x000fc60000400000 */
[----:B------:R-:W2:Y:S04]  /*72970*/  LDL.LU R6, [R1+0x168] ;  /* 0x0001680001067983 */ /* 0x000ea80000300800 */
[----:B------:R-:W2:Y:S04]  /*72980*/  LDL.LU R5, [R1+0x16c] ;  /* 0x00016c0001057983 */ /* 0x000ea80000300800 */
[----:B------:R5:W-:Y:S01]  /*72990*/  STL [R1+0x20ac], R0 ;  /* 0x0020ac0001007387 */ /* 0x000be20000100800 */
[----:B------:R-:W0:Y:S01]  /*729a0*/  MUFU.RCP R12, R12 ;  /* 0x0000000c000c7308 */ /* 0x000e220000001000 */
[----:B-----5:R-:W-:-:S02]  /*729b0*/  FMUL R0, R11, R28 ;  /* 0x0000001c0b007220 */ /* 0x020fc40000400000 */
[----:B------:R-:W5:Y:S04]  /*729c0*/  LDL.LU R28, [R1+0x170] ;  /* 0x00017000011c7983 */ /* 0x000f680000300800 */
[----:B------:R1:W-:Y:S01]  /*729d0*/  STL [R1+0x1d8], R0 ;  /* 0x0001d80001007387 */ /* 0x0003e20000100800 */
[C---:B------:R-:W-:Y:S02]  /*729e0*/  FMUL R29, R11.reuse, R29 ;  /* 0x0000001d0b1d7220 */ /* 0x040fe40000400000 */
[----:B-1----:R-:W-:-:S05]  /*729f0*/  FMUL R0, R11, R20 ;  /* 0x000000140b007220 */ /* 0x002fca0000400000 */
[----:B------:R1:W-:Y:S04]  /*72a00*/  STL [R1+0x20b0], R0 ;  /* 0x0020b00001007387 */ /* 0x0003e80000100800 */
[----:B------:R0:W-:Y:S01]  /*72a10*/  STL [R1+0x1d4], R29 ;  /* 0x0001d41d01007387 */ /* 0x0001e20000100800 */
[----:B-1----:R-:W-:-:S03]  /*72a20*/  FMUL R0, R11, R19 ;  /* 0x000000130b007220 */ /* 0x002fc60000400000 */
[----:B0-----:R-:W5:Y:S04]  /*72a30*/  LDL.LU R29, [R1+0x178] ;  /* 0x00017800011d7983 */ /* 0x001f680000300800 */
[----:B------:R-:W5:Y:S04]  /*72a40*/  LDL.LU R20, [R1+0x17c] ;  /* 0x00017c0001147983 */ /* 0x000f680000300800 */
[----:B------:R0:W-:Y:S04]  /*72a50*/  STL [R1+0x20b8], R0 ;  /* 0x0020b80001007387 */ /* 0x0001e80000100800 */
[----:B------:R-:W5:Y:S01]  /*72a60*/  LDL.LU R19, [R1+0x180] ;  /* 0x0001800001137983 */ /* 0x000f620000300800 */
[----:B0-----:R-:W-:-:S03]  /*72a70*/  FMUL R0, R11, R17 ;  /* 0x000000110b007220 */ /* 0x001fc60000400000 */
[----:B------:R-:W5:Y:S04]  /*72a80*/  LDL.LU R17, [R1+0x184] ;  /* 0x0001840001117983 */ /* 0x000f680000300800 */
[----:B------:R3:W-:Y:S01]  /*72a90*/  STL [R1+0x1c0], R0 ;  /* 0x0001c00001007387 */ /* 0x0007e20000100800 */
[C---:B------:R-:W-:Y:S02]  /*72aa0*/  FMUL R3, R12.reuse, R3 ;  /* 0x000000030c037220 */ /* 0x040fe40000400000 */
[----:B---3--:R-:W-:Y:S02]  /*72ab0*/  FMUL R0, R12, R4 ;  /* 0x000000040c007220 */ /* 0x008fe40000400000 */
[----:B----4-:R-:W-:-:S05]  /*72ac0*/  FMUL R2, R11, R2 ;  /* 0x000000020b027220 */ /* 0x010fca0000400000 */
[----:B------:R0:W-:Y:S04]  /*72ad0*/  STL [R1+0x1bc], R2 ;  /* 0x0001bc0201007387 */ /* 0x0001e80000100800 */
[----:B------:R-:W3:Y:S04]  /*72ae0*/  LDL.LU R4, [R1+0x188] ;  /* 0x0001880001047983 */ /* 0x000ee80000300800 */
[----:B------:R1:W-:Y:S01]  /*72af0*/  STL [R1+0x1cc], R0 ;  /* 0x0001cc0001007387 */ /* 0x0003e20000100800 */
[----:B0-----:R-:W-:-:S03]  /*72b00*/  FMUL R2, R12, R10 ;  /* 0x0000000a0c027220 */ /* 0x001fc60000400000 */
[----:B------:R0:W-:Y:S04]  /*72b10*/  STL [R1+0x1b0], R3 ;  /* 0x0001b00301007387 */ /* 0x0001e80000100800 */
[----:B------:R-:W4:Y:S01]  /*72b20*/  LDL.LU R11, [R1+0x18c] ;  /* 0x00018c00010b7983 */ /* 0x000f220000300800 */
[----:B-1----:R-:W-:-:S03]  /*72b30*/  FMUL R0, R12, R9 ;  /* 0x000000090c007220 */ /* 0x002fc60000400000 */
[----:B------:R-:W-:Y:S01]  /*72b40*/  STL [R1+0x1c8], R2 ;  /* 0x0001c80201007387 */ /* 0x000fe20000100800 */
[----:B0-----:R-:W-:-:S03]  /*72b50*/  FMUL R3, R12, R7 ;  /* 0x000000070c037220 */ /* 0x001fc60000400000 */
[----:B------:R-:W-:Y:S04]  /*72b60*/  STL [R1+0x20bc], R0 ;  /* 0x0020bc0001007387 */ /* 0x000fe80000100800 */
[----:B------:R-:W3:Y:S04]  /*72b70*/  LDL.LU R10, [R1+0xe4] ;  /* 0x0000e400010a7983 */ /* 0x000ee80000300800 */
[----:B------:R-:W3:Y:S04]  /*72b80*/  LDL.LU R7, [R1+0xe0] ;  /* 0x0000e00001077983 */ /* 0x000ee80000300800 */
[----:B------:R0:W-:Y:S04]  /*72b90*/  STL [R1+0x20b4], R3 ;  /* 0x0020b40301007387 */ /* 0x0001e80000100800 */
[----:B0-----:R-:W3:Y:S01]  /*72ba0*/  LDL.LU R3, [R1+0x174] ;  /* 0x0001740001037983 */ /* 0x001ee20000300800 */
[----:B--2---:R-:W-:-:S03]  /*72bb0*/  FMUL R0, R12, R8 ;  /* 0x000000080c007220 */ /* 0x004fc60000400000 */
[----:B------:R-:W2:Y:S01]  /*72bc0*/  LDL.LU R9, [R1+0xd4] ;  /* 0x0000d40001097983 */ /* 0x000ea20000300800 */
[----:B------:R-:W-:-:S03]  /*72bd0*/  FMUL R2, R12, R6 ;  /* 0x000000060c027220 */ /* 0x000fc60000400000 */
[----:B------:R0:W-:Y:S04]  /*72be0*/  STL [R1+0x20c4], R0 ;  /* 0x0020c40001007387 */ /* 0x0001e80000100800 */
[----:B------:R-:W2:Y:S01]  /*72bf0*/  LDL.LU R8, [R1+0xd0] ;  /* 0x0000d00001087983 */ /* 0x000ea20000300800 */
[----:B0-----:R-:W-:-:S03]  /*72c00*/  FMUL R0, R12, R5 ;  /* 0x000000050c007220 */ /* 0x001fc60000400000 */
[----:B------:R5:W-:Y:S04]  /*72c10*/  STL [R1+0x1b4], R2 ;  /* 0x0001b40201007387 */ /* 0x000be80000100800 */
[----:B------:R0:W-:Y:S04]  /*72c20*/  STL [R1+0x19c], R0 ;  /* 0x00019c0001007387 */ /* 0x0001e80000100800 */
[----:B------:R-:W2:Y:S04]  /*72c30*/  LDL.LU R6, [R1+0xc4] ;  /* 0x0000c40001067983 */ /* 0x000ea80000300800 */
[----:B------:R-:W2:Y:S01]  /*72c40*/  LDL.LU R5, [R1+0xc0] ;  /* 0x0000c00001057983 */ /* 0x000ea20000300800 */
[----:B-----5:R-:W-:-:S03]  /*72c50*/  FMUL R2, R12, R28 ;  /* 0x0000001c0c027220 */ /* 0x020fc60000400000 */
[----:B------:R-:W5:Y:S01]  /*72c60*/  LDL.LU R28, [R1+0xb4] ;  /* 0x0000b400011c7983 */ /* 0x000f620000300800 */
[----:B0-----:R-:W-:-:S03]  /*72c70*/  FMUL R0, R12, R29 ;  /* 0x0000001d0c007220 */ /* 0x001fc60000400000 */
[----:B------:R0:W-:Y:S02]  /*72c80*/  STL [R1+0x20c0], R2 ;  /* 0x0020c00201007387 */ /* 0x0001e40000100800 */
[C---:B0-----:R-:W-:Y:S02]  /*72c90*/  FMUL R2, R12.reuse, R20 ;  /* 0x000000140c027220 */ /* 0x041fe40000400000 */
[----:B---3--:R-:W-:-:S05]  /*72ca0*/  FMUL R3, R12, R3 ;  /* 0x000000030c037220 */ /* 0x008fca0000400000 */
[----:B------:R-:W-:Y:S04]  /*72cb0*/  STL [R1+0x198], R3 ;  /* 0x0001980301007387 */ /* 0x000fe80000100800 */
[----:B------:R-:W3:Y:S04]  /*72cc0*/  LDL.LU R29, [R1+0xb0] ;  /* 0x0000b000011d7983 */ /* 0x000ee80000300800 */
[----:B------:R0:W-:Y:S04]  /*72cd0*/  STL [R1+0x1a0], R0 ;  /* 0x0001a00001007387 */ /* 0x0001e80000100800 */
[----:B------:R1:W-:Y:S01]  /*72ce0*/  STL [R1+0x20cc], R2 ;  /* 0x0020cc0201007387 */ /* 0x0003e20000100800 */
[----:B0-----:R-:W-:-:S03]  /*72cf0*/  FMUL R0, R12, R17 ;  /* 0x000000110c007220 */ /* 0x001fc60000400000 */
[----:B------:R-:W3:Y:S01]  /*72d00*/  LDL.LU R17, [R1+0xa4] ;  /* 0x0000a40001117983 */ /* 0x000ee20000300800 */
[C---:B-1----:R-:W-:Y:S01]  /*72d10*/  FMUL R2, R12.reuse, R19 ;  /* 0x000000130c027220 */ /* 0x042fe20000400000 */
[----:B------:R-:W0:Y:S01]  /*72d20*/  MUFU.RCP R13, R13 ;  /* 0x0000000d000d7308 */ /* 0x000e220000001000 */
[----:B------:R-:W-:-:S03]  /*72d30*/  FMUL R3, R12, R4 ;  /* 0x000000040c037220 */ /* 0x000fc60000400000 */
[----:B------:R-:W-:Y:S04]  /*72d40*/  STL [R1+0x194], R2 ;  /* 0x0001940201007387 */ /* 0x000fe80000100800 */
[----:B------:R-:W3:Y:S04]  /*72d50*/  LDL.LU R20, [R1+0xa0] ;  /* 0x0000a00001147983 */ /* 0x000ee80000300800 */
[----:B------:R4:W-:Y:S04]  /*72d60*/  STL [R1+0x20d0], R0 ;  /* 0x0020d00001007387 */ /* 0x0009e80000100800 */
[----:B------:R-:W3:Y:S04]  /*72d70*/  LDL.LU R19, [R1+0x90] ;  /* 0x0000900001137983 */ /* 0x000ee80000300800 */
[----:B------:R-:W3:Y:S01]  /*72d80*/  LDL.LU R4, [R1+0x84] ;  /* 0x0000840001047983 */ /* 0x000ee20000300800 */
[----:B----4-:R-:W-:-:S03]  /*72d90*/  FMUL R0, R12, R11 ;  /* 0x0000000b0c007220 */ /* 0x010fc60000400000 */
[----:B------:R1:W-:Y:S04]  /*72da0*/  STL [R1+0x20c8], R3 ;  /* 0x0020c80301007387 */ /* 0x0003e80000100800 */
[----:B------:R-:W4:Y:S01]  /*72db0*/  LDL.LU R12, [R1+0x94] ;  /* 0x00009400010c7983 */ /* 0x000f220000300800 */
[----:B0-----:R-:W-:-:S03]  /*72dc0*/  FMUL R2, R13, R7 ;  /* 0x000000070d027220 */ /* 0x001fc60000400000 */
[----:B------:R0:W-:Y:S01]  /*72dd0*/  STL [R1+0x180], R0 ;  /* 0x0001800001007387 */ /* 0x0001e20000100800 */
[----:B-1----:R-:W-:-:S03]  /*72de0*/  FMUL R3, R13, R10 ;  /* 0x0000000a0d037220 */ /* 0x002fc60000400000 */
[----:B0-----:R-:W4:Y:S04]  /*72df0*/  LDL.LU R0, [R1+0x80] ;  /* 0x0000800001007983 */ /* 0x001f280000300800 */
[----:B------:R2:W-:Y:S04]  /*72e00*/  STL [R1+0x17c], R3 ;  /* 0x00017c0301007387 */ /* 0x0005e80000100800 */
[----:B------:R-:W4:Y:S04]  /*72e10*/  LDL.LU R7, [R1+0x148] ;  /* 0x0001480001077983 */ /* 0x000f280000300800 */
[----:B------:R0:W-:Y:S01]  /*72e20*/  STL [R1+0x20d8], R2 ;  /* 0x0020d80201007387 */ /* 0x0001e20000100800 */
[----:B--2---:R-:W-:-:S03]  /*72e30*/  FMUL R3, R13, R9 ;  /* 0x000000090d037220 */ /* 0x004fc60000400000 */
[----:B------:R-:W2:Y:S04]  /*72e40*/  LDL.LU R11, [R1+0x14c] ;  /* 0x00014c00010b7983 */ /* 0x000ea80000300800 */
[----:B------:R1:W-:Y:S01]  /*72e50*/  STL [R1+0x20d4], R3 ;  /* 0x0020d40301007387 */ /* 0x0003e20000100800 */
[----:B0-----:R-:W-:-:S03]  /*72e60*/  FMUL R2, R13, R8 ;  /* 0x000000080d027220 */ /* 0x001fc60000400000 */
[----:B------:R-:W2:Y:S04]  /*72e70*/  LDL.LU R10, [R1+0xdc] ;  /* 0x0000dc00010a7983 */ /* 0x000ea80000300800 */
[----:B------:R0:W-:Y:S01]  /*72e80*/  STL [R1+0x170], R2 ;  /* 0x0001700201007387 */ /* 0x0001e20000100800 */
[----:B-1----:R-:W-:-:S03]  /*72e90*/  FMUL R3, R13, R6 ;  /* 0x000000060d037220 */ /* 0x002fc60000400000 */
[----:B------:R-:W2:Y:S01]  /*72ea0*/  LDL.LU R8, [R1+0xd8] ;  /* 0x0000d80001087983 */ /* 0x000ea20000300800 */
[----:B0-----:R-:W-:-:S03]  /*72eb0*/  FMUL R2, R13, R5 ;  /* 0x000000050d027220 */ /* 0x001fc60000400000 */
[----:B------:R5:W-:Y:S04]  /*72ec0*/  STL [R1+0x16c], R3 ;  /* 0x00016c0301007387 */ /* 0x000be80000100800 */
[----:B------:R3:W-:Y:S04]  /*72ed0*/  STL [R1+0x168], R2 ;  /* 0x0001680201007387 */ /* 0x0007e80000100800 */
[----:B------:R-:W2:Y:S01]  /*72ee0*/  LDL.LU R6, [R1+0xcc] ;  /* 0x0000cc0001067983 */ /* 0x000ea20000300800 */
[----:B-----5:R-:W-:-:S03]  /*72ef0*/  FMUL R3, R13, R28 ;  /* 0x0000001c0d037220 */ /* 0x020fc60000400000 */
[----:B------:R-:W5:Y:S04]  /*72f00*/  LDL.LU R5, [R1+0xc8] ;  /* 0x0000c80001057983 */ /* 0x000f680000300800 */
[----:B------:R0:W-:Y:S04]  /*72f10*/  STL [R1+0x20dc], R3 ;  /* 0x0020dc0301007387 */ /* 0x0001e80000100800 */
[----:B------:R-:W5:Y:S04]  /*72f20*/  LDL.LU R9, [R1+0xbc] ;  /* 0x0000bc0001097983 */ /* 0x000f680000300800 */
[----:B------:R-:W5:Y:S01]  /*72f30*/  LDL.LU R28, [R1+0xb8] ;  /* 0x0000b800011c7983 */ /* 0x000f620000300800 */
[----:B---3--:R-:W-:-:S05]  /*72f40*/  FMUL R2, R13, R29 ;  /* 0x0000001d0d027220 */ /* 0x008fca0000400000 */
[----:B------:R1:W-:Y:S01]  /*72f50*/  STL [R1+0x20e4], R2 ;  /* 0x0020e40201007387 */ /* 0x0003e20000100800 */
[----:B0-----:R-:W-:-:S03]  /*72f60*/  FMUL R3, R13, R17 ;  /* 0x000000110d037220 */ /* 0x001fc60000400000 */
[----:B------:R-:W3:Y:S04]  /*72f70*/  LDL.LU R17, [R1+0xac] ;  /* 0x0000ac0001117983 */ /* 0x000ee80000300800 */
[----:B------:R0:W-:Y:S04]  /*72f80*/  STL [R1+0x15c], R3 ;  /* 0x00015c0301007387 */ /* 0x0001e80000100800 */
[----:B------:R-:W3:Y:S01]  /*72f90*/  LDL.LU R29, [R1+0xa8] ;  /* 0x0000a800011d7983 */ /* 0x000ee20000300800 */
[----:B-1----:R-:W-:-:S03]  /*72fa0*/  FMUL R2, R13, R20 ;  /* 0x000000140d027220 */ /* 0x002fc60000400000 */
[----:B------:R-:W3:Y:S01]  /*72fb0*/  LDL.LU R20, [R1+0x9c] ;  /* 0x00009c0001147983 */ /* 0x000ee20000300800 */
[----:B------:R-:W1:Y:S03]  /*72fc0*/  MUFU.RCP R14, R14 ;  /* 0x0000000e000e7308 */ /* 0x000e660000001000 */
[----:B------:R1:W-:Y:S01]  /*72fd0*/  STL [R1+0x158], R2 ;  /* 0x0001580201007387 */ /* 0x0003e20000100800 */
[C---:B0-----:R-:W-:Y:S02]  /*72fe0*/  FMUL R3, R13.reuse, R19 ;  /* 0x000000130d037220 */ /* 0x041fe40000400000 */
[C---:B----4-:R-:W-:Y:S02]  /*72ff0*/  FMUL R12, R13.reuse, R12 ;  /* 0x0000000c0d0c7220 */ /* 0x050fe40000400000 */
[----:B-1----:R-:W-:-:S03]  /*73000*/  FMUL R2, R13, R4 ;  /* 0x000000040d027220 */ /* 0x002fc60000400000 */
[----:B------:R-:W-:Y:S04]  /*73010*/  STL [R1+0x154], R12 ;  /* 0x0001540c01007387 */ /* 0x000fe80000100800 */
[----:B------:R-:W4:Y:S04]  /*73020*/  LDL.LU R19, [R1+0x98] ;  /* 0x0000980001137983 */ /* 0x000f280000300800 */
[----:B------:R0:W-:Y:S04]  /*73030*/  STL [R1+0x150], R3 ;  /* 0x0001500301007387 */ /* 0x0001e80000100800 */
[----:B------:R-:W4:Y:S04]  /*73040*/  LDL.LU R4, [R1+0x8c] ;  /* 0x00008c0001047983 */ /* 0x000f280000300800 */
[----:B------:R1:W-:Y:S01]  /*73050*/  STL [R1+0x20e8], R2 ;  /* 0x0020e80201007387 */ /* 0x0003e20000100800 */
[----:B0-----:R-:W-:-:S02]  /*73060*/  FMUL R3, R13, R7 ;  /* 0x000000070d037220 */ /* 0x001fc40000400000 */
[C---:B-1----:R-:W-:Y:S02]  /*73070*/  FMUL R2, R13.reuse, R0 ;  /* 0x000000000d027220 */ /* 0x042fe40000400000 */
[----:B--2---:R-:W-:-:S03]  /*73080*/  FMUL R0, R13, R11 ;  /* 0x0000000b0d007220 */ /* 0x004fc60000400000 */
[----:B------:R0:W-:Y:S04]  /*73090*/  STL [R1+0x20ec], R2 ;  /* 0x0020ec0201007387 */ /* 0x0001e80000100800 */
[----:B0-----:R-:W2:Y:S04]  /*730a0*/  LDL.LU R2, [R1+0x88] ;  /* 0x0000880001027983 */ /* 0x001ea80000300800 */
[----:B------:R-:W2:Y:S04]  /*730b0*/  LDL.LU R7, [R1+0x7c] ;  /* 0x00007c0001077983 */ /* 0x000ea80000300800 */
[----:B------:R-:W-:Y:S04]  /*730c0*/  STL [R1+0xd4], R3 ;  /* 0x0000d40301007387 */ /* 0x000fe80000100800 */
[----:B------:R-:W2:Y:S04]  /*730d0*/  LDL.LU R12, [R1+0x78] ;  /* 0x00007800010c7983 */ /* 0x000ea80000300800 */
[----:B------:R0:W-:Y:S04]  /*730e0*/  STL [R1+0xd0], R0 ;  /* 0x0000d00001007387 */ /* 0x0001e80000100800 */
[----:B------:R-:W2:Y:S01]  /*730f0*/  LDL.LU R11, [R1+0x74] ;  /* 0x00007400010b7983 */ /* 0x000ea20000300800 */
[----:B0-----:R-:W-:-:S03]  /*73100*/  FMUL R0, R14, R10 ;  /* 0x0000000a0e007220 */ /* 0x001fc60000400000 */
[----:B------:R-:W2:Y:S04]  /*73110*/  LDL.LU R10, [R1+0x70] ;  /* 0x00007000010a7983 */ /* 0x000ea80000300800 */
[----:B------:R0:W-:Y:S01]  /*73120*/  STL [R1+0x14c], R0 ;  /* 0x00014c0001007387 */ /* 0x0001e20000100800 */
[C---:B------:R-:W-:Y:S02]  /*73130*/  FMUL R3, R14.reuse, R6 ;  /* 0x000000060e037220 */ /* 0x040fe40000400000 */
[C---:B0-----:R-:W-:Y:S02]  /*73140*/  FMUL R0, R14.reuse, R8 ;  /* 0x000000080e007220 */ /* 0x041fe40000400000 */
[----:B------:R-:W2:Y:S04]  /*73150*/  LDL.LU R8, [R1+0x6c] ;  /* 0x00006c0001087983 */ /* 0x000ea80000300800 */
[----:B------:R5:W-:Y:S04]  /*73160*/  STL [R1+0x148], R0 ;  /* 0x0001480001007387 */ /* 0x000be80000100800 */
[----:B------:R-:W2:Y:S01]  /*73170*/  LDL.LU R6, [R1+0x68] ;  /* 0x0000680001067983 */ /* 0x000ea20000300800 */
[----:B-----5:R-:W-:-:S03]  /*73180*/  FMUL R0, R14, R5 ;  /* 0x000000050e007220 */ /* 0x020fc60000400000 */
[----:B------:R0:W-:Y:S04]  /*73190*/  STL [R1+0xdc], R3 ;  /* 0x0000dc0301007387 */ /* 0x0001e80000100800 */
[----:B------:R-:W5:Y:S04]  /*731a0*/  LDL.LU R5, [R1+0x64] ;  /* 0x0000640001057983 */ /* 0x000f680000300800 */
[----:B------:R1:W-:Y:S01]  /*731b0*/  STL [R1+0x20e0], R0 ;  /* 0x0020e00001007387 */ /* 0x0003e20000100800 */
[----:B0-----:R-:W-:-:S03]  /*731c0*/  FMUL R3, R14, R9 ;  /* 0x000000090e037220 */ /* 0x001fc60000400000 */
[----:B------:R-:W5:Y:S01]  /*731d0*/  LDL.LU R9, [R1+0x60] ;  /* 0x0000600001097983 */ /* 0x000f620000300800 */
[----:B-1----:R-:W-:-:S03]  /*731e0*/  FMUL R0, R14, R28 ;  /* 0x0000001c0e007220 */ /* 0x002fc60000400000 */
[----:B------:R3:W-:Y:S04]  /*731f0*/  STL [R1+0xcc], R3 ;  /* 0x0000cc0301007387 */ /* 0x0007e80000100800 */
[----:B------:R0:W-:Y:S01]  /*73200*/  STL [R1+0xc8], R0 ;  /* 0x0000c80001007387 */ /* 0x0001e20000100800 */
[----:B---3--:R-:W-:-:S03]  /*73210*/  FMUL R3, R14, R17 ;  /* 0x000000110e037220 */ /* 0x008fc60000400000 */
[----:B------:R-:W3:Y:S04]  /*73220*/  LDL.LU R17, [R1+0x58] ;  /* 0x0000580001117983 */ /* 0x000ee80000300800 */
[----:B------:R1:W-:Y:S01]  /*73230*/  STL [R1+0xc4], R3 ;  /* 0x0000c40301007387 */ /* 0x0003e20000100800 */
[----:B0-----:R-:W-:-:S03]  /*73240*/  FMUL R0, R14, R29 ;  /* 0x0000001d0e007220 */ /* 0x001fc60000400000 */
[----:B------:R-:W3:Y:S04]  /*73250*/  LDL.LU R28, [R1+0x54] ;  /* 0x00005400011c7983 */ /* 0x000ee80000300800 */
[----:B------:R-:W-:Y:S01]  /*73260*/  STL [R1+0xc0], R0 ;  /* 0x0000c00001007387 */ /* 0x000fe20000100800 */
[----:B-1----:R-:W-:-:S03]  /*73270*/  FMUL R3, R14, R20 ;  /* 0x000000140e037220 */ /* 0x002fc60000400000 */
[----:B------:R-:W3:Y:S04]  /*73280*/  LDL.LU R29, [R1+0x48] ;  /* 0x00004800011d7983 */ /* 0x000ee80000300800 */
[----:B------:R-:W3:Y:S04]  /*73290*/  LDL.LU R20, [R1+0x44] ;  /* 0x0000440001147983 */ /* 0x000ee80000300800 */
[----:B------:R4:W-:Y:S01]  /*732a0*/  STL [R1+0x20f0], R3 ;  /* 0x0020f00301007387 */ /* 0x0009e20000100800 */
[----:B------:R-:W0:Y:S01]  /*732b0*/  MUFU.RCP R15, R15 ;  /* 0x0000000f000f7308 */ /* 0x000e220000001000 */
[----:B----4-:R-:W-:-:S02]  /*732c0*/  FMUL R3, R14, R19 ;  /* 0x000000130e037220 */ /* 0x010fc40000400000 */
[----:B------:R-:W4:Y:S01]  /*732d0*/  LDL.LU R19, [R1+0x38] ;  /* 0x0000380001137983 */ /* 0x000f220000300800 */
[----:B------:R-:W-:-:S03]  /*732e0*/  FMUL R0, R14, R4 ;  /* 0x000000040e007220 */ /* 0x000fc60000400000 */
[----:B------:R-:W-:Y:S04]  /*732f0*/  STL [R1+0xb8], R3 ;  /* 0x0000b80301007387 */ /* 0x000fe80000100800 */
[----:B------:R-:W4:Y:S04]  /*73300*/  LDL.LU R4, [R1+0x34] ;  /* 0x0000340001047983 */ /* 0x000f280000300800 */
[----:B------:R2:W-:Y:S02]  /*73310*/  STL [R1+0xb4], R0 ;  /* 0x0000b40001007387 */ /* 0x0005e40000100800 */
[----:B--2---:R-:W-:-:S02]  /*73320*/  FMUL R0, R14, R2 ;  /* 0x000000020e007220 */ /* 0x004fc40000400000 */
[----:B------:R-:W-:-:S03]  /*73330*/  FMUL R2, R14, R7 ;  /* 0x000000070e027220 */ /* 0x000fc60000400000 */
[----:B------:R-:W-:Y:S04]  /*73340*/  STL [R1+0x20f4], R0 ;  /* 0x0020f40001007387 */ /* 0x000fe80000100800 */
[----:B------:R-:W2:Y:S01]  /*73350*/  LDL.LU R7, [R1+0x28] ;  /* 0x0000280001077983 */ /* 0x000ea20000300800 */
[----:B------:R-:W-:-:S03]  /*73360*/  FMUL R3, R14, R12 ;  /* 0x0000000c0e037220 */ /* 0x000fc60000400000 */
[----:B------:R1:W-:Y:S04]  /*73370*/  STL [R1+0x20f8], R2 ;  /* 0x0020f80201007387 */ /* 0x0003e80000100800 */
[----:B------:R-:W-:Y:S01]  /*73380*/  STL [R1+0x20fc], R3 ;  /* 0x0020fc0301007387 */ /* 0x000fe20000100800 */
[C---:B-1----:R-:W-:Y:S02]  /*73390*/  FMUL R2, R14.reuse, R11 ;  /* 0x0000000b0e027220 */ /* 0x042fe40000400000 */
[----:B------:R-:W-:-:S03]  /*733a0*/  FMUL R0, R14, R10 ;  /* 0x0000000a0e007220 */ /* 0x000fc60000400000 */
[----:B------:R0:W-:Y:S04]  /*733b0*/  STL [R1+0xa4], R2 ;  /* 0x0000a40201007387 */ /* 0x0001e80000100800 */
[----:B------:R-:W-:Y:S01]  /*733c0*/  STL [R1+0xa0], R0 ;  /* 0x0000a00001007387 */ /* 0x000fe20000100800 */
[----:B0-----:R-:W-:-:S03]  /*733d0*/  FMUL R2, R15, R8 ;  /* 0x000000080f027220 */ /* 0x001fc60000400000 */
[----:B------:R-:W2:Y:S04]  /*733e0*/  LDL.LU R8, [R1+0x24] ;  /* 0x0000240001087983 */ /* 0x000ea80000300800 */
[----:B------:R0:W-:Y:S02]  /*733f0*/  STL [R1+0x2100], R2 ;  /* 0x0021000201007387 */ /* 0x0001e40000100800 */
[C---:B0-----:R-:W-:Y:S02]  /*73400*/  FMUL R2, R15.reuse, R6 ;  /* 0x000000060f027220 */ /* 0x041fe40000400000 */
[----:B------:R-:W2:Y:S01]  /*73410*/  LDL.LU R6, [R1+0x18] ;  /* 0x0000180001067983 */ /* 0x000ea20000300800 */
[----:B-----5:R-:W-:-:S03]  /*73420*/  FMUL R0, R15, R5 ;  /* 0x000000050f007220 */ /* 0x020fc60000400000 */
[----:B------:R-:W-:Y:S04]  /*73430*/  STL [R1+0x98], R2 ;  /* 0x0000980201007387 */ /* 0x000fe80000100800 */
[----:B------:R-:W5:Y:S01]  /*73440*/  LDL.LU R5, [R1+0x14] ;  /* 0x0000140001057983 */ /* 0x000f620000300800 */
[----:B------:R-:W-:-:S03]  /*73450*/  FMUL R3, R15, R9 ;  /* 0x000000090f037220 */ /* 0x000fc60000400000 */
[----:B------:R3:W-:Y:S04]  /*73460*/  STL [R1+0x2104], R0 ;  /* 0x0021040001007387 */ /* 0x0007e80000100800 */
[----:B------:R0:W-:Y:S01]  /*73470*/  STL [R1+0x2108], R3 ;  /* 0x0021080301007387 */ /* 0x0001e20000100800 */
[----:B---3--:R-:W-:-:S03]  /*73480*/  FMUL R0, R15, R17 ;  /* 0x000000110f007220 */ /* 0x008fc60000400000 */
[----:B------:R-:W3:Y:S01]  /*73490*/  LDL.LU R17, [R1+0x8] ;  /* 0x0000080001117983 */ /* 0x000ee20000300800 */
[----:B0-----:R-:W-:-:S03]  /*734a0*/  FMUL R3, R15, R28 ;  /* 0x0000001c0f037220 */ /* 0x001fc60000400000 */
[----:B------:R0:W-:Y:S04]  /*734b0*/  STL [R1+0x2110], R0 ;  /* 0x0021100001007387 */ /* 0x0001e80000100800 */
[----:B------:R-:W-:Y:S01]  /*734c0*/  STL [R1+0x2114], R3 ;  /* 0x0021140301007387 */ /* 0x000fe20000100800 */
[----:B------:R-:W-:-:S03]  /*734d0*/  FMUL R2, R15, R29 ;  /* 0x0000001d0f027220 */ /* 0x000fc60000400000 */
[----:B------:R-:W3:Y:S01]  /*734e0*/  LDL.LU R28, [R1+0xf0] ;  /* 0x0000f000011c7983 */ /* 0x000ee20000300800 */
[----:B0-----:R-:W-:-:S03]  /*734f0*/  FMUL R0, R15, R20 ;  /* 0x000000140f007220 */ /* 0x001fc60000400000 */
[----:B------:R0:W-:Y:S04]  /*73500*/  STL [R1+0x84], R2 ;  /* 0x0000840201007387 */ /* 0x0001e80000100800 */
[----:B0-----:R-:W3:Y:S04]  /*73510*/  LDL.LU R2, [R1+0xec] ;  /* 0x0000ec0001027983 */ /* 0x001ee80000300800 */
[----:B------:R0:W-:Y:S01]  /*73520*/  STL [R1+0x80], R0 ;  /* 0x0000800001007387 */ /* 0x0001e20000100800 */
[----:B----4-:R-:W-:-:S03]  /*73530*/  FMUL R3, R15, R19 ;  /* 0x000000130f037220 */ /* 0x010fc60000400000 */
[----:B------:R-:W4:Y:S04]  /*73540*/  LDL.LU R29, [R1+0xe8] ;  /* 0x0000e800011d7983 */ /* 0x000f280000300800 */
[----:B------:R-:W-:Y:S04]  /*73550*/  STL [R1+0x7c], R3 ;  /* 0x00007c0301007387 */ /* 0x000fe80000100800 */
[----:B------:R-:W4:Y:S01]  /*73560*/  LDL.LU R20, [R1+0x5c] ;  /* 0x00005c0001147983 */ /* 0x000f220000300800 */
[----:B0-----:R-:W-:-:S05]  /*73570*/  FMUL R0, R15, R4 ;  /* 0x000000040f007220 */ /* 0x001fca0000400000 */
[----:B------:R2:W-:Y:S04]  /*73580*/  STL [R1+0x78], R0 ;  /* 0x0000780001007387 */ /* 0x0005e80000100800 */
[----:B------:R-:W4:Y:S04]  /*73590*/  LDL.LU R19, [R1+0x50] ;  /* 0x0000500001137983 */ /* 0x000f280000300800 */
[----:B------:R-:W4:Y:S04]  /*735a0*/  LDL.LU R4, [R1+0x4c] ;  /* 0x00004c0001047983 */ /* 0x000f280000300800 */
[----:B------:R-:W4:Y:S04]  /*735b0*/  LDL.LU R14, [R1+0x20] ;  /* 0x00002000010e7983 */ /* 0x000f280000300800 */
[----:B------:R-:W4:Y:S04]  /*735c0*/  LDL.LU R13, [R1+0x1c] ;  /* 0x00001c00010d7983 */ /* 0x000f280000300800 */
[----:B------:R-:W4:Y:S01]  /*735d0*/  LDL.LU R11, [R1+0x10] ;  /* 0x00001000010b7983 */ /* 0x000f220000300800 */
[----:B--2---:R-:W-:-:S03]  /*735e0*/  FMUL R0, R15, R7 ;  /* 0x000000070f007220 */ /* 0x004fc60000400000 */
[----:B------:R-:W2:Y:S04]  /*735f0*/  LDL.LU R7, [R1+0xc] ;  /* 0x00000c0001077983 */ /* 0x000ea80000300800 */
[----:B------:R0:W-:Y:S04]  /*73600*/  STL [R1+0x2118], R0 ;  /* 0x0021180001007387 */ /* 0x0001e80000100800 */
[----:B0-----:R-:W2:Y:S04]  /*73610*/  LDL.LU R0, [R1+0x2c] ;  /* 0x00002c0001007983 */ /* 0x001ea80000300800 */
[----:B------:R-:W2:Y:S01]  /*73620*/  LDL.LU R12, [R1] ;  /* 0x00000000010c7983 */ /* 0x000ea20000300800 */
[----:B------:R-:W-:-:S05]  /*73630*/  FMUL R3, R15, R8 ;  /* 0x000000080f037220 */ /* 0x000fca0000400000 */
[----:B------:R0:W-:Y:S04]  /*73640*/  STL [R1+0x2120], R3 ;  /* 0x0021200301007387 */ /* 0x0001e80000100800 */
[----:B0-----:R-:W2:Y:S01]  /*73650*/  LDL.LU R3, [R1+0x30] ;  /* 0x0000300001037983 */ /* 0x001ea20000300800 */
[----:B------:R-:W-:-:S03]  /*73660*/  FMUL R6, R15, R6 ;  /* 0x000000060f067220 */ /* 0x000fc60000400000 */
[----:B------:R-:W2:Y:S01]  /*73670*/  LDL.LU R10, [R1+0x10c] ;  /* 0x00010c00010a7983 */ /* 0x000ea20000300800 */
[----:B-----5:R-:W-:-:S03]  /*73680*/  FMUL R5, R15, R5 ;  /* 0x000000050f057220 */ /* 0x020fc60000400000 */
[----:B------:R0:W-:Y:S04]  /*73690*/  STL [R1+0x60], R6 ;  /* 0x0000600601007387 */ /* 0x0001e80000100800 */
[----:B------:R-:W5:Y:S04]  /*736a0*/  LDL.LU R9, [R1+0x108] ;  /* 0x0001080001097983 */ /* 0x000f680000300800 */
[----:B------:R1:W-:Y:S04]  /*736b0*/  STL [R1+0x58], R5 ;  /* 0x0000580501007387 */ /* 0x0003e80000100800 */
[----:B------:R-:W2:Y:S04]  /*736c0*/  LDL.LU R8, [R1+0x104] ;  /* 0x0001040001087983 */ /* 0x000ea80000300800 */
[----:B0-----:R-:W2:Y:S04]  /*736d0*/  LDL.LU R6, [R1+0x100] ;  /* 0x0001000001067983 */ /* 0x001ea80000300800 */
[----:B-1----:R-:W2:Y:S01]  /*736e0*/  LDL.LU R5, [R1+0xfc] ;  /* 0x0000fc0001057983 */ /* 0x002ea20000300800 */
[----:B---3--:R-:W-:-:S05]  /*736f0*/  FMUL R17, R15, R17 ;  /* 0x000000110f117220 */ /* 0x008fca0000400000 */
[----:B------:R0:W-:Y:S04]  /*73700*/  STL [R1+0x54], R17 ;  /* 0x0000541101007387 */ /* 0x0001e80000100800 */
[----:B0-----:R-:W3:Y:S01]  /*73710*/  LDL.LU R17, [R1+0x2148] ;  /* 0x0021480001117983 */ /* 0x001ee20000300800 */
[----:B------:R-:W0:Y:S02]  /*73720*/  MUFU.RCP R16, R16 ;  /* 0x0000001000107308 */ /* 0x000e240000001000 */
[C---:B0-----:R-:W-:Y:S02]  /*73730*/  FMUL R28, R16.reuse, R28 ;  /* 0x0000001c101c7220 */ /* 0x041fe40000400000 */
[C---:B------:R-:W-:Y:S02]  /*73740*/  FMUL R2, R16.reuse, R2 ;  /* 0x0000000210027220 */ /* 0x040fe40000400000 */
[----:B----4-:R-:W-:-:S02]  /*73750*/  FMUL R29, R16, R29 ;  /* 0x0000001d101d7220 */ /* 0x010fc40000400000 */
[C---:B------:R-:W-:Y:S02]  /*73760*/  FMUL R20, R16.reuse, R20 ;  /* 0x0000001410147220 */ /* 0x040fe40000400000 */
[C---:B------:R-:W-:Y:S02]  /*73770*/  FMUL R19, R16.reuse, R19 ;  /* 0x0000001310137220 */ /* 0x040fe40000400000 */
[----:B---3--:R-:W-:Y:S02]  /*73780*/  FMUL R15, R15, R17 ;  /* 0x000000110f0f7220 */ /* 0x008fe40000400000 */
[----:B------:R-:W3:Y:S04]  /*73790*/  LDL.LU R17, [R1+0x2144] ;  /* 0x0021440001117983 */ /* 0x000ee80000300800 */
[----:B------:R0:W-:Y:S04]  /*737a0*/  STL [R1+0x48], R15 ;  /* 0x0000480f01007387 */ /* 0x0001e80000100800 */
[----:B0-----:R-:W4:Y:S04]  /*737b0*/  LDL.LU R15, [R1+0x3c] ;  /* 0x00003c00010f7983 */ /* 0x001f280000300800 */
[----:B------:R0:W-:Y:S04]  /*737c0*/  STL [R1+0x70], R28 ;  /* 0x0000701c01007387 */ /* 0x0001e80000100800 */
[----:B0-----:R-:W3:Y:S04]  /*737d0*/  LDL.LU R28, [R1+0x2140] ;  /* 0x00214000011c7983 */ /* 0x001ee80000300800 */
[----:B------:R0:W-:Y:S04]  /*737e0*/  STL [R1+0x210c], R2 ;  /* 0x00210c0201007387 */ /* 0x0001e80000100800 */
[----:B0-----:R-:W3:Y:S04]  /*737f0*/  LDL.LU R2, [R1+0x40] ;  /* 0x0000400001027983 */ /* 0x001ee80000300800 */
[----:B------:R0:W-:Y:S04]  /*73800*/  STL [R1+0x64], R29 ;  /* 0x0000641d01007387 */ /* 0x0001e80000100800 */
[----:B0-----:R-:W4:Y:S04]  /*73810*/  LDL.LU R29, [R1+0x213c] ;  /* 0x00213c00011d7983 */ /* 0x001f280000300800 */
[----:B------:R0:W-:Y:S04]  /*73820*/  STL [R1+0x5c], R20 ;  /* 0x00005c1401007387 */ /* 0x0001e80000100800 */
[----:B0-----:R-:W5:Y:S04]  /*73830*/  LDL.LU R20, [R1+0x2138] ;  /* 0x0021380001147983 */ /* 0x001f680000300800 */
[----:B------:R0:W-:Y:S04]  /*73840*/  STL [R1+0x50], R19 ;  /* 0x0000501301007387 */ /* 0x0001e80000100800 */
[----:B0-----:R-:W5:Y:S01]  /*73850*/  LDL.LU R19, [R1+0x2134] ;  /* 0x0021340001137983 */ /* 0x001f620000300800 */
[----:B------:R-:W-:-:S05]  /*73860*/  FMUL R4, R16, R4 ;  /* 0x0000000410047220 */ /* 0x000fca0000400000 */
[----:B------:R0:W-:Y:S01]  /*73870*/  STL [R1+0x44], R4 ;  /* 0x0000440401007387 */ /* 0x0001e20000100800 */
[----:B--2---:R-:W-:-:S03]  /*73880*/  FMUL R0, R16, R0 ;  /* 0x0000000010007220 */ /* 0x004fc60000400000 */
[----:B0-----:R-:W2:Y:S01]  /*73890*/  LDL.LU R4, [R1+0x2130] ;  /* 0x0021300001047983 */ /* 0x001ea20000300800 */
[----:B------:R-:W0:Y:S01]  /*738a0*/  MUFU.RCP R18, R18 ;  /* 0x0000001200127308 */ /* 0x000e220000001000 */
[----:B---3--:R-:W-:-:S05]  /*738b0*/  FMUL R2, R16, R2 ;  /* 0x0000000210027220 */ /* 0x008fca0000400000 */
[----:B------:R4:W-:Y:S02]  /*738c0*/  STL [R1+0x38], R2 ;  /* 0x0000380201007387 */ /* 0x0009e40000100800 */
[----:B----4-:R-:W-:-:S05]  /*738d0*/  FMUL R2, R16, R15 ;  /* 0x0000000f10027220 */ /* 0x010fca0000400000 */
[----:B------:R1:W-:Y:S02]  /*738e0*/  STL [R1+0x211c], R2 ;  /* 0x00211c0201007387 */ /* 0x0003e40000100800 */
[C---:B-1----:R-:W-:Y:S02]  /*738f0*/  FMUL R2, R16.reuse, R3 ;  /* 0x0000000310027220 */ /* 0x042fe40000400000 */
[----:B------:R-:W-:-:S03]  /*73900*/  FMUL R3, R16, R14 ;  /* 0x0000000e10037220 */ /* 0x000fc60000400000 */
[----:B------:R1:W-:Y:S04]  /*73910*/  STL [R1+0x28], R2 ;  /* 0x0000280201007387 */ /* 0x0003e80000100800 */
[----:B------:R3:W-:Y:S04]  /*73920*/  STL [R1+0x24], R0 ;  /* 0x0000240001007387 */ /* 0x0007e80000100800 */
[----:B------:R-:W-:Y:S01]  /*73930*/  STL [R1+0x18], R3 ;  /* 0x0000180301007387 */ /* 0x000fe20000100800 */
[C---:B-1----:R-:W-:Y:S02]  /*73940*/  FMUL R2, R16.reuse, R13 ;  /* 0x0000000d10027220 */ /* 0x042fe40000400000 */
[----:B---3--:R-:W-:-:S05]  /*73950*/  FMUL R0, R16, R11 ;  /* 0x0000000b10007220 */ /* 0x008fca0000400000 */
[----:B------:R1:W-:Y:S04]  /*73960*/  STL [R1+0x2124], R0 ;  /* 0x0021240001007387 */ /* 0x0003e80000100800 */
[----:B------:R-:W-:Y:S01]  /*73970*/  STL [R1+0x14], R2 ;  /* 0x0000140201007387 */ /* 0x000fe20000100800 */
[----:B-1----:R-:W-:-:S03]  /*73980*/  FMUL R0, R16, R7 ;  /* 0x0000000710007220 */ /* 0x002fc60000400000 */
[----:B------:R-:W3:Y:S04]  /*73990*/  LDL.LU R7, [R1+0x114] ;  /* 0x0001140001077983 */ /* 0x000ee80000300800 */
[----:B------:R-:W4:Y:S04]  /*739a0*/  LDL.LU R11, [R1+0x110] ;  /* 0x00011000010b7983 */ /* 0x000f280000300800 */
[----:B------:R1:W-:Y:S01]  /*739b0*/  STL [R1+0xc], R0 ;  /* 0x00000c0001007387 */ /* 0x0003e20000100800 */
[C---:B0-----:R-:W-:Y:S02]  /*739c0*/  FMUL R14, R18.reuse, R6 ;  /* 0x00000006120e7220 */ /* 0x041fe40000400000 */
[----:B-----5:R-:W-:-:S02]  /*739d0*/  FMUL R6, R18, R20 ;  /* 0x0000001412067220 */ /* 0x020fc40000400000 */
[----:B-1----:R-:W-:Y:S02]  /*739e0*/  FMUL R0, R16, R12 ;  /* 0x0000000c10007220 */ /* 0x002fe40000400000 */
[----:B------:R-:W-:-:S03]  /*739f0*/  FMUL R12, R18, R19 ;  /* 0x00000013120c7220 */ /* 0x000fc60000400000 */
[----:B------:R0:W-:Y:S04]  /*73a00*/  STL [R1+0x8], R0 ;  /* 0x0000080001007387 */ /* 0x0001e80000100800 */
[----:B------:R-:W5:Y:S04]  /*73a10*/  LDL.LU R19, [R1+0x212c] ;  /* 0x00212c0001137983 */ /* 0x000f680000300800 */
[----:B------:R-:W5:Y:S01]  /*73a20*/  LDL.LU R20, [R1+0x2128] ;  /* 0x0021280001147983 */ /* 0x000f620000300800 */
[----:B------:R-:W-:Y:S02]  /*73a30*/  @!P5 FMUL R17, R17, 16777216 ;  /* 0x4b8000001111d820 */ /* 0x000fe40000400000 */
[----:B0-----:R-:W-:-:S02]  /*73a40*/  FMUL R0, R18, R10 ;  /* 0x0000000a12007220 */ /* 0x001fc40000400000 */
[----:B------:R-:W-:Y:S02]  /*73a50*/  FMUL R10, R18, R29 ;  /* 0x0000001d120a7220 */ /* 0x000fe40000400000 */
[----:B------:R-:W0:Y:S01]  /*73a60*/  MUFU.RCP R17, R17 ;  /* 0x0000001100117308 */ /* 0x000e220000001000 */
[----:B------:R-:W1:Y:S01]  /*73a70*/  S2R R29, SR_TID.X ;  /* 0x00000000001d7919 */ /* 0x000e620000002100 */
[----:B--2---:R-:W-:Y:S02]  /*73a80*/  FMUL R2, R16, R4 ;  /* 0x0000000410027220 */ /* 0x004fe40000400000 */
[C---:B------:R-:W-:Y:S02]  /*73a90*/  FMUL R16, R18.reuse, R9 ;  /* 0x0000000912107220 */ /* 0x040fe40000400000 */
[C---:B------:R-:W-:Y:S02]  /*73aa0*/  FMUL R15, R18.reuse, R8 ;  /* 0x00000008120f7220 */ /* 0x040fe40000400000 */
[----:B------:R-:W-:-:S02]  /*73ab0*/  FMUL R13, R18, R5 ;  /* 0x00000005120d7220 */ /* 0x000fc40000400000 */
[C---:B------:R-:W-:Y:S02]  /*73ac0*/  FMUL R5, R18.reuse, R28 ;  /* 0x0000001c12057220 */ /* 0x040fe40000400000 */
[C---:B------:R-:W-:Y:S01]  /*73ad0*/  FMUL R9, R18.reuse, R27 ;  /* 0x0000001b12097220 */ /* 0x040fe20000400000 */
[----:B------:R-:W2:Y:S01]  /*73ae0*/  LDL.LU R28, [R1+0x120] ;  /* 0x00012000011c7983 */ /* 0x000ea20000300800 */
[C---:B------:R-:W-:Y:S02]  /*73af0*/  FMUL R26, R18.reuse, R26 ;  /* 0x0000001a121a7220 */ /* 0x040fe40000400000 */
[C---:B------:R-:W-:Y:S01]  /*73b00*/  FMUL R25, R18.reuse, R25 ;  /* 0x0000001912197220 */ /* 0x040fe20000400000 */
[----:B------:R-:W2:Y:S01]  /*73b10*/  LDL.LU R27, [R1+0x124] ;  /* 0x00012400011b7983 */ /* 0x000ea20000300800 */
[C---:B------:R-:W-:Y:S02]  /*73b20*/  FMUL R4, R18.reuse, R24 ;  /* 0x0000001812047220 */ /* 0x040fe40000400000 */
[----:B------:R-:W-:-:S02]  /*73b30*/  FMUL R8, R18, R23 ;  /* 0x0000001712087220 */ /* 0x000fc40000400000 */
[C---:B------:R-:W-:Y:S02]  /*73b40*/  FMUL R22, R18.reuse, R22 ;  /* 0x0000001612167220 */ /* 0x040fe40000400000 */
[----:B------:R-:W-:-:S03]  /*73b50*/  FMUL R18, R18, R21 ;  /* 0x0000001512127220 */ /* 0x000fc60000400000 */
[----:B------:R-:W-:Y:S02]  /*73b60*/  F2FP.PACK_AB R4, R4, R22 ;  /* 0x000000160404723e */ /* 0x000fe400000000ff */
[----:B------:R-:W-:Y:S02]  /*73b70*/  F2FP.PACK_AB R8, R8, R18 ;  /* 0x000000120808723e */ /* 0x000fe400000000ff */
[----:B------:R-:W2:Y:S04]  /*73b80*/  LDL.LU R18, [R1+0x118] ;  /* 0x0001180001127983 */ /* 0x000ea80000300800 */
[----:B------:R-:W2:Y:S01]  /*73b90*/  LDL.LU R23, [R1+0x144] ;  /* 0x0001440001177983 */ /* 0x000ea20000300800 */
[----:B------:R-:W-:-:S03]  /*73ba0*/  F2FP.PACK_AB R10, R12, R10 ;  /* 0x0000000a0c0a723e */ /* 0x000fc600000000ff */
[----:B------:R-:W2:Y:S01]  /*73bb0*/  LDL.LU R22, [R1+0x13c] ;  /* 0x00013c0001167983 */ /* 0x000ea20000300800 */
[----:B------:R-:W-:Y:S02]  /*73bc0*/  F2FP.PACK_AB R5, R5, R26 ;  /* 0x0000001a0505723e */ /* 0x000fe400000000ff */
[----:B-1----:R-:W-:Y:S02]  /*73bd0*/  SHF.L.U32 R12, R29, 0x7, RZ ;  /* 0x000000071d0c7819 */ /* 0x002fe400000006ff */
[----:B------:R-:W-:Y:S02]  /*73be0*/  F2FP.PACK_AB R9, R9, R25 ;  /* 0x000000190909723e */ /* 0x000fe400000000ff */
[----:B------:R-:W-:Y:S01]  /*73bf0*/  LOP3.LUT R12, R12, 0x7000, RZ, 0xc0, !PT ;  /* 0x000070000c0c7812 */ /* 0x000fe200078ec0ff */
[----:B---3--:R-:W-:Y:S02]  /*73c00*/  @!P5 FMUL R7, R7, 16777216 ;  /* 0x4b8000000707d820 */ /* 0x008fe40000400000 */
[----:B----4-:R-:W-:-:S02]  /*73c10*/  @!P5 FMUL R11, R11, 16777216 ;  /* 0x4b8000000b0bd820 */ /* 0x010fc40000400000 */
[C---:B0-----:R-:W-:Y:S02]  /*73c20*/  FMUL R7, R17.reuse, R7 ;  /* 0x0000000711077220 */ /* 0x041fe40000400000 */
[----:B------:R-:W-:Y:S02]  /*73c30*/  FMUL R11, R17, R11 ;  /* 0x0000000b110b7220 */ /* 0x000fe40000400000 */
[----:B-----5:R-:W-:Y:S02]  /*73c40*/  @!P5 FMUL R19, R19, 16777216 ;  /* 0x4b8000001313d820 */ /* 0x020fe40000400000 */
[----:B------:R-:W-:Y:S02]  /*73c50*/  @!P5 FMUL R20, R20, 16777216 ;  /* 0x4b8000001414d820 */ /* 0x000fe40000400000 */
[C---:B------:R-:W-:Y:S02]  /*73c60*/  FMUL R19, R17.reuse, R19 ;  /* 0x0000001311137220 */ /* 0x040fe40000400000 */
[----:B------:R-:W-:-:S05]  /*73c70*/  FMUL R24, R17, R20 ;  /* 0x0000001411187220 */ /* 0x000fca0000400000 */
[----:B------:R-:W-:Y:S02]  /*73c80*/  F2FP.PACK_AB R24, R24, R19 ;  /* 0x000000131818723e */ /* 0x000fe400000000ff */
[----:B------:R-:W3:Y:S04]  /*73c90*/  LDL.LU R19, [R1+0x138] ;  /* 0x0001380001137983 */ /* 0x000ee80000300800 */
[----:B------:R-:W4:Y:S04]  /*73ca0*/  LDL.LU R21, [R1+0x134] ;  /* 0x0001340001157983 */ /* 0x000f280000300800 */
[----:B------:R-:W5:Y:S01]  /*73cb0*/  LDL.LU R20, [R1+0x12c] ;  /* 0x00012c0001147983 */ /* 0x000f620000300800 */
[----:B------:R-:W-:-:S03]  /*73cc0*/  F2FP.PACK_AB R25, R7, R11 ;  /* 0x0000000b0719723e */ /* 0x000fc600000000ff */
[----:B------:R-:W5:Y:S01]  /*73cd0*/  LDL.LU R3, [R1+0x128] ;  /* 0x0001280001037983 */ /* 0x000f620000300800 */
[----:B------:R-:W-:-:S03]  /*73ce0*/  SHF.L.U32 R11, R29, 0x5, RZ ;  /* 0x000000051d0b7819 */ /* 0x000fc600000006ff */
[----:B------:R-:W5:Y:S01]  /*73cf0*/  LDL.LU R26, [R1+0x11c] ;  /* 0x00011c00011a7983 */ /* 0x000f620000300800 */
[----:B------:R-:W-:Y:S02]  /*73d00*/  LOP3.LUT R12, R12, 0x60, R11, 0xf8, !PT ;  /* 0x000000600c0c7812 */ /* 0x000fe400078ef80b */
[----:B------:R-:W-:Y:S02]  /*73d10*/  F2FP.PACK_AB R11, R16, R14 ;  /* 0x0000000e100b723e */ /* 0x000fe400000000ff */
[----:B------:R-:W5:Y:S04]  /*73d20*/  LDL.LU R16, [R1+0x140] ;  /* 0x0001400001107983 */ /* 0x000f680000300800 */
[----:B------:R-:W5:Y:S01]  /*73d30*/  LDL.LU R14, [R1+0x130] ;  /* 0x00013000010e7983 */ /* 0x000f620000300800 */
[----:B--2---:R-:W-:-:S04]  /*73d40*/  @!P5 FMUL R18, R18, 16777216 ;  /* 0x4b8000001212d820 */ /* 0x004fc80000400000 */
[----:B------:R-:W-:Y:S01]  /*73d50*/  FMUL R7, R17, R18 ;  /* 0x0000001211077220 */ /* 0x000fe20000400000 */
[C---:B------:R-:W-:Y:S01]  /*73d60*/  LOP3.LUT R18, R29.reuse, 0x18, RZ, 0xc0, !PT ;  /* 0x000000181d127812 */ /* 0x040fe200078ec0ff */
[----:B------:R-:W-:Y:S02]  /*73d70*/  IMAD.SHL.U32 R29, R29, 0x4, RZ ;  /* 0x000000041d1d7824 */ /* 0x000fe400078e00ff */
[----:B------:R-:W-:Y:S02]  /*73d80*/  @!P5 FMUL R27, R27, 16777216 ;  /* 0x4b8000001b1bd820 */ /* 0x000fe40000400000 */
[----:B------:R-:W-:Y:S01]  /*73d90*/  @!P5 FMUL R28, R28, 16777216 ;  /* 0x4b8000001c1cd820 */ /* 0x000fe20000400000 */
[----:B------:R-:W-:Y:S01]  /*73da0*/  F2FP.PACK_AB R6, R13, R6 ;  /* 0x000000060d06723e */ /* 0x000fe200000000ff */
[C---:B------:R-:W-:Y:S01]  /*73db0*/  FMUL R27, R17.reuse, R27 ;  /* 0x0000001b111b7220 */ /* 0x040fe20000400000 */
[----:B------:R-:W-:Y:S01]  /*73dc0*/  LOP3.LUT R12, R12, 0x70, R29, 0x78, !PT ;  /* 0x000000700c0c7812 */ /* 0x000fe200078e781d */
[----:B------:R-:W-:-:S02]  /*73dd0*/  FMUL R13, R17, R28 ;  /* 0x0000001c110d7220 */ /* 0x000fc40000400000 */
[----:B------:R-:W-:Y:S01]  /*73de0*/  @!P5 FMUL R23, R23, 16777216 ;  /* 0x4b8000001717d820 */ /* 0x000fe20000400000 */
[----:B------:R-:W-:Y:S01]  /*73df0*/  LEA R28, R18, R12, 0xc ;  /* 0x0000000c121c7211 */ /* 0x000fe200078e60ff */
[----:B------:R-:W-:Y:S01]  /*73e00*/  @!P5 FMUL R22, R22, 16777216 ;  /* 0x4b8000001616d820 */ /* 0x000fe20000400000 */
[----:B------:R-:W-:Y:S01]  /*73e10*/  F2FP.PACK_AB R27, R27, R13 ;  /* 0x0000000d1b1b723e */ /* 0x000fe200000000ff */
[C---:B------:R-:W-:Y:S02]  /*73e20*/  FMUL R23, R17.reuse, R23 ;  /* 0x0000001711177220 */ /* 0x040fe40000400000 */
[----:B------:R-:W-:Y:S01]  /*73e30*/  FMUL R22, R17, R22 ;  /* 0x0000001611167220 */ /* 0x000fe20000400000 */
[----:B------:R-:W-:Y:S01]  /*73e40*/  STS.128 [R28], R8 ;  /* 0x000000081c007388 */ /* 0x000fe20000000c00 */
[----:B---3--:R-:W-:Y:S02]  /*73e50*/  @!P5 FMUL R19, R19, 16777216 ;  /* 0x4b8000001313d820 */ /* 0x008fe40000400000 */
[----:B----4-:R-:W-:-:S02]  /*73e60*/  @!P5 FMUL R21, R21, 16777216 ;  /* 0x4b8000001515d820 */ /* 0x010fc40000400000 */
[----:B-----5:R-:W-:-:S04]  /*73e70*/  @!P5 FMUL R26, R26, 16777216 ;  /* 0x4b8000001a1ad820 */ /* 0x020fc80000400000 */
[----:B------:R-:W-:Y:S02]  /*73e80*/  FMUL R26, R17, R26 ;  /* 0x0000001a111a7220 */ /* 0x000fe40000400000 */
[----:B------:R-:W-:-:S03]  /*73e90*/  @!P5 FMUL R16, R16, 16777216 ;  /* 0x4b8000001010d820 */ /* 0x000fc60000400000 */
[----:B------:R-:W-:Y:S02]  /*73ea0*/  F2FP.PACK_AB R26, R26, R7 ;  /* 0x000000071a1a723e */ /* 0x000fe400000000ff */
[----:B------:R-:W-:Y:S01]  /*73eb0*/  F2FP.PACK_AB R7, R0, R15 ;  /* 0x0000000f0007723e */ /* 0x000fe200000000ff */
[----:B------:R-:W-:Y:S01]  /*73ec0*/  @!P5 FMUL R14, R14, 16777216 ;  /* 0x4b8000000e0ed820 */ /* 0x000fe20000400000 */
[----:B------:R-:W2:Y:S01]  /*73ed0*/  LDL.LU R0, [R1+0x2124] ;  /* 0x0021240001007983 */ /* 0x000ea20000300800 */
[----:B------:R-:W-:Y:S02]  /*73ee0*/  @!P5 FMUL R20, R20, 16777216 ;  /* 0x4b8000001414d820 */ /* 0x000fe40000400000 */
[----:B------:R-:W-:Y:S01]  /*73ef0*/  @!P5 FMUL R3, R3, 16777216 ;  /* 0x4b8000000303d820 */ /* 0x000fe20000400000 */
[----:B------:R0:W-:Y:S01]  /*73f00*/  STL [R1+0x2010], R29 ;  /* 0x0020101d01007387 */ /* 0x0001e20000100800 */
[----:B------:R-:W-:-:S03]  /*73f10*/  FMUL R12, R17, R16 ;  /* 0x00000010110c7220 */ /* 0x000fc60000400000 */
[----:B------:R-:W3:Y:S01]  /*73f20*/  LDL.LU R18, [R1+0x44] ;  /* 0x0000440001127983 */ /* 0x000ee20000300800 */
[C---:B------:R-:W-:Y:S02]  /*73f30*/  FMUL R13, R17.reuse, R19 ;  /* 0x00000013110d7220 */ /* 0x040fe40000400000 */
[C---:B------:R-:W-:Y:S01]  /*73f40*/  FMUL R21, R17.reuse, R21 ;  /* 0x0000001511157220 */ /* 0x040fe20000400000 */
[----:B0-----:R-:W4:Y:S01]  /*73f50*/  LDL.LU R29, [R1+0x38] ;  /* 0x00003800011d7983 */ /* 0x001f220000300800 */
[C---:B------:R-:W-:Y:S02]  /*73f60*/  FMUL R14, R17.reuse, R14 ;  /* 0x0000000e110e7220 */ /* 0x040fe40000400000 */
[C---:B------:R-:W-:Y:S01]  /*73f70*/  FMUL R20, R17.reuse, R20 ;  /* 0x0000001411147220 */ /* 0x040fe20000400000 */
[----:B------:R-:W5:Y:S01]  /*73f80*/  LDL.LU R16, [R1+0xc] ;  /* 0x00000c0001107983 */ /* 0x000f620000300800 */
[----:B------:R-:W-:-:S03]  /*73f90*/  FMUL R17, R17, R3 ;  /* 0x0000000311117220 */ /* 0x000fc60000400000 */
[----:B------:R-:W2:Y:S04]  /*73fa0*/  LDL.LU R19, [R1+0x5c] ;  /* 0x00005c0001137983 */ /* 0x000ea80000300800 */
[----:B------:R-:W2:Y:S04]  /*73fb0*/  LDL.LU R15, [R1+0x98] ;  /* 0x00009800010f7983 */ /* 0x000ea80000300800 */
[----:B------:R-:W2:Y:S04]  /*73fc0*/  LDL.LU R3, [R1+0x2120] ;  /* 0x0021200001037983 */ /* 0x000ea80000300800 */
[----:B------:R-:W2:Y:S04]  /*73fd0*/  LDL.LU R8, [R1+0x48] ;  /* 0x0000480001087983 */ /* 0x000ea80000300800 */
[----:B------:R-:W2:Y:S04]  /*73fe0*/  LDL.LU R9, [R1+0x78] ;  /* 0x0000780001097983 */ /* 0x000ea80000300800 */
[----:B------:R-:W2:Y:S04]  /*73ff0*/  LDL.LU R10, [R1+0x80] ;  /* 0x00008000010a7983 */ /* 0x000ea80000300800 */
[----:B------:R-:W2:Y:S04]  /*74000*/  LDL.LU R11, [R1+0x64] ;  /* 0x00006400010b7983 */ /* 0x000ea80000300800 */
[----:B------:R0:W-:Y:S04]  /*74010*/  STS.128 [R28+0x800], R4 ;  /* 0x000800041c007388 */ /* 0x0001e80000000c00 */
[----:B0-----:R-:W2:Y:S04]  /*74020*/  LDL.LU R4, [R1+0x8] ;  /* 0x0000080001047983 */ /* 0x001ea80000300800 */
[----:B------:R-:W3:Y:S04]  /*74030*/  LDL.LU R5, [R1+0x18] ;  /* 0x0000180001057983 */ /* 0x000ee80000300800 */
[----:B------:R-:W4:Y:S04]  /*74040*/  LDL.LU R6, [R1+0x50] ;  /* 0x0000500001067983 */ /* 0x000f280000300800 */
[----:B------:R-:W3:Y:S04]  /*74050*/  LDL.LU R7, [R1+0x70] ;  /* 0x0000700001077983 */ /* 0x000ee80000300800 */
[----:B------:R0:W-:Y:S01]  /*74060*/  STS.128 [R28+0x80], R24 ;  /* 0x000080181c007388 */ /* 0x0001e20000000c00 */
[----:B------:R-:W-:-:S02]  /*74070*/  F2FP.PACK_AB R20, R20, R17 ;  /* 0x000000111414723e */ /* 0x000fc400000000ff */
[----:B------:R-:W-:Y:S02]  /*74080*/  F2FP.PACK_AB R21, R21, R14 ;  /* 0x0000000e1515723e */ /* 0x000fe400000000ff */
[----:B------:R-:W-:Y:S02]  /*74090*/  F2FP.PACK_AB R22, R22, R13 ;  /* 0x0000000d1616723e */ /* 0x000fe400000000ff */
[----:B------:R-:W-:Y:S01]  /*740a0*/  F2FP.PACK_AB R23, R23, R12 ;  /* 0x0000000c1717723e */ /* 0x000fe200000000ff */
[----:B0-----:R-:W3:Y:S04]  /*740b0*/  LDL.LU R24, [R1+0x24] ;  /* 0x0000240001187983 */ /* 0x001ee80000300800 */
[----:B------:R-:W3:Y:S04]  /*740c0*/  LDL.LU R25, [R1+0x14] ;  /* 0x0000140001197983 */ /* 0x000ee80000300800 */
[----:B------:R-:W3:Y:S04]  /*740d0*/  LDL.LU R26, [R1+0x28] ;  /* 0x00002800011a7983 */ /* 0x000ee80000300800 */
[----:B------:R-:W3:Y:S04]  /*740e0*/  LDL.LU R27, [R1+0x7c] ;  /* 0x00007c00011b7983 */ /* 0x000ee80000300800 */
[----:B------:R-:W3:Y:S04]  /*740f0*/  LDL.LU R17, [R1+0x54] ;  /* 0x0000540001117983 */ /* 0x000ee80000300800 */
[----:B------:R-:W3:Y:S04]  /*74100*/  LDL.LU R14, [R1+0x84] ;  /* 0x00008400010e7983 */ /* 0x000ee80000300800 */
[----:B------:R-:W3:Y:S04]  /*74110*/  LDL.LU R13, [R1+0x60] ;  /* 0x00006000010d7983 */ /* 0x000ee80000300800 */
[----:B------:R-:W3:Y:S01]  /*74120*/  LDL.LU R12, [R1+0x58] ;  /* 0x00005800010c7983 */ /* 0x000ee20000300800 */
[----:B-----5:R-:W-:-:S03]  /*74130*/  F2FP.PACK_AB R16, R16, R2 ;  /* 0x000000021010723e */ /* 0x020fc600000000ff */
[----:B------:R-:W5:Y:S01]  /*74140*/  LDL.LU R2, [R1+0x211c] ;  /* 0x00211c0001027983 */ /* 0x000f620000300800 */
[----:B--2---:R-:W-:-:S03]  /*74150*/  F2FP.PACK_AB R4, R0, R4 ;  /* 0x000000040004723e */ /* 0x004fc600000000ff */
[----:B------:R-:W2:Y:S01]  /*74160*/  LDL.LU R0, [R1+0x2118] ;  /* 0x0021180001007983 */ /* 0x000ea20000300800 */
[----:B------:R-:W-:-:S03]  /*74170*/  F2FP.PACK_AB R9, R9, R3 ;  /* 0x000000030909723e */ /* 0x000fc600000000ff */
[----:B------:R-:W4:Y:S01]  /*74180*/  LDL.LU R3, [R1+0x2114] ;  /* 0x0021140001037983 */ /* 0x000f220000300800 */
[----:B---3--:R-:W-:Y:S02]  /*74190*/  F2FP.PACK_AB R8, R12, R8 ;  /* 0x000000080c08723e */ /* 0x008fe400000000ff */
[----:B------:R-:W-:Y:S02]  /*741a0*/  F2FP.PACK_AB R12, R13, R17 ;  /* 0x000000110d0c723e */ /* 0x000fe400000000ff */
[----:B-----5:R-:W-:Y:S02]  /*741b0*/  F2FP.PACK_AB R18, R18, R2 ;  /* 0x000000021212723e */ /* 0x020fe400000000ff */
[----:B--2---:R-:W-:Y:S02]  /*741c0*/  F2FP.PACK_AB R13, R27, R0 ;  /* 0x000000001b0d723e */ /* 0x004fe400000000ff */
[----:B------:R-:W2:Y:S04]  /*741d0*/  LDL.LU R0, [R1+0x2110] ;  /* 0x0021100001007983 */ /* 0x000ea80000300800 */
[----:B------:R-:W3:Y:S01]  /*741e0*/  LDL.LU R2, [R1+0x210c] ;  /* 0x00210c0001027983 */ /* 0x000ee20000300800 */
[----:B------:R-:W-:-:S02]  /*741f0*/  F2FP.PACK_AB R17, R24, R25 ;  /* 0x000000191811723e */ /* 0x000fc400000000ff */
[----:B------:R-:W-:Y:S01]  /*74200*/  F2FP.PACK_AB R5, R26, R5 ;  /* 0x000000051a05723e */ /* 0x000fe200000000ff */
[----:B------:R-:W5:Y:S01]  /*74210*/  LDL.LU R24, [R1+0x168] ;  /* 0x0001680001187983 */ /* 0x000f620000300800 */
[----:B----4-:R-:W-:-:S03]  /*74220*/  F2FP.PACK_AB R6, R6, R29 ;  /* 0x0000001d0606723e */ /* 0x010fc600000000ff */
[----:B------:R-:W4:Y:S01]  /*74230*/  LDL.LU R25, [R1+0x16c] ;  /* 0x00016c0001197983 */ /* 0x000f220000300800 */
[----:B------:R-:W-:-:S03]  /*74240*/  F2FP.PACK_AB R10, R3, R10 ;  /* 0x0000000a030a723e */ /* 0x000fc600000000ff */
[----:B------:R-:W4:Y:S04]  /*74250*/  LDL.LU R26, [R1+0x148] ;  /* 0x00014800011a7983 */ /* 0x000f280000300800 */
[----:B------:R-:W4:Y:S04]  /*74260*/  LDL.LU R27, [R1+0x14c] ;  /* 0x00014c00011b7983 */ /* 0x000f280000300800 */
[----:B------:R-:W4:Y:S04]  /*74270*/  LDL.LU R29, [R1+0xdc] ;  /* 0x0000dc00011d7983 */ /* 0x000f280000300800 */
[----:B------:R-:W4:Y:S01]  /*74280*/  LDL.LU R3, [R1+0x2108] ;  /* 0x0021080001037983 */ /* 0x000f220000300800 */
[----:B--2---:R-:W-:-:S03]  /*74290*/  F2FP.PACK_AB R14, R0, R14 ;  /* 0x0000000e000e723e */ /* 0x004fc600000000ff */
[----:B------:R-:W2:Y:S01]  /*742a0*/  LDL.LU R0, [R1+0x2104] ;  /* 0x0021040001007983 */ /* 0x000ea20000300800 */
[----:B---3--:R-:W-:-:S03]  /*742b0*/  F2FP.PACK_AB R19, R2, R19 ;  /* 0x000000130213723e */ /* 0x008fc600000000ff */
[----:B------:R-:W2:Y:S01]  /*742c0*/  LDL.LU R2, [R1+0x2100] ;  /* 0x0021000001027983 */ /* 0x000ea20000300800 */
[----:B------:R-:W-:-:S03]  /*742d0*/  F2FP.PACK_AB R7, R7, R11 ;  /* 0x0000000b0707723e */ /* 0x000fc600000000ff */
[----:B------:R0:W-:Y:S04]  /*742e0*/  STS.128 [R28+0x880], R20 ;  /* 0x000880141c007388 */ /* 0x0001e80000000c00 */
[----:B------:R1:W-:Y:S01]  /*742f0*/  STS.128 [R28+0x100], R16 ;  /* 0x000100101c007388 */ /* 0x0003e20000000c00 */
[----:B----4-:R-:W-:-:S03]  /*74300*/  F2FP.PACK_AB R11, R15, R3 ;  /* 0x000000030f0b723e */ /* 0x010fc600000000ff */
[----:B------:R-:W3:Y:S01]  /*74310*/  LDL.LU R3, [R1+0x20fc] ;  /* 0x0020fc0001037983 */ /* 0x000ee20000300800 */
[----:B--2---:R-:W-:-:S03]  /*74320*/  F2FP.PACK_AB R15, R2, R0 ;  /* 0x00000000020f723e */ /* 0x004fc600000000ff */
[----:B------:R-:W2:Y:S04]  /*74330*/  LDL.LU R2, [R1+0x20f8] ;  /* 0x0020f80001027983 */ /* 0x000ea80000300800 */
[----:B------:R-:W4:Y:S04]  /*74340*/  LDL.LU R0, [R1+0x20f4] ;  /* 0x0020f40001007983 */ /* 0x000f280000300800 */
[----:B0-----:R-:W3:Y:S04]  /*74350*/  LDL.LU R20, [R1+0xa0] ;  /* 0x0000a00001147983 */ /* 0x001ee80000300800 */
[----:B------:R-:W4:Y:S04]  /*74360*/  LDL.LU R21, [R1+0xb8] ;  /* 0x0000b80001157983 */ /* 0x000f280000300800 */
[----:B------:R-:W2:Y:S04]  /*74370*/  LDL.LU R22, [R1+0xc0] ;  /* 0x0000c00001167983 */ /* 0x000ea80000300800 */
[----:B------:R-:W2:Y:S04]  /*74380*/  LDL.LU R23, [R1+0xc4] ;  /* 0x0000c40001177983 */ /* 0x000ea80000300800 */
[----:B-1----:R-:W2:Y:S04]  /*74390*/  LDL.LU R16, [R1+0xa4] ;  /* 0x0000a40001107983 */ /* 0x002ea80000300800 */
[----:B------:R-:W4:Y:S04]  /*743a0*/  LDL.LU R17, [R1+0xb4] ;  /* 0x0000b40001117983 */ /* 0x000f280000300800 */
[----:B------:R-:W4:Y:S04]  /*743b0*/  LDL.LU R18, [R1+0xc8] ;  /* 0x0000c80001127983 */ /* 0x000f280000300800 */
[----:B------:R-:W4:Y:S04]  /*743c0*/  LDL.LU R19, [R1+0xcc] ;  /* 0x0000cc0001137983 */ /* 0x000f280000300800 */
[----:B------:R0:W-:Y:S04]  /*743d0*/  STS.128 [R28+0x900], R4 ;  /* 0x000900041c007388 */ /* 0x0001e80000000c00 */
[----:B------:R1:W-:Y:S04]  /*743e0*/  STS.128 [R28+0x180], R8 ;  /* 0x000180081c007388 */ /* 0x0003e80000000c00 */
[----:B------:R1:W-:Y:S04]  /*743f0*/  STS.128 [R28+0x980], R12 ;  /* 0x0009800c1c007388 */ /* 0x0003e80000000c00 */
[----:B0-----:R-:W4:Y:S04]  /*74400*/  LDL.LU R4, [R1+0xd0] ;  /* 0x0000d00001047983 */ /* 0x001f280000300800 */
[----:B------:R-:W4:Y:S04]  /*74410*/  LDL.LU R5, [R1+0x150] ;  /* 0x0001500001057983 */ /* 0x000f280000300800 */
[----:B------:R-:W4:Y:S04]  /*74420*/  LDL.LU R6, [R1+0x154] ;  /* 0x0001540001067983 */ /* 0x000f280000300800 */
[----:B------:R-:W4:Y:S04]  /*74430*/  LDL.LU R7, [R1+0x170] ;  /* 0x0001700001077983 */ /* 0x000f280000300800 */
[----:B-1----:R-:W4:Y:S04]  /*74440*/  LDL.LU R8, [R1+0xd4] ;  /* 0x0000d40001087983 */ /* 0x002f280000300800 */
[----:B------:R-:W4:Y:S04]  /*74450*/  LDL.LU R9, [R1+0x158] ;  /* 0x0001580001097983 */ /* 0x000f280000300800 */
[----:B------:R-:W4:Y:S04]  /*74460*/  LDL.LU R10, [R1+0x15c] ;  /* 0x00015c00010a7983 */ /* 0x000f280000300800 */
[----:B------:R-:W4:Y:S04]  /*74470*/  LDL.LU R11, [R1+0x17c] ;  /* 0x00017c00010b7983 */ /* 0x000f280000300800 */
[----:B------:R-:W4:Y:S04]  /*74480*/  LDL.LU R12, [R1+0x180] ;  /* 0x00018000010c7983 */ /* 0x000f280000300800 */
[----:B------:R-:W4:Y:S04]  /*74490*/  LDL.LU R13, [R1+0x198] ;  /* 0x00019800010d7983 */ /* 0x000f280000300800 */
[----:B------:R-:W4:Y:S04]  /*744a0*/  LDL.LU R14, [R1+0x19c] ;  /* 0x00019c00010e7983 */ /* 0x000f280000300800 */
[----:B------:R-:W4:Y:S01]  /*744b0*/  LDL.LU R15, [R1+0x1b0] ;  /* 0x0001b000010f7983 */ /* 0x000f220000300800 */
[----:B---3--:R-:W-:-:S03]  /*744c0*/  F2FP.PACK_AB R20, R3, R20 ;  /* 0x000000140314723e */ /* 0x008fc600000000ff */
[----:B------:R-:W3:Y:S01]  /*744d0*/  LDL.LU R3, [R1+0x20f0] ;  /* 0x0020f00001037983 */ /* 0x000ee20000300800 */
[----:B--2---:R-:W-:-:S03]  /*744e0*/  F2FP.PACK_AB R16, R2, R16 ;  /* 0x000000100210723e */ /* 0x004fc600000000ff */
[----:B------:R-:W4:Y:S02]  /*744f0*/  LDL.LU R2, [R1+0x20ec] ;  /* 0x0020ec0001027983 */ /* 0x000f240000300800 */
[----:B----4-:R-:W-:Y:S02]  /*74500*/  F2FP.PACK_AB R4, R2, R4 ;  /* 0x000000040204723e */ /* 0x010fe400000000ff */
[----:B------:R-:W2:Y:S01]  /*74510*/  LDL.LU R2, [R1+0x20e8] ;  /* 0x0020e80001027983 */ /* 0x000ea20000300800 */
[----:B------:R-:W-:Y:S02]  /*74520*/  F2FP.PACK_AB R21, R21, R0 ;  /* 0x000000001515723e */ /* 0x000fe400000000ff */
[----:B---3--:R-:W-:Y:S02]  /*74530*/  F2FP.PACK_AB R17, R3, R17 ;  /* 0x000000110311723e */ /* 0x008fe400000000ff */
[----:B--2---:R-:W-:Y:S02]  /*74540*/  F2FP.PACK_AB R8, R2, R8 ;  /* 0x000000080208723e */ /* 0x004fe400000000ff */
[----:B------:R-:W5:Y:S04]  /*74550*/  LDL.LU R2, [R1+0x20e4] ;  /* 0x0020e40001027983 */ /* 0x000f680000300800 */
[----:B------:R-:W2:Y:S04]  /*74560*/  LDL.LU R0, [R1+0x20e0] ;  /* 0x0020e00001007983 */ /* 0x000ea80000300800 */
[----:B------:R-:W3:Y:S01]  /*74570*/  LDL.LU R3, [R1+0x20dc] ;  /* 0x0020dc0001037983 */ /* 0x000ee20000300800 */
[----:B------:R-:W-:-:S02]  /*74580*/  F2FP.PACK_AB R5, R9, R5 ;  /* 0x000000050905723e */ /* 0x000fc400000000ff */
[----:B------:R-:W-:Y:S02]  /*74590*/  F2FP.PACK_AB R9, R10, R6 ;  /* 0x000000060a09723e */ /* 0x000fe400000000ff */
[----:B------:R-:W-:Y:S02]  /*745a0*/  F2FP.PACK_AB R22, R18, R22 ;  /* 0x000000161216723e */ /* 0x000fe400000000ff */
[----:B------:R-:W-:Y:S02]  /*745b0*/  F2FP.PACK_AB R18, R19, R23 ;  /* 0x000000171312723e */ /* 0x000fe400000000ff */
[----:B-----5:R-:W-:Y:S02]  /*745c0*/  F2FP.PACK_AB R6, R24, R2 ;  /* 0x000000021806723e */ /* 0x020fe400000000ff */
[----:B------:R-:W4:Y:S01]  /*745d0*/  LDL.LU R2, [R1+0x20d8] ;  /* 0x0020d80001027983 */ /* 0x000f220000300800 */
[----:B--2---:R-:W-:Y:S02]  /*745e0*/  F2FP.PACK_AB R23, R26, R0 ;  /* 0x000000001a17723e */ /* 0x004fe400000000ff */
[----:B---3--:R-:W-:-:S02]  /*745f0*/  F2FP.PACK_AB R10, R25, R3 ;  /* 0x00000003190a723e */ /* 0x008fc400000000ff */
[----:B------:R-:W2:Y:S04]  /*74600*/  LDL.LU R3, [R1+0x20d4] ;  /* 0x0020d40001037983 */ /* 0x000ea80000300800 */
[----:B------:R-:W3:Y:S01]  /*74610*/  LDL.LU R0, [R1+0x20d0] ;  /* 0x0020d00001007983 */ /* 0x000ee20000300800 */
[----:B------:R-:W-:-:S03]  /*74620*/  F2FP.PACK_AB R19, R27, R29 ;  /* 0x0000001d1b13723e */ /* 0x000fc600000000ff */
[----:B------:R-:W5:Y:S04]  /*74630*/  LDL.LU R29, [R1+0x204] ;  /* 0x00020400011d7983 */ /* 0x000f680000300800 */
[----:B------:R-:W5:Y:S04]  /*74640*/  LDL.LU R24, [R1+0x228] ;  /* 0x0002280001187983 */ /* 0x000f680000300800 */
[----:B------:R-:W5:Y:S04]  /*74650*/  LDL.LU R25, [R1+0x234] ;  /* 0x0002340001197983 */ /* 0x000f680000300800 */
[----:B------:R-:W5:Y:S04]  /*74660*/  LDL.LU R26, [R1+0x22c] ;  /* 0x00022c00011a7983 */ /* 0x000f680000300800 */
[----:B------:R-:W5:Y:S01]  /*74670*/  LDL.LU R27, [R1+0x240] ;  /* 0x00024000011b7983 */ /* 0x000f620000300800 */
[----:B----4-:R-:W-:-:S03]  /*74680*/  F2FP.PACK_AB R7, R2, R7 ;  /* 0x000000070207723e */ /* 0x010fc600000000ff */
[----:B------:R-:W4:Y:S01]  /*74690*/  LDL.LU R2, [R1+0x20cc] ;  /* 0x0020cc0001027983 */ /* 0x000f220000300800 */
[----:B--2---:R-:W-:-:S03]  /*746a0*/  F2FP.PACK_AB R11, R11, R3 ;  /* 0x000000030b0b723e */ /* 0x004fc600000000ff */
[----:B------:R-:W2:Y:S01]  /*746b0*/  LDL.LU R3, [R1+0x20c8] ;  /* 0x0020c80001037983 */ /* 0x000ea20000300800 */
[----:B---3--:R-:W-:-:S03]  /*746c0*/  F2FP.PACK_AB R12, R0, R12 ;  /* 0x0000000c000c723e */ /* 0x008fc600000000ff */
[----:B------:R-:W3:Y:S01]  /*746d0*/  LDL.LU R0, [R1+0x20c4] ;  /* 0x0020c40001007983 */ /* 0x000ee20000300800 */
[----:B----4-:R-:W-:-:S03]  /*746e0*/  F2FP.PACK_AB R13, R13, R2 ;  /* 0x000000020d0d723e */ /* 0x010fc600000000ff */
[----:B------:R-:W4:Y:S01]  /*746f0*/  LDL.LU R2, [R1+0x20c0] ;  /* 0x0020c00001027983 */ /* 0x000f220000300800 */
[----:B---3--:R-:W-:-:S03]  /*74700*/  F2FP.PACK_AB R14, R0, R14 ;  /* 0x0000000e000e723e */ /* 0x008fc600000000ff */
[----:B------:R-:W3:Y:S04]  /*74710*/  LDL.LU R0, [R1+0x20bc] ;  /* 0x0020bc0001007983 */ /* 0x000ee80000300800 */
[----:B------:R0:W-:Y:S04]  /*74720*/  STS.128 [R28+0x200], R20 ;  /* 0x000200141c007388 */ /* 0x0001e80000000c00 */
[----:B------:R1:W-:Y:S01]  /*74730*/  STS.128 [R28+0xa00], R16 ;  /* 0x000a00101c007388 */ /* 0x0003e20000000c00 */
[----:B---3--:R-:W-:-:S03]  /*74740*/  F2FP.PACK_AB R15, R15, R0 ;  /* 0x000000000f0f723e */ /* 0x008fc600000000ff */
[----:B------:R-:W3:Y:S04]  /*74750*/  LDL.LU R0, [R1+0x20b8] ;  /* 0x0020b80001007983 */ /* 0x000ee80000300800 */
[----:B0-----:R-:W2:Y:S04]  /*74760*/  LDL.LU R20, [R1+0x194] ;  /* 0x0001940001147983 */ /* 0x001ea80000300800 */
[----:B------:R-:W4:Y:S04]  /*74770*/  LDL.LU R21, [R1+0x1a0] ;  /* 0x0001a00001157983 */ /* 0x000f280000300800 */
[----:B------:R-:W3:Y:S04]  /*74780*/  LDL.LU R22, [R1+0x1b4] ;  /* 0x0001b40001167983 */ /* 0x000ee80000300800 */
[----:B------:R-:W3:Y:S04]  /*74790*/  LDL.LU R23, [R1+0x1c8] ;  /* 0x0001c80001177983 */ /* 0x000ee80000300800 */
[----:B-1----:R-:W3:Y:S04]  /*747a0*/  LDL.LU R16, [R1+0x1bc] ;  /* 0x0001bc0001107983 */ /* 0x002ee80000300800 */
[----:B------:R-:W5:Y:S04]  /*747b0*/  LDL.LU R17, [R1+0x1d4] ;  /* 0x0001d40001117983 */ /* 0x000f680000300800 */
[----:B------:R-:W5:Y:S04]  /*747c0*/  LDL.LU R18, [R1+0x1e4] ;  /* 0x0001e40001127983 */ /* 0x000f680000300800 */
[----:B------:R-:W5:Y:S04]  /*747d0*/  LDL.LU R19, [R1+0x1fc] ;  /* 0x0001fc0001137983 */ /* 0x000f680000300800 */
[----:B------:R0:W-:Y:S04]  /*747e0*/  STS.128 [R28+0x280], R4 ;  /* 0x000280041c007388 */ /* 0x0001e80000000c00 */
[----:B------:R1:W-:Y:S04]  /*747f0*/  STS.128 [R28+0xa80], R8 ;  /* 0x000a80081c007388 */ /* 0x0003e80000000c00 */
[----:B------:R1:W-:Y:S04]  /*74800*/  STS.128 [R28+0x300], R12 ;  /* 0x0003000c1c007388 */ /* 0x0003e80000000c00 */
[----:B0-----:R-:W5:Y:S04]  /*74810*/  LDL.LU R4, [R1+0x1c0] ;  /* 0x0001c00001047983 */ /* 0x001f680000300800 */
[----:B------:R-:W5:Y:S04]  /*74820*/  LDL.LU R5, [R1+0x1d8] ;  /* 0x0001d80001057983 */ /* 0x000f680000300800 */
[----:B------:R-:W5:Y:S04]  /*74830*/  LDL.LU R6, [R1+0x1e8] ;  /* 0x0001e80001067983 */ /* 0x000f680000300800 */
[----:B------:R-:W5:Y:S04]  /*74840*/  LDL.LU R7, [R1+0x1f8] ;  /* 0x0001f80001077983 */ /* 0x000f680000300800 */
[----:B-1----:R-:W5:Y:S04]  /*74850*/  LDL.LU R8, [R1+0x210] ;  /* 0x0002100001087983 */ /* 0x002f680000300800 */
[----:B------:R-:W5:Y:S04]  /*74860*/  LDL.LU R9, [R1+0x218] ;  /* 0x0002180001097983 */ /* 0x000f680000300800 */
[----:B------:R-:W5:Y:S04]  /*74870*/  LDL.LU R10, [R1+0x21c] ;  /* 0x00021c00010a7983 */ /* 0x000f680000300800 */
[----:B------:R-:W5:Y:S04]  /*74880*/  LDL.LU R11, [R1+0x230] ;  /* 0x00023000010b7983 */ /* 0x000f680000300800 */
[----:B------:R-:W5:Y:S04]  /*74890*/  LDL.LU R12, [R1+0x1cc] ;  /* 0x0001cc00010c7983 */ /* 0x000f680000300800 */
[----:B------:R-:W5:Y:S04]  /*748a0*/  LDL.LU R13, [R1+0x200] ;  /* 0x00020000010d7983 */ /* 0x000f680000300800 */
[----:B------:R-:W5:Y:S04]  /*748b0*/  LDL.LU R14, [R1+0x220] ;  /* 0x00022000010e7983 */ /* 0x000f680000300800 */
[----:B------:R-:W5:Y:S01]  /*748c0*/  LDL.LU R15, [R1+0x224] ;  /* 0x00022400010f7983 */ /* 0x000f620000300800 */
[----:B--2---:R-:W-:-:S03]  /*748d0*/  F2FP.PACK_AB R20, R20, R3 ;  /* 0x000000031414723e */ /* 0x004fc600000000ff */
[----:B------:R-:W2:Y:S01]  /*748e0*/  LDL.LU R3, [R1+0x20b4] ;  /* 0x0020b40001037983 */ /* 0x000ea20000300800 */
[----:B---3--:R-:W-:-:S03]  /*748f0*/  F2FP.PACK_AB R16, R0, R16 ;  /* 0x000000100010723e */ /* 0x008fc600000000ff */
[----:B------:R-:W5:Y:S01]  /*74900*/  LDL.LU R0, [R1+0x20b0] ;  /* 0x0020b00001007983 */ /* 0x000f620000300800 */
[----:B----4-:R-:W-:Y:S02]  /*74910*/  F2FP.PACK_AB R21, R2, R21 ;  /* 0x000000150215723e */ /* 0x010fe400000000ff */
[----:B-----5:R-:W-:Y:S02]  /*74920*/  F2FP.PACK_AB R4, R0, R4 ;  /* 0x000000040004723e */ /* 0x020fe400000000ff */
[----:B------:R-:W3:Y:S04]  /*74930*/  LDL.LU R0, [R1+0x20ac] ;  /* 0x0020ac0001007983 */ /* 0x000ee80000300800 */
[----:B------:R-:W4:Y:S01]  /*74940*/  LDL.LU R2, [R1+0x20a8] ;  /* 0x0020a80001027983 */ /* 0x000f220000300800 */
[----:B---3--:R-:W-:-:S03]  /*74950*/  F2FP.PACK_AB R17, R0, R17 ;  /* 0x000000110011723e */ /* 0x008fc600000000ff */
[----:B------:R-:W3:Y:S01]  /*74960*/  LDL.LU R0, [R1+0x20a4] ;  /* 0x0020a40001007983 */ /* 0x000ee20000300800 */
[----:B----4-:R-:W-:-:S03]  /*74970*/  F2FP.PACK_AB R5, R2, R5 ;  /* 0x000000050205723e */ /* 0x010fc600000000ff */
[----:B------:R-:W4:Y:S01]  /*74980*/  LDL.LU R2, [R1+0x20a0] ;  /* 0x0020a00001027983 */ /* 0x000f220000300800 */
[----:B--2---:R-:W-:-:S03]  /*74990*/  F2FP.PACK_AB R22, R3, R22 ;  /* 0x000000160316723e */ /* 0x004fc600000000ff */
[----:B------:R-:W2:Y:S01]  /*749a0*/  LDL.LU R3, [R1+0x209c] ;  /* 0x00209c0001037983 */ /* 0x000ea20000300800 */
[----:B---3--:R-:W-:-:S03]  /*749b0*/  F2FP.PACK_AB R18, R0, R18 ;  /* 0x000000120012723e */ /* 0x008fc600000000ff */
[----:B------:R-:W3:Y:S01]  /*749c0*/  LDL.LU R0, [R1+0x2098] ;  /* 0x0020980001007983 */ /* 0x000ee20000300800 */
[----:B----4-:R-:W-:-:S03]  /*749d0*/  F2FP.PACK_AB R6, R2, R6 ;  /* 0x000000060206723e */ /* 0x010fc600000000ff */
[----:B------:R-:W3:Y:S01]  /*749e0*/  LDL.LU R2, [R1+0x2094] ;  /* 0x0020940001027983 */ /* 0x000ee20000300800 */
[----:B------:R-:W-:Y:S02]  /*749f0*/  F2FP.PACK_AB R23, R12, R23 ;  /* 0x000000170c17723e */ /* 0x000fe400000000ff */
[----:B--2---:R-:W-:Y:S02]  /*74a00*/  F2FP.PACK_AB R19, R19, R3 ;  /* 0x000000031313723e */ /* 0x004fe400000000ff */
[----:B------:R-:W2:Y:S01]  /*74a10*/  LDL.LU R3, [R1+0x2090] ;  /* 0x0020900001037983 */ /* 0x000ea20000300800 */
[----:B---3--:R-:W-:-:S03]  /*74a20*/  F2FP.PACK_AB R12, R2, R0 ;  /* 0x00000000020c723e */ /* 0x008fc600000000ff */
[----:B------:R-:W3:Y:S04]  /*74a30*/  LDL.LU R2, [R1+0x208c] ;  /* 0x00208c0001027983 */ /* 0x000ee80000300800 */
[----:B------:R-:W3:Y:S01]  /*74a40*/  LDL.LU R0, [R1+0x2088] ;  /* 0x0020880001007983 */ /* 0x000ee20000300800 */
[----:B------:R-:W-:Y:S02]  /*74a50*/  F2FP.PACK_AB R7, R13, R7 ;  /* 0x000000070d07723e */ /* 0x000fe400000000ff */
[----:B------:R-:W-:Y:S02]  /*74a60*/  F2FP.PACK_AB R8, R8, R29 ;  /* 0x0000001d0808723e */ /* 0x000fe400000000ff */
[----:B------:R-:W-:Y:S01]  /*74a70*/  F2FP.PACK_AB R13, R15, R10 ;  /* 0x0000000a0f0d723e */ /* 0x000fe200000000ff */
[----:B------:R-:W4:Y:S01]  /*74a80*/  LDL.LU R29, [R1+0x300] ;  /* 0x00030000011d7983 */ /* 0x000f220000300800 */
[----:B------:R-:W-:-:S02]  /*74a90*/  F2FP.PACK_AB R9, R14, R9 ;  /* 0x000000090e09723e */ /* 0x000fc400000000ff */
[----:B------:R-:W-:Y:S02]  /*74aa0*/  F2FP.PACK_AB R10, R11, R24 ;  /* 0x000000180b0a723e */ /* 0x000fe400000000ff */
[----:B------:R-:W-:Y:S01]  /*74ab0*/  F2FP.PACK_AB R14, R25, R26 ;  /* 0x0000001a190e723e */ /* 0x000fe200000000ff */
[----:B------:R-:W5:Y:S01]  /*74ac0*/  LDL.LU R24, [R1+0x248] ;  /* 0x0002480001187983 */ /* 0x000f620000300800 */
[----:B--2---:R-:W-:-:S03]  /*74ad0*/  F2FP.PACK_AB R11, R27, R3 ;  /* 0x000000031b0b723e */ /* 0x004fc600000000ff */
[----:B------:R-:W2:Y:S04]  /*74ae0*/  LDL.LU R25, [R1+0x25c] ;  /* 0x00025c0001197983 */ /* 0x000ea80000300800 */
[----:B------:R-:W2:Y:S04]  /*74af0*/  LDL.LU R26, [R1+0x26c] ;  /* 0x00026c00011a7983 */ /* 0x000ea80000300800 */
[----:B------:R-:W2:Y:S04]  /*74b00*/  LDL.LU R27, [R1+0x27c] ;  /* 0x00027c00011b7983 */ /* 0x000ea80000300800 */
[----:B------:R-:W2:Y:S04]  /*74b10*/  LDL.LU R3, [R1+0x2c4] ;  /* 0x0002c40001037983 */ /* 0x000ea80000300800 */
[----:B------:R0:W-:Y:S04]  /*74b20*/  STS.128 [R28+0xb00], R20 ;  /* 0x000b00141c007388 */ /* 0x0001e80000000c00 */
[----:B------:R1:W-:Y:S01]  /*74b30*/  STS.128 [R28+0x380], R16 ;  /* 0x000380101c007388 */ /* 0x0003e20000000c00 */
[----:B---3--:R-:W-:-:S03]  /*74b40*/  F2FP.PACK_AB R15, R0, R2 ;  /* 0x00000002000f723e */ /* 0x008fc600000000ff */
[----:B------:R-:W5:Y:S04]  /*74b50*/  LDL.LU R0, [R1+0x2084] ;  /* 0x0020840001007983 */ /* 0x000f680000300800 */
[----:B------:R-:W3:Y:S04]  /*74b60*/  LDL.LU R2, [R1+0x2080] ;  /* 0x0020800001027983 */ /* 0x000ee80000300800 */
[----:B0-----:R-:W2:Y:S04]  /*74b70*/  LDL.LU R20, [R1+0x2ec] ;  /* 0x0002ec0001147983 */ /* 0x001ea80000300800 */
[----:B------:R-:W2:Y:S04]  /*74b80*/  LDL.LU R21, [R1+0x2e4] ;  /* 0x0002e40001157983 */ /* 0x000ea80000300800 */
[----:B------:R-:W2:Y:S04]  /*74b90*/  LDL.LU R22, [R1+0x2cc] ;  /* 0x0002cc0001167983 */ /* 0x000ea80000300800 */
[----:B------:R-:W2:Y:S04]  /*74ba0*/  LDL.LU R23, [R1+0x2c0] ;  /* 0x0002c00001177983 */ /* 0x000ea80000300800 */
[----:B-1----:R-:W3:Y:S04]  /*74bb0*/  LDL.LU R16, [R1+0x250] ;  /* 0x0002500001107983 */ /* 0x002ee80000300800 */
[----:B------:R-:W2:Y:S04]  /*74bc0*/  LDL.LU R17, [R1+0x260] ;  /* 0x0002600001117983 */ /* 0x000ea80000300800 */
[----:B------:R-:W2:Y:S04]  /*74bd0*/  LDL.LU R18, [R1+0x270] ;  /* 0x0002700001127983 */ /* 0x000ea80000300800 */
[----:B------:R-:W2:Y:S04]  /*74be0*/  LDL.LU R19, [R1+0x280] ;  /* 0x0002800001137983 */ /* 0x000ea80000300800 */
[----:B------:R0:W-:Y:S04]  /*74bf0*/  STS.128 [R28+0xb80], R4 ;  /* 0x000b80041c007388 */ /* 0x0001e80000000c00 */
[----:B------:R1:W-:Y:S04]  /*74c00*/  STS.128 [R28+0x400], R8 ;  /* 0x000400081c007388 */ /* 0x0003e80000000c00 */
[----:B------:R1:W-:Y:S04]  /*74c10*/  STS.128 [R28+0xc00], R12 ;  /* 0x000c000c1c007388 */ /* 0x0003e80000000c00 */
[----:B0-----:R-:W2:Y:S04]  /*74c20*/  LDL.LU R4, [R1+0x28c] ;  /* 0x00028c0001047983 */ /* 0x001ea80000300800 */
[----:B------:R-:W2:Y:S04]  /*74c30*/  LDL.LU R5, [R1+0x29c] ;  /* 0x00029c0001057983 */ /* 0x000ea80000300800 */
[----:B------:R-:W2:Y:S04]  /*74c40*/  LDL.LU R6, [R1+0x2ac] ;  /* 0x0002ac0001067983 */ /* 0x000ea80000300800 */
        /* <DEDUP_REMOVED lines=8> */
[----:B------:R-:W2:Y:S01]  /*74cd0*/  LDL.LU R15, [R1+0x2d4] ;  /* 0x0002d400010f7983 */ /* 0x000ea20000300800 */
[----:B-----5:R-:W-:-:S03]  /*74ce0*/  F2FP.PACK_AB R24, R0, R24 ;  /* 0x000000180018723e */ /* 0x020fc600000000ff */
[----:B------:R-:W2:Y:S01]  /*74cf0*/  LDL.LU R0, [R1+0x207c] ;  /* 0x00207c0001007983 */ /* 0x000ea20000300800 */
[----:B---3--:R-:W-:-:S03]  /*74d00*/  F2FP.PACK_AB R16, R2, R16 ;  /* 0x000000100210723e */ /* 0x008fc600000000ff */
[----:B------:R-:W3:Y:S01]  /*74d10*/  LDL.LU R2, [R1+0x2078] ;  /* 0x0020780001027983 */ /* 0x000ee20000300800 */
[----:B--2---:R-:W-:-:S03]  /*74d20*/  F2FP.PACK_AB R25, R0, R25 ;  /* 0x000000190019723e */ /* 0x004fc600000000ff */
        /* <DEDUP_REMOVED lines=11> */
[----:B------:R-:W-:Y:S02]  /*74de0*/  F2FP.PACK_AB R12, R3, R12 ;  /* 0x0000000c030c723e */ /* 0x000fe400000000ff */
[----:B--2---:R-:W-:Y:S02]  /*74df0*/  F2FP.PACK_AB R8, R8, R0 ;  /* 0x000000000808723e */ /* 0x004fe400000000ff */
[----:B---3--:R-:W-:Y:S02]  /*74e00*/  F2FP.PACK_AB R4, R2, R4 ;  /* 0x000000040204723e */ /* 0x008fe400000000ff */
[----:B------:R-:W2:Y:S04]  /*74e10*/  LDL.LU R2, [R1+0x205c] ;  /* 0x00205c0001027983 */ /* 0x000ea80000300800 */
[----:B------:R-:W3:Y:S04]  /*74e20*/  LDL.LU R0, [R1+0x2058] ;  /* 0x0020580001007983 */ /* 0x000ee80000300800 */
[----:B------:R-:W3:Y:S01]  /*74e30*/  LDL.LU R3, [R1+0x2054] ;  /* 0x0020540001037983 */ /* 0x000ee20000300800 */
[----:B------:R-:W-:-:S02]  /*74e40*/  F2FP.PACK_AB R6, R10, R6 ;  /* 0x000000060a06723e */ /* 0x000fc400000000ff */
[----:B------:R-:W-:Y:S02]  /*74e50*/  F2FP.PACK_AB R10, R11, R7 ;  /* 0x000000070b0a723e */ /* 0x000fe400000000ff */
[----:B------:R-:W-:Y:S02]  /*74e60*/  F2FP.PACK_AB R9, R13, R9 ;  /* 0x000000090d09723e */ /* 0x000fe400000000ff */
[----:B------:R-:W-:Y:S02]  /*74e70*/  F2FP.PACK_AB R13, R14, R15 ;  /* 0x0000000f0e0d723e */ /* 0x000fe400000000ff */
[----:B------:R-:W-:Y:S02]  /*74e80*/  F2FP.PACK_AB R14, R20, R21 ;  /* 0x00000015140e723e */ /* 0x000fe400000000ff */
[----:B--2---:R-:W-:Y:S02]  /*74e90*/  F2FP.PACK_AB R5, R2, R5 ;  /* 0x000000050205723e */ /* 0x004fe400000000ff */
[----:B------:R-:W4:Y:S01]  /*74ea0*/  LDL.LU R2, [R1+0x2050] ;  /* 0x0020500001027983 */ /* 0x000f220000300800 */
[----:B---3--:R-:W-:-:S03]  /*74eb0*/  F2FP.PACK_AB R11, R3, R0 ;  /* 0x00000000030b723e */ /* 0x008fc600000000ff */
[----:B------:R-:W2:Y:S04]  /*74ec0*/  LDL.LU R3, [R1+0x204c] ;  /* 0x00204c0001037983 */ /* 0x000ea80000300800 */
[----:B------:R-:W3:Y:S04]  /*74ed0*/  LDL.LU R0, [R1+0x2048] ;  /* 0x0020480001007983 */ /* 0x000ee80000300800 */
[----:B------:R-:W2:Y:S01]  /*74ee0*/  LDL.LU R20, [R1+0x2e0] ;  /* 0x0002e00001147983 */ /* 0x000ea20000300800 */
[----:B------:R-:W-:-:S03]  /*74ef0*/  F2FP.PACK_AB R7, R22, R23 ;  /* 0x000000171607723e */ /* 0x000fc600000000ff */
[----:B------:R-:W5:Y:S04]  /*74f00*/  LDL.LU R21, [R1+0x2e8] ;  /* 0x0002e80001157983 */ /* 0x000f680000300800 */
[----:B------:R-:W2:Y:S04]  /*74f10*/  LDL.LU R22, [R1+0x2f4] ;  /* 0x0002f40001167983 */ /* 0x000ea80000300800 */
[----:B------:R-:W3:Y:S04]  /*74f20*/  LDL.LU R23, [R1+0x308] ;  /* 0x0003080001177983 */ /* 0x000ee80000300800 */
[----:B------:R0:W-:Y:S04]  /*74f30*/  STS.128 [R28+0x480], R24 ;  /* 0x000480181c007388 */ /* 0x0001e80000000c00 */
[----:B------:R-:W-:Y:S04]  /*74f40*/  STS.128 [R28+0xc80], R16 ;  /* 0x000c80101c007388 */ /* 0x000fe80000000c00 */
[----:B------:R-:W-:Y:S04]  /*74f50*/  STS.128 [R28+0x500], R4 ;  /* 0x000500041c007388 */ /* 0x000fe80000000c00 */
[----:B------:R-:W-:Y:S01]  /*74f60*/  STS.128 [R28+0xd00], R8 ;  /* 0x000d00081c007388 */ /* 0x000fe20000000c00 */
[----:B----4-:R-:W-:-:S03]  /*74f70*/  F2FP.PACK_AB R15, R29, R2 ;  /* 0x000000021d0f723e */ /* 0x010fc600000000ff */
[----:B------:R-:W4:Y:S04]  /*74f80*/  LDL.LU R2, [R1+0x344] ;  /* 0x0003440001027983 */ /* 0x000f280000300800 */
[----:B------:R-:W4:Y:S04]  /*74f90*/  LDL.LU R29, [R1+0x354] ;  /* 0x00035400011d7983 */ /* 0x000f280000300800 */
[----:B0-----:R-:W4:Y:S04]  /*74fa0*/  LDL.LU R24, [R1+0x378] ;  /* 0x0003780001187983 */ /* 0x001f280000300800 */
[----:B------:R-:W4:Y:S04]  /*74fb0*/  LDL.LU R25, [R1+0x370] ;  /* 0x0003700001197983 */ /* 0x000f280000300800 */
[----:B------:R0:W-:Y:S04]  /*74fc0*/  STL [R1+0x1f88], R26 ;  /* 0x001f881a01007387 */ /* 0x0001e80000100800 */
[----:B0-----:R-:W4:Y:S04]  /*74fd0*/  LDL.LU R26, [R1+0x36c] ;  /* 0x00036c00011a7983 */ /* 0x001f280000300800 */
[----:B------:R0:W-:Y:S04]  /*74fe0*/  STL [R1+0x1f84], R27 ;  /* 0x001f841b01007387 */ /* 0x0001e80000100800 */
        /* <DEDUP_REMOVED lines=10> */
[----:B------:R-:W5:Y:S04]  /*75090*/  LDL.LU R8, [R1+0x338] ;  /* 0x0003380001087983 */ /* 0x000f680000300800 */
[----:B------:R-:W5:Y:S04]  /*750a0*/  LDL.LU R9, [R1+0x358] ;  /* 0x0003580001097983 */ /* 0x000f680000300800 */
[----:B------:R-:W5:Y:S04]  /*750b0*/  LDL.LU R10, [R1+0x360] ;  /* 0x00036000010a7983 */ /* 0x000f680000300800 */
[----:B------:R0:W-:Y:S01]  /*750c0*/  STS.128 [R28+0x580], R12 ;  /* 0x0005800c1c007388 */ /* 0x0001e20000000c00 */
[----:B--2---:R-:W-:-:S03]  /*750d0*/  F2FP.PACK_AB R20, R20, R3 ;  /* 0x000000031414723e */ /* 0x004fc600000000ff */
[----:B0-----:R-:W2:Y:S04]  /*750e0*/  LDL.LU R15, [R1+0x2fc] ;  /* 0x0002fc00010f7983 */ /* 0x001ea80000300800 */
[----:B------:R-:W2:Y:S04]  /*750f0*/  LDL.LU R12, [R1+0x350] ;  /* 0x00035000010c7983 */ /* 0x000ea80000300800 */
[----:B------:R-:W2:Y:S04]  /*75100*/  LDL.LU R13, [R1+0x364] ;  /* 0x00036400010d7983 */ /* 0x000ea80000300800 */
[----:B------:R-:W2:Y:S04]  /*75110*/  LDL.LU R14, [R1+0x368] ;  /* 0x00036800010e7983 */ /* 0x000ea80000300800 */
[----:B------:R0:W-:Y:S04]  /*75120*/  STL [R1+0x2024], R28 ;  /* 0x0020241c01007387 */ /* 0x0001e80000100800 */
[----:B0-----:R-:W2:Y:S04]  /*75130*/  LDL.LU R28, [R1+0x2f0] ;  /* 0x0002f000011c7983 */ /* 0x001ea80000300800 */
[----:B------:R-:W2:Y:S01]  /*75140*/  LDL.LU R3, [R1+0x2044] ;  /* 0x0020440001037983 */ /* 0x000ea20000300800 */
[----:B---3--:R-:W-:-:S03]  /*75150*/  F2FP.PACK_AB R23, R23, R0 ;  /* 0x000000001717723e */ /* 0x008fc600000000ff */
[----:B------:R0:W-:Y:S04]  /*75160*/  STL [R1+0x2028], R20 ;  /* 0x0020281401007387 */ /* 0x0001e80000100800 */
[----:B------:R-:W3:Y:S04]  /*75170*/  LDL.LU R0, [R1+0x2040] ;  /* 0x0020400001007983 */ /* 0x000ee80000300800 */
[----:B0-----:R-:W3:Y:S01]  /*75180*/  LDL.LU R20, [R1+0x384] ;  /* 0x0003840001147983 */ /* 0x001ee20000300800 */
[----:B----4-:R-:W-:-:S03]  /*75190*/  F2FP.PACK_AB R16, R11, R16 ;  /* 0x000000100b10723e */ /* 0x010fc600000000ff */
[----:B------:R-:W4:Y:S01]  /*751a0*/  LDL.LU R11, [R1+0x37c] ;  /* 0x00037c00010b7983 */ /* 0x000f220000300800 */
[----:B-----5:R-:W-:Y:S02]  /*751b0*/  F2FP.PACK_AB R8, R2, R8 ;  /* 0x000000080208723e */ /* 0x020fe400000000ff */
[----:B--2---:R-:W-:Y:S02]  /*751c0*/  F2FP.PACK_AB R22, R15, R22 ;  /* 0x000000160f16723e */ /* 0x004fe400000000ff */
[----:B------:R-:W-:Y:S02]  /*751d0*/  F2FP.PACK_AB R21, R28, R21 ;  /* 0x000000151c15723e */ /* 0x000fe400000000ff */
[----:B------:R-:W2:Y:S01]  /*751e0*/  LDL.LU R28, [R1+0x388] ;  /* 0x00038800011c7983 */ /* 0x000ea20000300800 */
[----:B------:R-:W-:-:S03]  /*751f0*/  F2FP.PACK_AB R4, R3, R4 ;  /* 0x000000040304723e */ /* 0x000fc600000000ff */
[----:B------:R-:W2:Y:S04]  /*75200*/  LDL.LU R15, [R1+0x380] ;  /* 0x00038000010f7983 */ /* 0x000ea80000300800 */
[----:B------:R-:W3:Y:S04]  /*75210*/  LDL.LU R3, [R1+0x203c] ;  /* 0x00203c0001037983 */ /* 0x000ee80000300800 */
[----:B------:R-:W5:Y:S01]  /*75220*/  LDL.LU R2, [R1+0x2038] ;  /* 0x0020380001027983 */ /* 0x000f620000300800 */
[----:B------:R-:W-:Y:S02]  /*75230*/  F2FP.PACK_AB R12, R12, R17 ;  /* 0x000000110c0c723e */ /* 0x000fe400000000ff */
[----:B------:R-:W-:-:S02]  /*75240*/  F2FP.PACK_AB R9, R13, R9 ;  /* 0x000000090d09723e */ /* 0x000fc400000000ff */
[----:B------:R-:W-:Y:S02]  /*75250*/  F2FP.PACK_AB R13, R14, R10 ;  /* 0x0000000a0e0d723e */ /* 0x000fe400000000ff */
[----:B------:R-:W-:Y:S02]  /*75260*/  F2FP.PACK_AB R10, R27, R26 ;  /* 0x0000001a1b0a723e */ /* 0x000fe400000000ff */
[----:B---3--:R-:W-:Y:S02]  /*75270*/  F2FP.PACK_AB R17, R3, R0 ;  /* 0x000000000311723e */ /* 0x008fe400000000ff */
[----:B------:R-:W3:Y:S01]  /*75280*/  LDL.LU R3, [R1+0x2034] ;  /* 0x0020340001037983 */ /* 0x000ee20000300800 */
[----:B-----5:R-:W-:-:S03]  /*75290*/  F2FP.PACK_AB R5, R2, R5 ;  /* 0x000000050205723e */ /* 0x020fc600000000ff */
[----:B------:R-:W5:Y:S04]  /*752a0*/  LDL.LU R0, [R1+0x2030] ;  /* 0x0020300001007983 */ /* 0x000f680000300800 */
[----:B------:R-:W5:Y:S04]  /*752b0*/  LDL.LU R2, [R1+0x202c] ;  /* 0x00202c0001027983 */ /* 0x000f680000300800 */
[----:B------:R-:W2:Y:S01]  /*752c0*/  LDL.LU R26, [R1+0x4b4] ;  /* 0x0004b400011a7983 */ /* 0x000ea20000300800 */
[----:B------:R-:W-:-:S03]  /*752d0*/  F2FP.PACK_AB R14, R24, R25 ;  /* 0x00000019180e723e */ /* 0x000fc600000000ff */
[----:B--2---:R-:W-:Y:S04]  /*752e0*/  STL [R1+0x2014], R26 ;  /* 0x0020141a01007387 */ /* 0x004fe80000100800 */
[----:B------:R-:W2:Y:S04]  /*752f0*/  LDL.LU R25, [R1+0x394] ;  /* 0x0003940001197983 */ /* 0x000ea80000300800 */
[----:B--2---:R0:W-:Y:S04]  /*75300*/  STL [R1+0x2020], R25 ;  /* 0x0020201901007387 */ /* 0x0041e80000100800 */
[----:B0-----:R-:W2:Y:S04]  /*75310*/  LDL.LU R25, [R1+0x398] ;  /* 0x0003980001197983 */ /* 0x001ea80000300800 */
[----:B------:R-:W2:Y:S04]  /*75320*/  LDL.LU R27, [R1+0x484] ;  /* 0x00048400011b7983 */ /* 0x000ea80000300800 */
[----:B--2---:R0:W-:Y:S04]  /*75330*/  STL [R1+0x201c], R27 ;  /* 0x00201c1b01007387 */ /* 0x0041e80000100800 */
[----:B0-----:R-:W2:Y:S04]  /*75340*/  LDL.LU R27, [R1+0x488] ;  /* 0x00048800011b7983 */ /* 0x001ea80000300800 */
[----:B------:R-:W2:Y:S01]  /*75350*/  LDL.LU R26, [R1+0x45c] ;  /* 0x00045c00011a7983 */ /* 0x000ea20000300800 */
[----:B------:R-:W-:-:S02]  /*75360*/  F2FP.PACK_AB R18, R6, R18 ;  /* 0x000000120612723e */ /* 0x000fc400000000ff */
[----:B------:R-:W-:Y:S02]  /*75370*/  F2FP.PACK_AB R6, R7, R19 ;  /* 0x000000130706723e */ /* 0x000fe400000000ff */
[----:B---3--:R-:W-:Y:S02]  /*75380*/  F2FP.PACK_AB R19, R29, R3 ;  /* 0x000000031d13723e */ /* 0x008fe400000000ff */
[----:B-----5:R-:W-:Y:S02]  /*75390*/  F2FP.PACK_AB R7, R2, R0 ;  /* 0x000000000207723e */ /* 0x020fe400000000ff */
[----:B----4-:R-:W-:Y:S02]  /*753a0*/  F2FP.PACK_AB R11, R20, R11 ;  /* 0x0000000b140b723e */ /* 0x010fe400000000ff */
[----:B------:R-:W-:Y:S01]  /*753b0*/  F2FP.PACK_AB R15, R28, R15 ;  /* 0x0000000f1c0f723e */ /* 0x000fe200000000ff */
        /* <DEDUP_REMOVED lines=9> */
[----:B--2---:R0:W-:Y:S04]  /*75450*/  STS.128 [R28+0xd80], R20 ;  /* 0x000d80141c007388 */ /* 0x0041e80000000c00 */
[----:B------:R1:W-:Y:S04]  /*75460*/  STS.128 [R28+0x600], R16 ;  /* 0x000600101c007388 */ /* 0x0003e80000000c00 */
[----:B------:R2:W-:Y:S04]  /*75470*/  STS.128 [R28+0xe00], R4 ;  /* 0x000e00041c007388 */ /* 0x0005e80000000c00 */
[----:B0-----:R-:W3:Y:S04]  /*75480*/  LDL.LU R20, [R1+0x4a0] ;  /* 0x0004a00001147983 */ /* 0x001ee80000300800 */
[----:B------:R-:W3:Y:S04]  /*75490*/  LDL.LU R23, [R1+0x470] ;  /* 0x0004700001177983 */ /* 0x000ee80000300800 */
[----:B------:R-:W3:Y:S04]  /*754a0*/  LDL.LU R21, [R1+0x4b0] ;  /* 0x0004b00001157983 */ /* 0x000ee80000300800 */
[----:B------:R-:W3:Y:S04]  /*754b0*/  LDL.LU R22, [R1+0x4bc] ;  /* 0x0004bc0001167983 */ /* 0x000ee80000300800 */
[----:B-1----:R-:W3:Y:S04]  /*754c0*/  LDL.LU R16, [R1+0x48c] ;  /* 0x00048c0001107983 */ /* 0x002ee80000300800 */
[----:B------:R-:W4:Y:S04]  /*754d0*/  LDL.LU R17, [R1+0x49c] ;  /* 0x00049c0001117983 */ /* 0x000f280000300800 */
[----:B------:R-:W3:Y:S04]  /*754e0*/  LDL.LU R18, [R1+0x4a4] ;  /* 0x0004a40001127983 */ /* 0x000ee80000300800 */
[----:B------:R-:W3:Y:S04]  /*754f0*/  LDL.LU R19, [R1+0x4b8] ;  /* 0x0004b80001137983 */ /* 0x000ee80000300800 */
[----:B--2---:R-:W2:Y:S04]  /*75500*/  LDL.LU R4, [R1+0x390] ;  /* 0x0003900001047983 */ /* 0x004ea80000300800 */
[----:B------:R-:W3:Y:S04]  /*75510*/  LDL.LU R5, [R1+0x450] ;  /* 0x0004500001057983 */ /* 0x000ee80000300800 */
[----:B------:R-:W5:Y:S04]  /*75520*/  LDL.LU R6, [R1+0x460] ;  /* 0x0004600001067983 */ /* 0x000f680000300800 */
[----:B------:R-:W3:Y:S04]  /*75530*/  LDL.LU R7, [R1+0x478] ;  /* 0x0004780001077983 */ /* 0x000ee80000300800 */
        /* <DEDUP_REMOVED lines=8> */
[----:B------:R-:W4:Y:S04]  /*755c0*/  LDL.LU R14, [R1+0x4a8] ;  /* 0x0004a800010e7983 */ /* 0x000f280000300800 */
[----:B------:R-:W4:Y:S01]  /*755d0*/  LDL.LU R15, [R1+0x47c] ;  /* 0x00047c00010f7983 */ /* 0x000f220000300800 */
[----:B--2---:R-:W-:-:S03]  /*755e0*/  F2FP.PACK_AB R4, R25, R4 ;  /* 0x000000041904723e */ /* 0x004fc600000000ff */
[----:B------:R-:W2:Y:S01]  /*755f0*/  LDL.LU R25, [R1+0x2020] ;  /* 0x0020200001197983 */ /* 0x000ea20000300800 */
[----:B---3--:R-:W-:Y:S02]  /*75600*/  F2FP.PACK_AB R12, R27, R12 ;  /* 0x0000000c1b0c723e */ /* 0x008fe400000000ff */
[----:B--2---:R-:W-:Y:S02]  /*75610*/  F2FP.PACK_AB R8, R8, R25 ;  /* 0x000000190808723e */ /* 0x004fe400000000ff */
[----:B------:R-:W2:Y:S04]  /*75620*/  LDL.LU R25, [R1+0x38c] ;  /* 0x00038c0001197983 */ /* 0x000ea80000300800 */
[----:B------:R-:W3:Y:S01]  /*75630*/  LDL.LU R27, [R1+0x201c] ;  /* 0x00201c00011b7983 */ /* 0x000ee20000300800 */
[----:B------:R-:W-:-:S02]  /*75640*/  F2FP.PACK_AB R5, R26, R5 ;  /* 0x000000051a05723e */ /* 0x000fc400000000ff */
[----:B---3--:R-:W-:Y:S02]  /*75650*/  F2FP.PACK_AB R16, R16, R27 ;  /* 0x0000001b1010723e */ /* 0x008fe400000000ff */
[----:B------:R-:W3:Y:S04]  /*75660*/  LDL R27, [R1+0x514] ;  /* 0x00051400011b7983 */ /* 0x000ee80000100800 */
[----:B------:R-:W2:Y:S01]  /*75670*/  LDL.LU R26, [R1+0x2018] ;  /* 0x00201800011a7983 */ /* 0x000ea20000300800 */
[----:B----4-:R-:W-:Y:S02]  /*75680*/  F2FP.PACK_AB R13, R29, R13 ;  /* 0x0000000d1d0d723e */ /* 0x010fe400000000ff */
[----:B-----5:R-:W-:Y:S02]  /*75690*/  F2FP.PACK_AB R6, R2, R6 ;  /* 0x000000060206723e */ /* 0x020fe400000000ff */
[----:B--2---:R-:W-:-:S02]  /*756a0*/  F2FP.PACK_AB R9, R26, R9 ;  /* 0x000000091a09723e */ /* 0x004fc400000000ff */
[----:B------:R-:W2:Y:S04]  /*756b0*/  LDL.LU R26, [R1+0x2014] ;  /* 0x00201400011a7983 */ /* 0x000ea80000300800 */
[----:B------:R-:W4:Y:S04]  /*756c0*/  LDL.LU R29, [R1+0x2010] ;  /* 0x00201000011d7983 */ /* 0x000f280000300800 */
[----:B------:R-:W5:Y:S01]  /*756d0*/  LDL.LU R2, [R1+0x200c] ;  /* 0x00200c0001027983 */ /* 0x000f620000300800 */
[----:B------:R-:W-:Y:S02]  /*756e0*/  F2FP.PACK_AB R10, R3, R10 ;  /* 0x0000000a030a723e */ /* 0x000fe400000000ff */
[----:B------:R-:W-:Y:S01]  /*756f0*/  F2FP.PACK_AB R11, R15, R11 ;  /* 0x0000000b0f0b723e */ /* 0x000fe200000000ff */
[----:B------:R-:W3:Y:S01]  /*75700*/  LDL.LU R3, [R1+0x2008] ;  /* 0x0020080001037983 */ /* 0x000ee20000300800 */
[----:B------:R-:W-:-:S02]  /*75710*/  F2FP.PACK_AB R18, R0, R18 ;  /* 0x000000120012723e */ /* 0x000fc400000000ff */
[----:B------:R-:W-:Y:S01]  /*75720*/  F2FP.PACK_AB R15, R19, R21 ;  /* 0x00000015130f723e */ /* 0x000fe200000000ff */
[----:B------:R-:W3:Y:S01]  /*75730*/  LDL.LU R0, [R1+0x2004] ;  /* 0x0020040001007983 */ /* 0x000ee20000300800 */
[----:B------:R-:W-:-:S03]  /*75740*/  F2FP.PACK_AB R17, R17, R24 ;  /* 0x000000181111723e */ /* 0x000fc600000000ff */
[----:B------:R-:W0:Y:S01]  /*75750*/  S2R R24, SR_TID.X ;  /* 0x0000000000187919 */ /* 0x000e220000002100 */
[----:B------:R-:W-:-:S03]  /*75760*/  F2FP.PACK_AB R7, R7, R23 ;  /* 0x000000170707723e */ /* 0x000fc600000000ff */
[----:B------:R-:W1:Y:S01]  /*75770*/  S2R R23, SR_TID.X ;  /* 0x0000000000177919 */ /* 0x000e620000002100 */
[----:B------:R-:W-:-:S03]  /*75780*/  F2FP.PACK_AB R14, R14, R20 ;  /* 0x000000140e0e723e */ /* 0x000fc600000000ff */
[----:B------:R0:W-:Y:S04]  /*75790*/  STS.128 [R28+0x700], R4 ;  /* 0x000700041c007388 */ /* 0x0001e80000000c00 */
[----:B------:R-:W-:Y:S04]  /*757a0*/  STS.128 [R28+0xf00], R8 ;  /* 0x000f00081c007388 */ /* 0x000fe80000000c00 */
[----:B------:R-:W-:Y:S01]  /*757b0*/  STS.128 [R28+0x780], R12 ;  /* 0x0007800c1c007388 */ /* 0x000fe20000000c00 */
[----:B0-----:R-:W-:-:S04]  /*757c0*/  SHF.L.U32 R20, R24, 0xe, RZ ;  /* 0x0000000e18147819 */ /* 0x001fc800000006ff */
[----:B------:R-:W-:Y:S02]  /*757d0*/  LOP3.LUT R20, R20, 0x18000, RZ, 0xc0, !PT ;  /* 0x0001800014147812 */ /* 0x000fe400078ec0ff */
[----:B-1----:R-:W-:-:S05]  /*757e0*/  LOP3.LUT R23, R23, 0xff, RZ, 0xc0, !PT ;  /* 0x000000ff17177812 */ /* 0x002fca00078ec0ff */
[----:B------:R-:W-:-:S05]  /*757f0*/  IMAD R4, R23, 0x10, R20 ;  /* 0x0000001017047824 */ /* 0x000fca00078e0214 */
[----:B------:R-:W-:Y:S02]  /*75800*/  LOP3.LUT R6, R4, 0x20, RZ, 0x3c, !PT ;  /* 0x0000002004067812 */ /* 0x000fe400078e3cff */
[----:B------:R-:W-:Y:S02]  /*75810*/  FSEL R5, R25, -INF , P0 ;  /* 0xff80000019057808 */ /* 0x000fe40000000000 */
[----:B--2---:R-:W-:Y:S02]  /*75820*/  F2FP.PACK_AB R19, R22, R26 ;  /* 0x0000001a1613723e */ /* 0x004fe400000000ff */
[----:B------:R0:W2:Y:S04]  /*75830*/  LDL R26, [R1+0x524] ;  /* 0x00052400011a7983 */ /* 0x0000a80000100800 */
[----:B------:R-:W-:Y:S04]  /*75840*/  STS.128 [R28+0xf80], R16 ;  /* 0x000f80101c007388 */ /* 0x000fe80000000c00 */
[----:B------:R-:W-:Y:S06]  /*75850*/  BAR.SYNC.DEFER_BLOCKING 0x0 ;  /* 0x0000000000007b1d */ /* 0x000fec0000010000 */
[----:B------:R-:W-:Y:S04]  /*75860*/  STL [R1+0x1f8c], R20 ;  /* 0x001f8c1401007387 */ /* 0x000fe80000100800 */
[----:B------:R-:W1:Y:S04]  /*75870*/  LDS.128 R20, [R4] ;  /* 0x0000000004147984 */ /* 0x000e680000000c00 */
[----:B------:R-:W0:Y:S04]  /*75880*/  LDS.128 R8, [R6] ;  /* 0x0000000006087984 */ /* 0x000e280000000c00 */
[----:B------:R-:W-:Y:S04]  /*75890*/  STL [R1+0x1f80], R28 ;  /* 0x001f801c01007387 */ /* 0x000fe80000100800 */
[----:B-1----:R-:W-:Y:S04]  /*758a0*/  STL.64 [R1+0x500], R20 ;  /* 0x0005001401007387 */ /* 0x002fe80000100a00 */
[----:B------:R-:W-:Y:S04]  /*758b0*/  STL.64 [R1+0x508], R22 ;  /* 0x0005081601007387 */ /* 0x000fe80000100a00 */
[----:B-----5:R-:W-:Y:S04]  /*758c0*/  STL [R1+0x1f70], R2 ;  /* 0x001f700201007387 */ /* 0x020fe80000100800 */
[----:B------:R1:W-:Y:S01]  /*758d0*/  STL [R1+0x51c], R5 ;  /* 0x00051c0501007387 */ /* 0x0003e20000100800 */
[----:B0-----:R-:W-:Y:S01]  /*758e0*/  MOV R25, R8 ;  /* 0x0000000800197202 */ /* 0x001fe20000000f00 */
[----:B------:R-:W-:-:S02]  /*758f0*/  IMAD.MOV.U32 R19, RZ, RZ, R9 ;  /* 0x000000ffff137224 */ /* 0x000fc400078e0009 */
[----:B------:R-:W-:Y:S01]  /*75900*/  STL [R1+0x4f0], R8 ;  /* 0x0004f00801007387 */ /* 0x000fe20000100800 */
[----:B-1----:R-:W-:-:S03]  /*75910*/  LOP3.LUT R5, R4, 0x40, RZ, 0x3c, !PT ;  /* 0x0000004004057812 */ /* 0x002fc600078e3cff */
[----:B------:R-:W-:Y:S04]  /*75920*/  STL.64 [R1+0x4f8], R10 ;  /* 0x0004f80a01007387 */ /* 0x000fe80000100a00 */
[----:B------:R-:W0:Y:S01]  /*75930*/  LDS.128 R8, [R5] ;  /* 0x0000000005087984 */ /* 0x000e220000000c00 */
[----:B------:R-:W-:-:S03]  /*75940*/  LOP3.LUT R15, R4, 0x60, RZ, 0x3c, !PT ;  /* 0x00000060040f7812 */ /* 0x000fc600078e3cff */
[----:B------:R-:W-:Y:S01]  /*75950*/  STL [R1+0x1f90], R19 ;  /* 0x001f901301007387 */ /* 0x000fe20000100800 */
[----:B---3--:R-:W-:-:S03]  /*75960*/  ISETP.GE.U32.AND P1, PT, R27, 0x7f800000, PT ;  /* 0x7f8000001b00780c */ /* 0x008fc60003f26070 */
[----:B0-----:R-:W-:Y:S01]  /*75970*/  STL [R1+0x4e0], R8 ;  /* 0x0004e00801007387 */ /* 0x001fe20000100800 */
[----:B------:R-:W-:Y:S02]  /*75980*/  MOV R21, R8 ;  /* 0x0000000800157202 */ /* 0x000fe40000000f00 */
[----:B------:R-:W-:Y:S01]  /*75990*/  MOV R18, R9 ;  /* 0x0000000900127202 */ /* 0x000fe20000000f00 */
[----:B------:R-:W-:Y:S04]  /*759a0*/  STL.64 [R1+0x4e8], R10 ;  /* 0x0004e80a01007387 */ /* 0x000fe80000100a00 */
[----:B------:R-:W0:Y:S04]  /*759b0*/  LDS.128 R8, [R15] ;  /* 0x000000000f087984 */ /* 0x000e280000000c00 */
[----:B------:R-:W-:Y:S01]  /*759c0*/  STL [R1+0x1f94], R18 ;  /* 0x001f941201007387 */ /* 0x000fe20000100800 */
[----:B------:R-:W-:-:S03]  /*759d0*/  MOV R22, R20 ;  /* 0x0000001400167202 */ /* 0x000fc60000000f00 */
[----:B------:R-:W1:Y:S01]  /*759e0*/  S2R R20, SR_TID.X ;  /* 0x0000000000147919 */ /* 0x000e620000002100 */
[----:B0-----:R-:W-:-:S03]  /*759f0*/  IMAD.MOV.U32 R23, RZ, RZ, R8 ;  /* 0x000000ffff177224 */ /* 0x001fc600078e0008 */
[----:B------:R0:W-:Y:S01]  /*75a00*/  STL [R1+0x4b0], R8 ;  /* 0x0004b00801007387 */ /* 0x0001e20000100800 */
[----:B------:R-:W-:-:S03]  /*75a10*/  MOV R17, R9 ;  /* 0x0000000900117202 */ /* 0x000fc60000000f00 */
[----:B------:R-:W-:Y:S01]  /*75a20*/  STL.64 [R1+0x4b8], R10 ;  /* 0x0004b80a01007387 */ /* 0x000fe20000100a00 */
[----:B0-----:R-:W-:Y:S02]  /*75a30*/  @P1 MOV R8, 0x7f800000 ;  /* 0x7f80000000081802 */ /* 0x001fe40000000f00 */
[----:B-1----:R-:W-:Y:S02]  /*75a40*/  SHF.R.U32.HI R7, RZ, 0x7, R20 ;  /* 0x00000007ff077819 */ /* 0x002fe40000011614 */
[----:B------:R-:W-:Y:S01]  /*75a50*/  LOP3.LUT R20, R20, 0xff, RZ, 0xc0, !PT ;  /* 0x000000ff14147812 */ /* 0x000fe200078ec0ff */
[----:B------:R-:W-:Y:S03]  /*75a60*/  STL [R1+0x1f98], R17 ;  /* 0x001f981101007387 */ /* 0x000fe60000100800 */
[----:B------:R-:W-:Y:S02]  /*75a70*/  ISETP.GE.U32.AND P0, PT, R20, 0x80, PT ;  /* 0x000000801400780c */ /* 0x000fe40003f06070 */
[----:B------:R-:W-:Y:S01]  /*75a80*/  SHF.L.U32 R14, R24, 0x4, RZ ;  /* 0x00000004180e7819 */ /* 0x000fe200000006ff */
[----:B--2---:R-:W-:-:S02]  /*75a90*/  @P1 FFMA.FTZ R26, R27, R8, +INF ;  /* 0x7f8000001b1a1423 */ /* 0x004fc40000010008 */
[----:B------:R-:W0:Y:S04]  /*75aa0*/  LDS.128 R8, [R4+0x1000] ;  /* 0x0010000004087984 */ /* 0x000e280000000c00 */
[----:B------:R-:W-:Y:S01]  /*75ab0*/  @P1 STL [R1+0x524], R26 ;  /* 0x0005241a01001387 */ /* 0x000fe20000100800 */
[----:B0-----:R-:W-:-:S03]  /*75ac0*/  IMAD.MOV.U32 R20, RZ, RZ, R9 ;  /* 0x000000ffff147224 */ /* 0x001fc600078e0009 */
[----:B------:R-:W-:Y:S04]  /*75ad0*/  STL [R1+0x4d0], R8 ;  /* 0x0004d00801007387 */ /* 0x000fe80000100800 */
[----:B------:R-:W-:Y:S04]  /*75ae0*/  STL.64 [R1+0x4d8], R10 ;  /* 0x0004d80a01007387 */ /* 0x000fe80000100a00 */
[----:B------:R-:W-:Y:S04]  /*75af0*/  STL [R1+0x1f9c], R20 ;  /* 0x001f9c1401007387 */ /* 0x000fe80000100800 */
[----:B------:R-:W-:Y:S04]  /*75b00*/  STL [R1+0x1ffc], R23 ;  /* 0x001ffc1701007387 */ /* 0x000fe80000100800 */
[----:B------:R-:W-:Y:S04]  /*75b10*/  STL [R1+0x1ff8], R21 ;  /* 0x001ff81501007387 */ /* 0x000fe80000100800 */
[----:B------:R-:W-:Y:S04]  /*75b20*/  STL [R1+0x2000], R22 ;  /* 0x0020001601007387 */ /* 0x000fe80000100800 */
[----:B------:R-:W0:Y:S01]  /*75b30*/  LDS.128 R20, [R6+0x1000] ;  /* 0x0010000006147984 */ /* 0x000e220000000c00 */
[----:B------:R-:W-:-:S02]  /*75b40*/  SGXT.U32 R7, R7, 0x1 ;  /* 0x000000010707781a */ /* 0x000fc40000000000 */
[----:B------:R-:W-:-:S03]  /*75b50*/  LOP3.LUT P2, RZ, R2, 0x20000, RZ, 0xc0, !PT ;  /* 0x0002000002ff7812 */ /* 0x000fc6000784c0ff */
[----:B------:R-:W-:Y:S02]  /*75b60*/  IMAD R7, R7, c[0x0][0x1c8], RZ ;  /* 0x0000720007077a24 */ /* 0x000fe400078e02ff */
[----:B------:R-:W-:Y:S01]  /*75b70*/  IMAD.MOV.U32 R2, RZ, RZ, c[0x0][0x1c8] ;  /* 0x00007200ff027624 */ /* 0x000fe200078e00ff */
[----:B0-----:R-:W-:Y:S01]  /*75b80*/  STL [R1+0x4c0], R20 ;  /* 0x0004c01401007387 */ /* 0x001fe20000100800 */
[----:B------:R-:W-:Y:S01]  /*75b90*/  IMAD.MOV.U32 R24, RZ, RZ, R20 ;  /* 0x000000ffff187224 */ /* 0x000fe200078e0014 */
[----:B------:R-:W-:Y:S02]  /*75ba0*/  MOV R16, R21 ;  /* 0x0000001500107202 */ /* 0x000fe40000000f00 */
[----:B------:R-:W-:Y:S04]  /*75bb0*/  STL.64 [R1+0x4c8], R22 ;  /* 0x0004c81601007387 */ /* 0x000fe80000100a00 */
[----:B------:R-:W0:Y:S01]  /*75bc0*/  LDS.128 R20, [R5+0x1000] ;  /* 0x0010000005147984 */ /* 0x000e220000000c00 */
[----:B------:R-:W-:-:S02]  /*75bd0*/  LEA R10, P1, R7, R0, 0x1 ;  /* 0x00000000070a7211 */ /* 0x000fc400078208ff */
[----:B----4-:R-:W-:Y:S02]  /*75be0*/  LOP3.LUT R13, R29, 0x180, RZ, 0xc0, !PT ;  /* 0x000001801d0d7812 */ /* 0x010fe400078ec0ff */
[----:B------:R-:W-:Y:S02]  /*75bf0*/  LOP3.LUT R14, R14, 0x70, RZ, 0xc0, !PT ;  /* 0x000000700e0e7812 */ /* 0x000fe400078ec0ff */
[----:B------:R-:W-:Y:S02]  /*75c00*/  MOV R19, R8 ;  /* 0x0000000800137202 */ /* 0x000fe40000000f00 */
[----:B------:R-:W-:Y:S02]  /*75c10*/  LEA R8, R2, R7, 0x1 ;  /* 0x0000000702087211 */ /* 0x000fe400078e08ff */
[----:B------:R-:W-:Y:S02]  /*75c20*/  LEA.HI.X.SX32 R11, R7, R3, 0x1, P1 ;  /* 0x00000003070b7211 */ /* 0x000fe400008f0eff */
[----:B------:R-:W-:Y:S01]  /*75c30*/  IADD3 R7, R14, R13, RZ ;  /* 0x0000000d0e077210 */ /* 0x000fe20007ffe0ff */
[----:B------:R-:W-:Y:S04]  /*75c40*/  STL [R1+0x1ff4], R24 ;  /* 0x001ff41801007387 */ /* 0x000fe80000100800 */
[----:B------:R-:W-:Y:S04]  /*75c50*/  STL [R1+0x1fa0], R16 ;  /* 0x001fa01001007387 */ /* 0x000fe80000100800 */
[----:B0-----:R-:W-:Y:S01]  /*75c60*/  STL.64 [R1+0x4a0], R20 ;  /* 0x0004a01401007387 */ /* 0x001fe20000100a00 */
[----:B------:R-:W-:-:S03]  /*75c70*/  IMAD.MOV.U32 R18, RZ, RZ, R20 ;  /* 0x000000ffff127224 */ /* 0x000fc600078e0014 */
[----:B------:R-:W-:Y:S04]  /*75c80*/  STL [R1+0x518], R7 ;  /* 0x0005180701007387 */ /* 0x000fe80000100800 */
[----:B------:R-:W-:Y:S04]  /*75c90*/  STL.64 [R1+0x4a8], R22 ;  /* 0x0004a81601007387 */ /* 0x000fe80000100a00 */
[----:B------:R-:W0:Y:S04]  /*75ca0*/  LDS.128 R20, [R15+0x1000] ;  /* 0x001000000f147984 */ /* 0x000e280000000c00 */
[----:B0-----:R-:W-:Y:S04]  /*75cb0*/  STL.64 [R1+0x490], R20 ;  /* 0x0004901401007387 */ /* 0x001fe80000100a00 */
[----:B------:R0:W-:Y:S04]  /*75cc0*/  STL.64 [R1+0x498], R22 ;  /* 0x0004981601007387 */ /* 0x0001e80000100a00 */
[----:B0-----:R-:W2:Y:S01]  /*75cd0*/  LDL.LU R22, [R1+0x2000] ;  /* 0x0020000001167983 */ /* 0x001ea20000300800 */
[----:B------:R-:W-:-:S02]  /*75ce0*/  MOV R17, R20 ;  /* 0x0000001400117202 */ /* 0x000fc40000000f00 */
[----:B------:R-:W-:Y:S01]  /*75cf0*/  LEA R12, P1, R8, R0, 0x1 ;  /* 0x00000000080c7211 */ /* 0x000fe200078208ff */
[----:B--2---:R-:W-:Y:S04]  /*75d00*/  STG.E.U16 [R10.64], R22 ;  /* 0x000000160a007986 */ /* 0x004fe8000c101504 */
[----:B------:R-:W0:Y:S04]  /*75d10*/  LDS.128 R20, [R4+0x2000] ;  /* 0x0020000004147984 */ /* 0x000e280000000c00 */
[----:B0-----:R-:W-:Y:S04]  /*75d20*/  STL [R1+0x480], R20 ;  /* 0x0004801401007387 */ /* 0x001fe80000100800 */
[----:B------:R0:W-:Y:S02]  /*75d30*/  STL.64 [R1+0x488], R22 ;  /* 0x0004881601007387 */ /* 0x0001e40000100a00 */
[----:B0-----:R-:W-:-:S02]  /*75d40*/  MOV R22, R21 ;  /* 0x0000001500167202 */ /* 0x001fc40000000f00 */
[----:B------:R-:W2:Y:S04]  /*75d50*/  LDL.LU R23, [R1+0x1ffc] ;  /* 0x001ffc0001177983 */ /* 0x000ea80000300800 */
[----:B------:R-:W3:Y:S01]  /*75d60*/  LDL.LU R21, [R1+0x1ff8] ;  /* 0x001ff80001157983 */ /* 0x000ee20000300800 */
[----:B------:R-:W-:-:S05]  /*75d70*/  LEA.HI.X.SX32 R13, R8, R3, 0x1, P1 ;  /* 0x00000003080d7211 */ /* 0x000fca00008f0eff */
[----:B------:R-:W-:Y:S04]  /*75d80*/  STG.E.U16 [R12.64], R25 ;  /* 0x000000190c007986 */ /* 0x000fe8000c101504 */
[----:B------:R-:W0:Y:S01]  /*75d90*/  LDS.128 R24, [R6+0x2000] ;  /* 0x0020000006187984 */ /* 0x000e220000000c00 */
[----:B------:R-:W-:-:S04]  /*75da0*/  LEA R9, R2, R8, 0x1 ;  /* 0x0000000802097211 */ /* 0x000fc800078e08ff */
[C---:B------:R-:W-:Y:S02]  /*75db0*/  LEA R8, P1, R9.reuse, R0, 0x1 ;  /* 0x0000000009087211 */ /* 0x040fe400078208ff */
[----:B------:R-:W-:Y:S02]  /*75dc0*/  LEA R7, R2, R9, 0x1 ;  /* 0x0000000902077211 */ /* 0x000fe400078e08ff */
[----:B------:R-:W-:Y:S01]  /*75dd0*/  LEA.HI.X.SX32 R9, R9, R3, 0x1, P1 ;  /* 0x0000000309097211 */ /* 0x000fe200008f0eff */
[----:B------:R1:W-:Y:S04]  /*75de0*/  STL [R1+0x1fa4], R22 ;  /* 0x001fa41601007387 */ /* 0x0003e80000100800 */
[----:B0-----:R-:W-:Y:S01]  /*75df0*/  STL [R1+0x470], R24 ;  /* 0x0004701801007387 */ /* 0x001fe20000100800 */
[----:B-1----:R-:W-:-:S03]  /*75e00*/  MOV R22, R24 ;  /* 0x0000001800167202 */ /* 0x002fc60000000f00 */
[----:B------:R-:W-:Y:S01]  /*75e10*/  STL.64 [R1+0x478], R26 ;  /* 0x0004781a01007387 */ /* 0x000fe20000100a00 */
[----:B------:R-:W-:Y:S01]  /*75e20*/  IMAD.MOV.U32 R16, RZ, RZ, R20 ;  /* 0x000000ffff107224 */ /* 0x000fe200078e0014 */
[----:B------:R-:W-:-:S04]  /*75e30*/  LEA R10, P1, R7, R0, 0x1 ;  /* 0x00000000070a7211 */ /* 0x000fc800078208ff */
[----:B------:R-:W-:Y:S01]  /*75e40*/  LEA.HI.X.SX32 R11, R7, R3, 0x1, P1 ;  /* 0x00000003070b7211 */ /* 0x000fe200008f0eff */
[----:B---3--:R0:W-:Y:S02]  /*75e50*/  STG.E.U16 [R8.64], R21 ;  /* 0x0000001508007986 */ /* 0x0081e4000c101504 */
[----:B0-----:R-:W-:Y:S02]  /*75e60*/  MOV R21, R25 ;  /* 0x0000001900157202 */ /* 0x001fe40000000f00 */
[----:B------:R-:W0:Y:S04]  /*75e70*/  LDS.128 R24, [R5+0x2000] ;  /* 0x0020000005187984 */ /* 0x000e280000000c00 */
[----:B------:R1:W-:Y:S04]  /*75e80*/  STL [R1+0x1fa8], R21 ;  /* 0x001fa81501007387 */ /* 0x0003e80000100800 */
[----:B0-----:R-:W-:Y:S01]  /*75e90*/  STL.64 [R1+0x460], R24 ;  /* 0x0004601801007387 */ /* 0x001fe20000100a00 */
[----:B-1----:R-:W-:-:S03]  /*75ea0*/  MOV R21, R24 ;  /* 0x0000001800157202 */ /* 0x002fc60000000f00 */
[----:B------:R-:W-:Y:S04]  /*75eb0*/  STL.64 [R1+0x468], R26 ;  /* 0x0004681a01007387 */ /* 0x000fe80000100a00 */
[----:B------:R-:W0:Y:S04]  /*75ec0*/  LDS.128 R24, [R15+0x2000] ;  /* 0x002000000f187984 */ /* 0x000e280000000c00 */
[----:B0-----:R0:W-:Y:S01]  /*75ed0*/  STL [R1+0x450], R24 ;  /* 0x0004501801007387 */ /* 0x0011e20000100800 */
[----:B------:R-:W-:-:S03]  /*75ee0*/  IMAD.MOV.U32 R20, RZ, RZ, R24 ;  /* 0x000000ffff147224 */ /* 0x000fc600078e0018 */
[----:B------:R-:W-:Y:S04]  /*75ef0*/  STL.64 [R1+0x458], R26 ;  /* 0x0004581a01007387 */ /* 0x000fe80000100a00 */
[----:B0-----:R-:W3:Y:S04]  /*75f00*/  LDL.LU R24, [R1+0x1ff4] ;  /* 0x001ff40001187983 */ /* 0x001ee80000300800 */
[----:B------:R-:W-:Y:S04]  /*75f10*/  STL [R1+0x1ff0], R22 ;  /* 0x001ff01601007387 */ /* 0x000fe80000100800 */
[----:B--2---:R-:W-:Y:S04]  /*75f20*/  STG.E.U16 [R10.64], R23 ;  /* 0x000000170a007986 */ /* 0x004fe8000c101504 */
[----:B------:R-:W-:Y:S04]  /*75f30*/  STL.64 [R1+0x1fe8], R20 ;  /* 0x001fe81401007387 */ /* 0x000fe80000100a00 */
[----:B------:R-:W0:Y:S01]  /*75f40*/  LDS.128 R20, [R4+0x3000] ;  /* 0x0030000004147984 */ /* 0x000e220000000c00 */
[----:B------:R-:W-:-:S04]  /*75f50*/  LEA R14, R2, R7, 0x1 ;  /* 0x00000007020e7211 */ /* 0x000fc800078e08ff */
[C---:B------:R-:W-:Y:S01]  /*75f60*/  LEA R12, P1, R14.reuse, R0, 0x1 ;  /* 0x000000000e0c7211 */ /* 0x040fe200078208ff */
[----:B------:R-:W-:Y:S03]  /*75f70*/  STL [R1+0x1fac], R25 ;  /* 0x001fac1901007387 */ /* 0x000fe60000100800 */
[----:B------:R-:W-:-:S05]  /*75f80*/  LEA.HI.X.SX32 R13, R14, R3, 0x1, P1 ;  /* 0x000000030e0d7211 */ /* 0x000fca00008f0eff */
[----:B------:R1:W-:Y:S04]  /*75f90*/  STG.E.U16 [R12.64], R19 ;  /* 0x000000130c007986 */ /* 0x0003e8000c101504 */
[----:B0-----:R-:W-:Y:S01]  /*75fa0*/  STL [R1+0x440], R20 ;  /* 0x0004401401007387 */ /* 0x001fe20000100800 */
[----:B-1----:R-:W-:-:S03]  /*75fb0*/  MOV R19, R20 ;  /* 0x0000001400137202 */ /* 0x002fc60000000f00 */
[----:B------:R0:W-:Y:S02]  /*75fc0*/  STL.64 [R1+0x448], R22 ;  /* 0x0004481601007387 */ /* 0x0001e40000100a00 */
[----:B0-----:R-:W-:Y:S02]  /*75fd0*/  IMAD.MOV.U32 R23, RZ, RZ, R21 ;  /* 0x000000ffff177224 */ /* 0x001fe400078e0015 */
[----:B------:R-:W2:Y:S04]  /*75fe0*/  LDL.LU R22, [R1+0x1ff0] ;  /* 0x001ff00001167983 */ /* 0x000ea80000300800 */
[----:B------:R-:W4:Y:S01]  /*75ff0*/  LDL.LU.64 R20, [R1+0x1fe8] ;  /* 0x001fe80001147983 */ /* 0x000f220000300a00 */
[----:B------:R-:W-:-:S05]  /*76000*/  IMAD R7, R2, 0x2, R14 ;  /* 0x0000000202077824 */ /* 0x000fca00078e020e */
[----:B------:R-:W-:-:S04]  /*76010*/  LEA R8, P1, R7, R0, 0x1 ;  /* 0x0000000007087211 */ /* 0x000fc800078208ff */
[----:B------:R-:W-:Y:S01]  /*76020*/  LEA.HI.X.SX32 R9, R7, R3, 0x1, P1 ;  /* 0x0000000307097211 */ /* 0x000fe200008f0eff */
[----:B------:R-:W-:-:S05]  /*76030*/  IMAD R11, R2, 0x2, R7 ;  /* 0x00000002020b7824 */ /* 0x000fca00078e0207 */
[CC--:B------:R-:W-:Y:S02]  /*76040*/  LEA R10, P1, R11.reuse, R0.reuse, 0x1 ;  /* 0x000000000b0a7211 */ /* 0x0c0fe400078208ff */
[C---:B------:R-:W-:Y:S02]  /*76050*/  LEA R7, R2.reuse, R11, 0x1 ;  /* 0x0000000b02077211 */ /* 0x040fe400078e08ff */
[----:B------:R-:W-:Y:S02]  /*76060*/  LEA.HI.X.SX32 R11, R11, R3, 0x1, P1 ;  /* 0x000000030b0b7211 */ /* 0x000fe400008f0eff */
[C---:B------:R-:W-:Y:S02]  /*76070*/  LEA R12, P1, R7.reuse, R0, 0x1 ;  /* 0x00000000070c7211 */ /* 0x040fe400078208ff */
[C---:B------:R-:W-:Y:S02]  /*76080*/  LEA R14, R2.reuse, R7, 0x1 ;  /* 0x00000007020e7211 */ /* 0x040fe400078e08ff */
[----:B------:R-:W-:Y:S01]  /*76090*/  LEA.HI.X.SX32 R13, R7, R3, 0x1, P1 ;  /* 0x00000003070d7211 */ /* 0x000fe200008f0eff */
[----:B------:R-:W-:Y:S01]  /*760a0*/  STL [R1+0x1fb0], R23 ;  /* 0x001fb01701007387 */ /* 0x000fe20000100800 */
[----:B------:R-:W-:-:S03]  /*760b0*/  LEA R7, R2, R14, 0x1 ;  /* 0x0000000e02077211 */ /* 0x000fc600078e08ff */
[----:B---3--:R0:W-:Y:S04]  /*760c0*/  STG.E.U16 [R8.64], R24 ;  /* 0x0000001808007986 */ /* 0x0081e8000c101504 */
[----:B------:R-:W1:Y:S01]  /*760d0*/  LDS.128 R24, [R6+0x3000] ;  /* 0x0030000006187984 */ /* 0x000e620000000c00 */
[----:B0-----:R-:W-:-:S04]  /*760e0*/  LEA R8, P1, R14, R0, 0x1 ;  /* 0x000000000e087211 */ /* 0x001fc800078208ff */
[----:B------:R-:W-:Y:S02]  /*760f0*/  LEA.HI.X.SX32 R9, R14, R3, 0x1, P1 ;  /* 0x000000030e097211 */ /* 0x000fe400008f0eff */
[----:B-1----:R-:W-:Y:S01]  /*76100*/  MOV R14, R24 ;  /* 0x00000018000e7202 */ /* 0x002fe20000000f00 */
[----:B------:R0:W-:Y:S04]  /*76110*/  STL [R1+0x430], R24 ;  /* 0x0004301801007387 */ /* 0x0001e80000100800 */
[----:B------:R-:W-:Y:S01]  /*76120*/  STL.64 [R1+0x438], R26 ;  /* 0x0004381a01007387 */ /* 0x000fe20000100a00 */
[----:B0-----:R-:W-:-:S05]  /*76130*/  IMAD.MOV.U32 R24, RZ, RZ, R25 ;  /* 0x000000ffff187224 */ /* 0x001fca00078e0019 */
[----:B------:R-:W-:Y:S04]  /*76140*/  STL [R1+0x1fb4], R24 ;  /* 0x001fb41801007387 */ /* 0x000fe80000100800 */
[----:B------:R-:W0:Y:S04]  /*76150*/  LDS.128 R24, [R5+0x3000] ;  /* 0x0030000005187984 */ /* 0x000e280000000c00 */
[----:B------:R1:W-:Y:S04]  /*76160*/  STG.E.U16 [R10.64], R18 ;  /* 0x000000120a007986 */ /* 0x0003e8000c101504 */
[----:B0-----:R-:W-:Y:S01]  /*76170*/  STL.64 [R1+0x400], R24 ;  /* 0x0004001801007387 */ /* 0x001fe20000100a00 */
[----:B-1----:R-:W-:-:S03]  /*76180*/  MOV R18, R24 ;  /* 0x0000001800127202 */ /* 0x002fc60000000f00 */
[----:B------:R-:W-:Y:S04]  /*76190*/  STL.64 [R1+0x408], R26 ;  /* 0x0004081a01007387 */ /* 0x000fe80000100a00 */
[----:B------:R-:W0:Y:S04]  /*761a0*/  LDS.128 R24, [R15+0x3000] ;  /* 0x003000000f187984 */ /* 0x000e280000000c00 */
[----:B------:R1:W-:Y:S04]  /*761b0*/  STG.E.U16 [R12.64], R17 ;  /* 0x000000110c007986 */ /* 0x0003e8000c101504 */
[----:B0-----:R-:W-:Y:S01]  /*761c0*/  STL.64 [R1+0x3f0], R24 ;  /* 0x0003f01801007387 */ /* 0x001fe20000100a00 */
[----:B-1----:R-:W-:-:S03]  /*761d0*/  IMAD.MOV.U32 R17, RZ, RZ, R24 ;  /* 0x000000ffff117224 */ /* 0x002fc600078e0018 */
[----:B------:R-:W-:Y:S04]  /*761e0*/  STL.64 [R1+0x3f8], R26 ;  /* 0x0003f81a01007387 */ /* 0x000fe80000100a00 */
[----:B------:R-:W0:Y:S01]  /*761f0*/  LDS.128 R24, [R4+0x4000] ;  /* 0x0040000004187984 */ /* 0x000e220000000c00 */
[----:B------:R-:W-:-:S03]  /*76200*/  LEA R10, P1, R7, R0, 0x1 ;  /* 0x00000000070a7211 */ /* 0x000fc600078208ff */
[----:B------:R1:W-:Y:S01]  /*76210*/  STG.E.U16 [R8.64], R16 ;  /* 0x0000001008007986 */ /* 0x0003e2000c101504 */
[----:B------:R-:W-:Y:S02]  /*76220*/  LEA.HI.X.SX32 R11, R7, R3, 0x1, P1 ;  /* 0x00000003070b7211 */ /* 0x000fe400008f0eff */
[----:B-1----:R-:W-:-:S04]  /*76230*/  LEA R8, R2, R7, 0x1 ;  /* 0x0000000702087211 */ /* 0x002fc800078e08ff */
[----:B------:R-:W-:Y:S02]  /*76240*/  LEA R12, P1, R8, R0, 0x1 ;  /* 0x00000000080c7211 */ /* 0x000fe400078208ff */
[----:B------:R-:W-:Y:S02]  /*76250*/  LEA R9, R2, R8, 0x1 ;  /* 0x0000000802097211 */ /* 0x000fe400078e08ff */
[----:B------:R-:W-:Y:S02]  /*76260*/  LEA.HI.X.SX32 R13, R8, R3, 0x1, P1 ;  /* 0x00000003080d7211 */ /* 0x000fe400008f0eff */
[C---:B------:R-:W-:Y:S02]  /*76270*/  LEA R8, P1, R9.reuse, R0, 0x1 ;  /* 0x0000000009087211 */ /* 0x040fe400078208ff */
[----:B------:R-:W-:Y:S02]  /*76280*/  LEA R7, R2, R9, 0x1 ;  /* 0x0000000902077211 */ /* 0x000fe400078e08ff */
[----:B------:R-:W-:Y:S01]  /*76290*/  LEA.HI.X.SX32 R9, R9, R3, 0x1, P1 ;  /* 0x0000000309097211 */ /* 0x000fe200008f0eff */
[----:B0-----:R-:W-:Y:S04]  /*762a0*/  STL [R1+0x420], R24 ;  /* 0x0004201801007387 */ /* 0x001fe80000100800 */
[----:B------:R0:W-:Y:S01]  /*762b0*/  STL.64 [R1+0x428], R26 ;  /* 0x0004281a01007387 */ /* 0x0001e20000100a00 */
[----:B------:R-:W-:Y:S01]  /*762c0*/  MOV R16, R24 ;  /* 0x0000001800107202 */ /* 0x000fe20000000f00 */
[----:B0-----:R-:W-:-:S05]  /*762d0*/  IMAD.MOV.U32 R26, RZ, RZ, R25 ;  /* 0x000000ffff1a7224 */ /* 0x001fca00078e0019 */
[----:B------:R-:W-:Y:S04]  /*762e0*/  STL [R1+0x1fb8], R26 ;  /* 0x001fb81a01007387 */ /* 0x000fe80000100800 */
[----:B------:R-:W0:Y:S04]  /*762f0*/  LDS.128 R24, [R6+0x4000] ;  /* 0x0040000006187984 */ /* 0x000e280000000c00 */
[----:B--2---:R-:W-:Y:S04]  /*76300*/  STG.E.U16 [R10.64], R22 ;  /* 0x000000160a007986 */ /* 0x004fe8000c101504 */
[----:B----4-:R-:W-:Y:S04]  /*76310*/  STG.E.U16 [R12.64], R21 ;  /* 0x000000150c007986 */ /* 0x010fe8000c101504 */
[----:B------:R-:W-:Y:S04]  /*76320*/  STG.E.U16 [R8.64], R20 ;  /* 0x0000001408007986 */ /* 0x000fe8000c101504 */
[----:B------:R-:W1:Y:S04]  /*76330*/  LDS.128 R20, [R5+0x4000] ;  /* 0x0040000005147984 */ /* 0x000e680000000c00 */
[----:B0-----:R-:W-:Y:S04]  /*76340*/  STL [R1+0x410], R24 ;  /* 0x0004101801007387 */ /* 0x001fe80000100800 */
[----:B------:R0:W-:Y:S02]  /*76350*/  STL.64 [R1+0x418], R26 ;  /* 0x0004181a01007387 */ /* 0x0001e40000100a00 */
[----:B0-----:R-:W-:-:S05]  /*76360*/  MOV R27, R25 ;  /* 0x00000019001b7202 */ /* 0x001fca0000000f00 */
[----:B------:R0:W-:Y:S04]  /*76370*/  STL [R1+0x1fbc], R27 ;  /* 0x001fbc1b01007387 */ /* 0x0001e80000100800 */
[----:B-1----:R-:W-:Y:S04]  /*76380*/  STL [R1+0x3d4], R21 ;  /* 0x0003d41501007387 */ /* 0x002fe80000100800 */
[----:B------:R-:W-:Y:S01]  /*76390*/  STL.64 [R1+0x3d8], R22 ;  /* 0x0003d81601007387 */ /* 0x000fe20000100a00 */
[----:B0-----:R-:W-:-:S03]  /*763a0*/  MOV R27, R20 ;  /* 0x00000014001b7202 */ /* 0x001fc60000000f00 */
[----:B------:R-:W0:Y:S02]  /*763b0*/  LDS.128 R20, [R15+0x4000] ;  /* 0x004000000f147984 */ /* 0x000e240000000c00 */
[----:B0-----:R-:W-:Y:S02]  /*763c0*/  MOV R28, R21 ;  /* 0x00000015001c7202 */ /* 0x001fe40000000f00 */
[----:B------:R-:W-:Y:S04]  /*763d0*/  STL.64 [R1+0x3b8], R22 ;  /* 0x0003b81601007387 */ /* 0x000fe80000100a00 */
[----:B------:R0:W-:Y:S04]  /*763e0*/  STL [R1+0x1fc0], R28 ;  /* 0x001fc01c01007387 */ /* 0x0001e80000100800 */
[----:B0-----:R-:W2:Y:S01]  /*763f0*/  LDL.LU R28, [R1+0x410] ;  /* 0x00041000011c7983 */ /* 0x001ea20000300800 */
[----:B------:R-:W-:-:S03]  /*76400*/  IMAD.MOV.U32 R26, RZ, RZ, R20 ;  /* 0x000000ffff1a7224 */ /* 0x000fc600078e0014 */
[----:B------:R-:W0:Y:S01]  /*76410*/  LDS.128 R20, [R4+0x5000] ;  /* 0x0050000004147984 */ /* 0x000e220000000c00 */
[----:B------:R-:W-:Y:S01]  /*76420*/  LEA R10, P1, R7, R0, 0x1 ;  /* 0x00000000070a7211 */ /* 0x000fe200078208ff */
[----:B------:R-:W-:-:S03]  /*76430*/  IMAD R12, R2, 0x2, R7 ;  /* 0x00000002020c7824 */ /* 0x000fc600078e0207 */
[-C--:B------:R-:W-:Y:S02]  /*76440*/  LEA.HI.X.SX32 R11, R7, R3.reuse, 0x1, P1 ;  /* 0x00000003070b7211 */ /* 0x080fe400008f0eff */
[----:B------:R-:W-:Y:S02]  /*76450*/  LEA R8, P1, R12, R0, 0x1 ;  /* 0x000000000c087211 */ /* 0x000fe400078208ff */
[----:B------:R-:W-:Y:S01]  /*76460*/  LEA R7, R2, R12, 0x1 ;  /* 0x0000000c02077211 */ /* 0x000fe200078e08ff */
[----:B------:R1:W-:Y:S01]  /*76470*/  STG.E.U16 [R10.64], R19 ;  /* 0x000000130a007986 */ /* 0x0003e2000c101504 */
[----:B------:R-:W-:Y:S02]  /*76480*/  LEA.HI.X.SX32 R9, R12, R3, 0x1, P1 ;  /* 0x000000030c097211 */ /* 0x000fe400008f0eff */
[----:B------:R-:W-:-:S04]  /*76490*/  LEA R12, P1, R7, R0, 0x1 ;  /* 0x00000000070c7211 */ /* 0x000fc800078208ff */
[----:B------:R-:W-:Y:S02]  /*764a0*/  LEA.HI.X.SX32 R13, R7, R3, 0x1, P1 ;  /* 0x00000003070d7211 */ /* 0x000fe400008f0eff */
[----:B-1----:R-:W-:-:S04]  /*764b0*/  LEA R11, R2, R7, 0x1 ;  /* 0x00000007020b7211 */ /* 0x002fc800078e08ff */
[C---:B------:R-:W-:Y:S02]  /*764c0*/  LEA R10, P1, R11.reuse, R0, 0x1 ;  /* 0x000000000b0a7211 */ /* 0x040fe400078208ff */
[----:B------:R-:W-:Y:S01]  /*764d0*/  LEA R7, R2, R11, 0x1 ;  /* 0x0000000b02077211 */ /* 0x000fe200078e08ff */
[----:B------:R1:W-:Y:S01]  /*764e0*/  STG.E.U16 [R8.64], R14 ;  /* 0x0000000e08007986 */ /* 0x0003e2000c101504 */
[----:B------:R-:W-:-:S03]  /*764f0*/  LEA.HI.X.SX32 R11, R11, R3, 0x1, P1 ;  /* 0x000000030b0b7211 */ /* 0x000fc600008f0eff */
[----:B------:R-:W-:Y:S01]  /*76500*/  STG.E.U16 [R12.64], R18 ;  /* 0x000000120c007986 */ /* 0x000fe2000c101504 */
[----:B-1----:R-:W-:-:S03]  /*76510*/  LEA R8, P1, R7, R0, 0x1 ;  /* 0x0000000007087211 */ /* 0x002fc600078208ff */
[----:B0-----:R-:W-:Y:S01]  /*76520*/  STL [R1+0x3e4], R21 ;  /* 0x0003e41501007387 */ /* 0x001fe20000100800 */
[----:B------:R-:W-:-:S03]  /*76530*/  LEA.HI.X.SX32 R9, R7, R3, 0x1, P1 ;  /* 0x0000000307097211 */ /* 0x000fc600008f0eff */
[----:B------:R-:W-:Y:S01]  /*76540*/  STL.64 [R1+0x3e8], R22 ;  /* 0x0003e81601007387 */ /* 0x000fe20000100a00 */
[----:B------:R-:W-:-:S03]  /*76550*/  IMAD.MOV.U32 R24, RZ, RZ, R20 ;  /* 0x000000ffff187224 */ /* 0x000fc600078e0014 */
[----:B------:R-:W0:Y:S04]  /*76560*/  LDS.128 R20, [R6+0x5000] ;  /* 0x0050000006147984 */ /* 0x000e280000000c00 */
[----:B------:R-:W-:Y:S04]  /*76570*/  STG.E.U16 [R10.64], R17 ;  /* 0x000000110a007986 */ /* 0x000fe8000c101504 */
[----:B------:R-:W-:Y:S04]  /*76580*/  STG.E.U16 [R8.64], R16 ;  /* 0x0000001008007986 */ /* 0x000fe8000c101504 */
[----:B------:R-:W1:Y:S04]  /*76590*/  LDS.128 R16, [R5+0x5000] ;  /* 0x0050000005107984 */ /* 0x000e680000000c00 */
[----:B0-----:R-:W-:Y:S04]  /*765a0*/  STL [R1+0x3c4], R21 ;  /* 0x0003c41501007387 */ /* 0x001fe80000100800 */
[----:B------:R-:W-:Y:S04]  /*765b0*/  STL.64 [R1+0x3c8], R22 ;  /* 0x0003c81601007387 */ /* 0x000fe80000100a00 */
[----:B-1----:R-:W-:Y:S01]  /*765c0*/  STL [R1+0x394], R17 ;  /* 0x0003941101007387 */ /* 0x002fe20000100800 */
[----:B------:R-:W-:-:S03]  /*765d0*/  MOV R25, R16 ;  /* 0x0000001000197202 */ /* 0x000fc60000000f00 */
[----:B------:R-:W-:Y:S04]  /*765e0*/  STL.64 [R1+0x398], R18 ;  /* 0x0003981201007387 */ /* 0x000fe80000100a00 */
[----:B------:R-:W0:Y:S02]  /*765f0*/  LDS.128 R16, [R15+0x5000] ;  /* 0x005000000f107984 */ /* 0x000e240000000c00 */
[----:B0-----:R-:W-:Y:S02]  /*76600*/  MOV R21, R16 ;  /* 0x0000001000157202 */ /* 0x001fe40000000f00 */
[----:B------:R-:W-:Y:S01]  /*76610*/  MOV R23, R20 ;  /* 0x0000001400177202 */ /* 0x000fe20000000f00 */
[----:B--2---:R-:W-:Y:S04]  /*76620*/  STL [R1+0x1fc4], R28 ;  /* 0x001fc41c01007387 */ /* 0x004fe80000100800 */
[----:B------:R-:W-:Y:S04]  /*76630*/  STL [R1+0x374], R17 ;  /* 0x0003741101007387 */ /* 0x000fe80000100800 */
[----:B------:R-:W-:Y:S04]  /*76640*/  STL.64 [R1+0x378], R18 ;  /* 0x0003781201007387 */ /* 0x000fe80000100a00 */
[----:B------:R-:W0:Y:S02]  /*76650*/  LDS.128 R16, [R4+0x6000] ;  /* 0x0060000004107984 */ /* 0x000e240000000c00 */
[----:B0-----:R-:W-:-:S02]  /*76660*/  MOV R22, R16 ;  /* 0x0000001000167202 */ /* 0x001fc40000000f00 */
[----:B------:R-:W-:Y:S04]  /*76670*/  STL [R1+0x3a4], R17 ;  /* 0x0003a41101007387 */ /* 0x000fe80000100800 */
[----:B------:R-:W-:Y:S04]  /*76680*/  STL.64 [R1+0x3a8], R18 ;  /* 0x0003a81201007387 */ /* 0x000fe80000100a00 */
[----:B------:R-:W-:Y:S04]  /*76690*/  STL.64 [R1+0x1fe0], R22 ;  /* 0x001fe01601007387 */ /* 0x000fe80000100a00 */
[----:B------:R-:W0:Y:S04]  /*766a0*/  LDS.128 R16, [R6+0x6000] ;  /* 0x0060000006107984 */ /* 0x000e280000000c00 */
[----:B------:R-:W-:Y:S04]  /*766b0*/  STL [R1+0x1fd8], R21 ;  /* 0x001fd81501007387 */ /* 0x000fe80000100800 */
[----:B------:R-:W1:Y:S04]  /*766c0*/  LDS.128 R20, [R5+0x6000] ;  /* 0x0060000005147984 */ /* 0x000e680000000c00 */
[----:B0-----:R-:W-:Y:S04]  /*766d0*/  STL [R1+0x384], R17 ;  /* 0x0003841101007387 */ /* 0x001fe80000100800 */
[----:B------:R-:W-:Y:S04]  /*766e0*/  STL.64 [R1+0x388], R18 ;  /* 0x0003881201007387 */ /* 0x000fe80000100a00 */
[----:B-1----:R-:W-:Y:S04]  /*766f0*/  STL [R1+0x364], R21 ;  /* 0x0003641501007387 */ /* 0x002fe80000100800 */
[----:B------:R0:W-:Y:S04]  /*76700*/  STL.64 [R1+0x368], R22 ;  /* 0x0003681601007387 */ /* 0x0001e80000100a00 */
[----:B0-----:R-:W2:Y:S04]  /*76710*/  LDL.LU.64 R22, [R1+0x1fe0] ;  /* 0x001fe00001167983 */ /* 0x001ea80000300a00 */
[----:B------:R-:W3:Y:S01]  /*76720*/  LDL.LU R21, [R1+0x1fd8] ;  /* 0x001fd80001157983 */ /* 0x000ee20000300800 */
[----:B------:R-:W-:-:S05]  /*76730*/  IMAD R14, R2, 0x2, R7 ;  /* 0x00000002020e7824 */ /* 0x000fca00078e0207 */
[----:B------:R-:W-:Y:S02]  /*76740*/  LEA R12, P1, R14, R0, 0x1 ;  /* 0x000000000e0c7211 */ /* 0x000fe400078208ff */
[----:B------:R-:W-:Y:S02]  /*76750*/  LEA R7, R2, R14, 0x1 ;  /* 0x0000000e02077211 */ /* 0x000fe400078e08ff */
[----:B------:R-:W-:Y:S02]  /*76760*/  LEA.HI.X.SX32 R13, R14, R3, 0x1, P1 ;  /* 0x000000030e0d7211 */ /* 0x000fe400008f0eff */
[----:B------:R-:W-:Y:S01]  /*76770*/  LEA R8, P1, R7, R0, 0x1 ;  /* 0x0000000007087211 */ /* 0x000fe200078208ff */
[----:B------:R-:W-:-:S03]  /*76780*/  IMAD R11, R2, 0x2, R7 ;  /* 0x00000002020b7824 */ /* 0x000fc600078e0207 */
[-C--:B------:R-:W-:Y:S01]  /*76790*/  LEA.HI.X.SX32 R9, R7, R3.reuse, 0x1, P1 ;  /* 0x0000000307097211 */ /* 0x080fe200008f0eff */
[----:B------:R-:W-:Y:S01]  /*767a0*/  IMAD R7, R2, 0x2, R11 ;  /* 0x0000000202077824 */ /* 0x000fe200078e020b */
[CC--:B------:R-:W-:Y:S01]  /*767b0*/  LEA R10, P1, R11.reuse, R0.reuse, 0x1 ;  /* 0x000000000b0a7211 */ /* 0x0c0fe200078208ff */
[----:B------:R-:W-:Y:S03]  /*767c0*/  STG.E.U16 [R12.64], R28 ;  /* 0x0000001c0c007986 */ /* 0x000fe6000c101504 */
[----:B------:R-:W-:Y:S01]  /*767d0*/  LEA.HI.X.SX32 R11, R11, R3, 0x1, P1 ;  /* 0x000000030b0b7211 */ /* 0x000fe200008f0eff */
[----:B------:R0:W-:Y:S04]  /*767e0*/  STG.E.U16 [R8.64], R27 ;  /* 0x0000001b08007986 */ /* 0x0001e8000c101504 */
[----:B------:R-:W-:Y:S01]  /*767f0*/  STG.E.U16 [R10.64], R26 ;  /* 0x0000001a0a007986 */ /* 0x000fe2000c101504 */
[----:B0-----:R-:W-:-:S04]  /*76800*/  LEA R8, P1, R7, R0, 0x1 ;  /* 0x0000000007087211 */ /* 0x001fc800078208ff */
[----:B------:R-:W-:-:S05]  /*76810*/  LEA.HI.X.SX32 R9, R7, R3, 0x1, P1 ;  /* 0x0000000307097211 */ /* 0x000fca00008f0eff */
[----:B------:R-:W-:Y:S04]  /*76820*/  STG.E.U16 [R8.64], R24 ;  /* 0x0000001808007986 */ /* 0x000fe8000c101504 */
[----:B------:R-:W0:Y:S01]  /*76830*/  LDS.128 R8, [R15+0x6000] ;  /* 0x006000000f087984 */ /* 0x000e220000000c00 */
[----:B------:R-:W-:-:S04]  /*76840*/  LEA R13, R2, R7, 0x1 ;  /* 0x00000007020d7211 */ /* 0x000fc800078e08ff */
[C---:B------:R-:W-:Y:S02]  /*76850*/  LEA R12, P1, R13.reuse, R0, 0x1 ;  /* 0x000000000d0c7211 */ /* 0x040fe400078208ff */
[----:B------:R-:W-:Y:S02]  /*76860*/  LEA R7, R2, R13, 0x1 ;  /* 0x0000000d02077211 */ /* 0x000fe400078e08ff */
[----:B------:R-:W-:Y:S01]  /*76870*/  LEA.HI.X.SX32 R13, R13, R3, 0x1, P1 ;  /* 0x000000030d0d7211 */ /* 0x000fe200008f0eff */
[----:B0-----:R-:W-:Y:S04]  /*76880*/  STL [R1+0x354], R9 ;  /* 0x0003540901007387 */ /* 0x001fe80000100800 */
[----:B------:R-:W-:Y:S04]  /*76890*/  STL.64 [R1+0x358], R10 ;  /* 0x0003580a01007387 */ /* 0x000fe80000100a00 */
[----:B--2---:R-:W-:Y:S04]  /*768a0*/  STL.64 [R1+0x1fd0], R22 ;  /* 0x001fd01601007387 */ /* 0x004fe80000100a00 */
[----:B------:R-:W-:Y:S04]  /*768b0*/  STG.E.U16 [R12.64], R23 ;  /* 0x000000170c007986 */ /* 0x000fe8000c101504 */
[----:B---3--:R-:W-:Y:S04]  /*768c0*/  STL.64 [R1+0x1fc8], R20 ;  /* 0x001fc81401007387 */ /* 0x008fe80000100a00 */
[----:B------:R-:W0:Y:S04]  /*768d0*/  LDS.128 R20, [R4+0x7000] ;  /* 0x0070000004147984 */ /* 0x000e280000000c00 */
[----:B0-----:R-:W-:Y:S01]  /*768e0*/  STL [R1+0x344], R21 ;  /* 0x0003441501007387 */ /* 0x001fe20000100800 */
[----:B------:R-:W-:Y:S01]  /*768f0*/  MOV R18, R20 ;  /* 0x0000001400127202 */ /* 0x000fe20000000f00 */
[----:B------:R-:W-:-:S02]  /*76900*/  IMAD.MOV.U32 R14, RZ, RZ, R21 ;  /* 0x000000ffff0e7224 */ /* 0x000fc400078e0015 */
[----:B------:R-:W-:Y:S04]  /*76910*/  STL.64 [R1+0x348], R22 ;  /* 0x0003481601007387 */ /* 0x000fe80000100a00 */
[----:B------:R-:W0:Y:S04]  /*76920*/  LDS.128 R20, [R6+0x7000] ;  /* 0x0070000006147984 */ /* 0x000e280000000c00 */
[----:B0-----:R-:W-:Y:S01]  /*76930*/  STL [R1+0x334], R21 ;  /* 0x0003341501007387 */ /* 0x001fe20000100800 */
[----:B------:R-:W-:-:S03]  /*76940*/  MOV R19, R20 ;  /* 0x0000001400137202 */ /* 0x000fc60000000f00 */
[----:B------:R-:W-:Y:S04]  /*76950*/  STL.64 [R1+0x338], R22 ;  /* 0x0003381601007387 */ /* 0x000fe80000100a00 */
[----:B------:R-:W0:Y:S02]  /*76960*/  LDS.128 R20, [R5+0x7000] ;  /* 0x0070000005147984 */ /* 0x000e240000000c00 */
[----:B0-----:R-:W-:Y:S02]  /*76970*/  IMAD.MOV.U32 R13, RZ, RZ, R20 ;  /* 0x000000ffff0d7224 */ /* 0x001fe400078e0014 */
[----:B------:R-:W-:Y:S01]  /*76980*/  STL.64 [R1+0x328], R22 ;  /* 0x0003281601007387 */ /* 0x000fe20000100a00 */
[----:B------:R-:W-:-:S03]  /*76990*/  MOV R29, R21 ;  /* 0x00000015001d7202 */ /* 0x000fc60000000f00 */
[----:B------:R-:W0:Y:S04]  /*769a0*/  LDS.128 R20, [R15+0x7000] ;  /* 0x007000000f147984 */ /* 0x000e280000000c00 */
[----:B0-----:R-:W-:Y:S01]  /*769b0*/  STL [R1+0x314], R21 ;  /* 0x0003141501007387 */ /* 0x001fe20000100800 */
[----:B------:R-:W-:-:S03]  /*769c0*/  IMAD.MOV.U32 R12, RZ, RZ, R20 ;  /* 0x000000ffff0c7224 */ /* 0x000fc600078e0014 */
[----:B------:R0:W-:Y:S04]  /*769d0*/  STL.64 [R1+0x318], R22 ;  /* 0x0003181601007387 */ /* 0x0001e80000100a00 */
[----:B0-----:R-:W2:Y:S04]  /*769e0*/  LDL.LU.64 R22, [R1+0x1fd0] ;  /* 0x001fd00001167983 */ /* 0x001ea80000300a00 */
[----:B------:R-:W3:Y:S01]  /*769f0*/  LDL.LU.64 R20, [R1+0x1fc8] ;  /* 0x001fc80001147983 */ /* 0x000ee20000300a00 */
[----:B------:R-:W-:Y:S01]  /*76a00*/  IMAD.MOV.U32 R17, RZ, RZ, R8 ;  /* 0x000000ffff117224 */ /* 0x000fe200078e0008 */
[----:B------:R-:W-:-:S02]  /*76a10*/  LEA R8, P1, R7, R0, 0x1 ;  /* 0x0000000007087211 */ /* 0x000fc400078208ff */
[----:B------:R-:W-:Y:S01]  /*76a20*/  LEA R10, R2, R7, 0x1 ;  /* 0x00000007020a7211 */ /* 0x000fe200078e08ff */
[----:B------:R-:W4:Y:S01]  /*76a30*/  LDL.LU R28, [R1+0x500] ;  /* 0x00050000011c7983 */ /* 0x000f220000300800 */
[-C--:B------:R-:W-:Y:S02]  /*76a40*/  LEA.HI.X.SX32 R9, R7, R3.reuse, 0x1, P1 ;  /* 0x0000000307097211 */ /* 0x080fe400008f0eff */
[----:B------:R-:W-:Y:S02]  /*76a50*/  LEA R4, P1, R10, R0, 0x1 ;  /* 0x000000000a047211 */ /* 0x000fe400078208ff */
[----:B------:R-:W-:Y:S02]  /*76a60*/  LEA R7, R2, R10, 0x1 ;  /* 0x0000000a02077211 */ /* 0x000fe400078e08ff */
[----:B------:R-:W-:Y:S02]  /*76a70*/  LEA.HI.X.SX32 R5, R10, R3, 0x1, P1 ;  /* 0x000000030a057211 */ /* 0x000fe400008f0eff */
[----:B------:R-:W-:-:S02]  /*76a80*/  LEA R6, P1, R7, R0, 0x1 ;  /* 0x0000000007067211 */ /* 0x000fc400078208ff */
[C---:B------:R-:W-:Y:S01]  /*76a90*/  LEA R10, R2.reuse, R7, 0x1 ;  /* 0x00000007020a7211 */ /* 0x040fe200078e08ff */
[----:B------:R0:W-:Y:S01]  /*76aa0*/  STG.E.U16 [R8.64], R25 ;  /* 0x0000001908007986 */ /* 0x0001e2000c101504 */
[----:B------:R-:W-:Y:S02]  /*76ab0*/  LEA.HI.X.SX32 R7, R7, R3, 0x1, P1 ;  /* 0x0000000307077211 */ /* 0x000fe400008f0eff */
[----:B------:R-:W-:Y:S02]  /*76ac0*/  LEA R11, R2, R10, 0x1 ;  /* 0x0000000a020b7211 */ /* 0x000fe400078e08ff */
[----:B0-----:R-:W-:-:S04]  /*76ad0*/  LEA R8, P1, R10, R0, 0x1 ;  /* 0x000000000a087211 */ /* 0x001fc800078208ff */
[----:B------:R-:W-:Y:S02]  /*76ae0*/  LEA.HI.X.SX32 R9, R10, R3, 0x1, P1 ;  /* 0x000000030a097211 */ /* 0x000fe400008f0eff */
[----:B------:R-:W-:Y:S01]  /*76af0*/  LEA R10, R2, R11, 0x1 ;  /* 0x0000000b020a7211 */ /* 0x000fe200078e08ff */
[----:B---3--:R0:W-:Y:S04]  /*76b00*/  STG.E.U16 [R4.64], R21 ;  /* 0x0000001504007986 */ /* 0x0081e8000c101504 */
[----:B--2---:R1:W-:Y:S01]  /*76b10*/  STG.E.U16 [R6.64], R22 ;  /* 0x0000001606007986 */ /* 0x0043e2000c101504 */
[----:B0-----:R-:W-:-:S04]  /*76b20*/  LEA R4, P1, R11, R0, 0x1 ;  /* 0x000000000b047211 */ /* 0x001fc800078208ff */
[-C--:B------:R-:W-:Y:S01]  /*76b30*/  LEA.HI.X.SX32 R5, R11, R3.reuse, 0x1, P1 ;  /* 0x000000030b057211 */ /* 0x080fe200008f0eff */
[----:B------:R-:W-:Y:S01]  /*76b40*/  IMAD R11, R2, 0x2, R10 ;  /* 0x00000002020b7824 */ /* 0x000fe200078e020a */
[CC--:B-1----:R-:W-:Y:S01]  /*76b50*/  LEA R6, P1, R10.reuse, R0.reuse, 0x1 ;  /* 0x000000000a067211 */ /* 0x0c2fe200078208ff */
[----:B------:R0:W-:Y:S03]  /*76b60*/  STG.E.U16 [R8.64], R16 ;  /* 0x0000001008007986 */ /* 0x0001e6000c101504 */
[----:B------:R-:W-:Y:S02]  /*76b70*/  LEA.HI.X.SX32 R7, R10, R3, 0x1, P1 ;  /* 0x000000030a077211 */ /* 0x000fe400008f0eff */
[----:B------:R-:W-:Y:S01]  /*76b80*/  LEA R10, R2, R11, 0x1 ;  /* 0x0000000b020a7211 */ /* 0x000fe200078e08ff */
[----:B------:R1:W-:Y:S01]  /*76b90*/  STG.E.U16 [R4.64], R20 ;  /* 0x0000001404007986 */ /* 0x0003e2000c101504 */
[----:B0-----:R-:W-:-:S04]  /*76ba0*/  LEA R8, P1, R11, R0, 0x1 ;  /* 0x000000000b087211 */ /* 0x001fc800078208ff */
[-C--:B------:R-:W-:Y:S02]  /*76bb0*/  LEA.HI.X.SX32 R9, R11, R3.reuse, 0x1, P1 ;  /* 0x000000030b097211 */ /* 0x080fe400008f0eff */
[----:B-1----:R-:W-:Y:S02]  /*76bc0*/  LEA R4, P1, R10, R0, 0x1 ;  /* 0x000000000a047211 */ /* 0x002fe400078208ff */
[----:B------:R-:W-:Y:S01]  /*76bd0*/  LEA R11, R2, R10, 0x1 ;  /* 0x0000000a020b7211 */ /* 0x000fe200078e08ff */
[----:B------:R0:W-:Y:S01]  /*76be0*/  STG.E.U16 [R6.64], R17 ;  /* 0x0000001106007986 */ /* 0x0001e2000c101504 */
[----:B------:R-:W-:-:S03]  /*76bf0*/  LEA.HI.X.SX32 R5, R10, R3, 0x1, P1 ;  /* 0x000000030a057211 */ /* 0x000fc600008f0eff */
[----:B------:R-:W-:Y:S01]  /*76c00*/  IMAD R10, R2, 0x2, R11 ;  /* 0x00000002020a7824 */ /* 0x000fe200078e020b */
[----:B------:R1:W-:Y:S01]  /*76c10*/  STG.E.U16 [R8.64], R18 ;  /* 0x0000001208007986 */ /* 0x0003e2000c101504 */
[----:B0-----:R-:W-:-:S04]  /*76c20*/  LEA R6, P1, R11, R0, 0x1 ;  /* 0x000000000b067211 */ /* 0x001fc800078208ff */
[-C--:B------:R-:W-:Y:S02]  /*76c30*/  LEA.HI.X.SX32 R7, R11, R3.reuse, 0x1, P1 ;  /* 0x000000030b077211 */ /* 0x080fe400008f0eff */
[C---:B-1----:R-:W-:Y:S01]  /*76c40*/  LEA R8, P1, R10.reuse, R0, 0x1 ;  /* 0x000000000a087211 */ /* 0x042fe200078208ff */
[----:B------:R0:W-:Y:S03]  /*76c50*/  STG.E.U16 [R4.64], R19 ;  /* 0x0000001304007986 */ /* 0x0001e6000c101504 */
[----:B------:R-:W-:Y:S02]  /*76c60*/  LEA.HI.X.SX32 R9, R10, R3, 0x1, P1 ;  /* 0x000000030a097211 */ /* 0x000fe400008f0eff */
[----:B0-----:R-:W-:Y:S02]  /*76c70*/  LEA R5, R2, R10, 0x1 ;  /* 0x0000000a02057211 */ /* 0x001fe400078e08ff */
[----:B------:R-:W2:Y:S02]  /*76c80*/  LDL.LU R10, [R1+0x4f0] ;  /* 0x0004f000010a7983 */ /* 0x000ea40000300800 */
[----:B------:R-:W-:-:S02]  /*76c90*/  LEA R4, P1, R5, R0, 0x1 ;  /* 0x0000000005047211 */ /* 0x000fc400078208ff */
[----:B------:R0:W-:Y:S04]  /*76ca0*/  STG.E.U16 [R6.64], R13 ;  /* 0x0000000d06007986 */ /* 0x0001e8000c101504 */
[----:B------:R4:W-:Y:S01]  /*76cb0*/  STG.E.U16 [R8.64], R12 ;  /* 0x0000000c08007986 */ /* 0x0009e2000c101504 */
[----:B0-----:R-:W-:Y:S02]  /*76cc0*/  LEA R7, R2, R5, 0x1 ;  /* 0x0000000502077211 */ /* 0x001fe400078e08ff */
[-C--:B------:R-:W-:Y:S02]  /*76cd0*/  LEA.HI.X.SX32 R5, R5, R3.reuse, 0x1, P1 ;  /* 0x0000000305057211 */ /* 0x080fe400008f0eff */
[----:B----4-:R-:W-:Y:S02]  /*76ce0*/  PRMT R9, R28, 0x7632, R9 ;  /* 0x000076321c097816 */ /* 0x010fe40000000009 */
[C---:B------:R-:W-:Y:S01]  /*76cf0*/  LEA R6, P1, R7.reuse, R0, 0x1 ;  /* 0x0000000007067211 */ /* 0x040fe200078208ff */
[----:B------:R-:W3:Y:S04]  /*76d00*/  LDL.LU R28, [R1+0x1fc4] ;  /* 0x001fc400011c7983 */ /* 0x000ee80000300800 */
[----:B------:R0:W-:Y:S01]  /*76d10*/  STG.E.U16 [R4.64], R9 ;  /* 0x0000000904007986 */ /* 0x0001e2000c101504 */
[----:B--2---:R-:W-:Y:S01]  /*76d20*/  PRMT R8, R10, 0x7632, R8 ;  /* 0x000076320a087816 */ /* 0x004fe20000000008 */
[----:B------:R-:W-:Y:S01]  /*76d30*/  IMAD R10, R2, 0x2, R7 ;  /* 0x00000002020a7824 */ /* 0x000fe200078e0207 */
[----:B------:R-:W-:-:S04]  /*76d40*/  LEA.HI.X.SX32 R7, R7, R3, 0x1, P1 ;  /* 0x0000000307077211 */ /* 0x000fc800008f0eff */
[----:B0-----:R-:W-:Y:S01]  /*76d50*/  LEA R4, P1, R10, R0, 0x1 ;  /* 0x000000000a047211 */ /* 0x001fe200078208ff */
[----:B------:R0:W-:Y:S01]  /*76d60*/  STG.E.U16 [R6.64], R8 ;  /* 0x0000000806007986 */ /* 0x0001e2000c101504 */
[----:B------:R-:W-:Y:S02]  /*76d70*/  LEA R9, R2, R10, 0x1 ;  /* 0x0000000a02097211 */ /* 0x000fe400078e08ff */
[----:B------:R-:W-:Y:S02]  /*76d80*/  LEA.HI.X.SX32 R5, R10, R3, 0x1, P1 ;  /* 0x000000030a057211 */ /* 0x000fe400008f0eff */
[----:B------:R-:W2:Y:S04]  /*76d90*/  LDL.LU R10, [R1+0x4b0] ;  /* 0x0004b000010a7983 */ /* 0x000ea80000300800 */
[----:B0-----:R-:W4:Y:S01]  /*76da0*/  LDL.LU R7, [R1+0x4e0] ;  /* 0x0004e00001077983 */ /* 0x001f220000300800 */
[----:B------:R-:W-:-:S02]  /*76db0*/  LEA R6, P1, R9, R0, 0x1 ;  /* 0x0000000009067211 */ /* 0x000fc400078208ff */
[----:B--2---:R-:W-:Y:S02]  /*76dc0*/  PRMT R8, R10, 0x7632, R8 ;  /* 0x000076320a087816 */ /* 0x004fe40000000008 */
[----:B------:R-:W-:Y:S02]  /*76dd0*/  LEA R10, R2, R9, 0x1 ;  /* 0x00000009020a7211 */ /* 0x000fe400078e08ff */
[----:B----4-:R-:W-:Y:S02]  /*76de0*/  PRMT R11, R7, 0x7632, R11 ;  /* 0x00007632070b7816 */ /* 0x010fe4000000000b */
[----:B------:R-:W-:-:S03]  /*76df0*/  LEA.HI.X.SX32 R7, R9, R3, 0x1, P1 ;  /* 0x0000000309077211 */ /* 0x000fc600008f0eff */
[----:B------:R0:W-:Y:S01]  /*76e00*/  STG.E.U16 [R4.64], R11 ;  /* 0x0000000b04007986 */ /* 0x0001e2000c101504 */
[----:B------:R-:W-:-:S03]  /*76e10*/  IMAD R9, R2, 0x2, R10 ;  /* 0x0000000202097824 */ /* 0x000fc600078e020a */
[----:B------:R1:W-:Y:S01]  /*76e20*/  STG.E.U16 [R6.64], R8 ;  /* 0x0000000806007986 */ /* 0x0003e2000c101504 */
[----:B0-----:R-:W-:-:S04]  /*76e30*/  LEA R4, P1, R10, R0, 0x1 ;  /* 0x000000000a047211 */ /* 0x001fc800078208ff */
[----:B------:R-:W-:Y:S02]  /*76e40*/  LEA.HI.X.SX32 R5, R10, R3, 0x1, P1 ;  /* 0x000000030a057211 */ /* 0x000fe400008f0eff */
[----:B------:R-:W2:Y:S04]  /*76e50*/  LDL.LU R10, [R1+0x4c0] ;  /* 0x0004c000010a7983 */ /* 0x000ea80000300800 */
[----:B-1----:R-:W4:Y:S01]  /*76e60*/  LDL.LU R7, [R1+0x4d0] ;  /* 0x0004d00001077983 */ /* 0x002f220000300800 */
[----:B------:R-:W-:Y:S02]  /*76e70*/  LEA R6, P1, R9, R0, 0x1 ;  /* 0x0000000009067211 */ /* 0x000fe400078208ff */
[----:B--2---:R-:W-:Y:S02]  /*76e80*/  PRMT R8, R10, 0x7632, R8 ;  /* 0x000076320a087816 */ /* 0x004fe40000000008 */
[----:B------:R-:W-:-:S02]  /*76e90*/  LEA R10, R2, R9, 0x1 ;  /* 0x00000009020a7211 */ /* 0x000fc400078e08ff */
[----:B----4-:R-:W-:Y:S02]  /*76ea0*/  PRMT R11, R7, 0x7632, R11 ;  /* 0x00007632070b7816 */ /* 0x010fe4000000000b */
[----:B------:R-:W-:-:S03]  /*76eb0*/  LEA.HI.X.SX32 R7, R9, R3, 0x1, P1 ;  /* 0x0000000309077211 */ /* 0x000fc600008f0eff */
[----:B------:R0:W-:Y:S01]  /*76ec0*/  STG.E.U16 [R4.64], R11 ;  /* 0x0000000b04007986 */ /* 0x0001e2000c101504 */
[----:B------:R-:W-:-:S03]  /*76ed0*/  LEA R9, R2, R10, 0x1 ;  /* 0x0000000a02097211 */ /* 0x000fc600078e08ff */
[----:B------:R1:W-:Y:S01]  /*76ee0*/  STG.E.U16 [R6.64], R8 ;  /* 0x0000000806007986 */ /* 0x0003e2000c101504 */
[----:B0-----:R-:W-:-:S04]  /*76ef0*/  LEA R4, P1, R10, R0, 0x1 ;  /* 0x000000000a047211 */ /* 0x001fc800078208ff */
[----:B------:R-:W-:Y:S02]  /*76f00*/  LEA.HI.X.SX32 R5, R10, R3, 0x1, P1 ;  /* 0x000000030a057211 */ /* 0x000fe400008f0eff */
[----:B------:R-:W2:Y:S04]  /*76f10*/  LDL.LU R10, [R1+0x490] ;  /* 0x00049000010a7983 */ /* 0x000ea80000300800 */
[----:B-1----:R-:W4:Y:S01]  /*76f20*/  LDL.LU R7, [R1+0x4a0] ;  /* 0x0004a00001077983 */ /* 0x002f220000300800 */
[----:B------:R-:W-:Y:S02]  /*76f30*/  LEA R6, P1, R9, R0, 0x1 ;  /* 0x0000000009067211 */ /* 0x000fe400078208ff */
[----:B--2---:R-:W-:Y:S01]  /*76f40*/  PRMT R8, R10, 0x7632, R8 ;  /* 0x000076320a087816 */ /* 0x004fe20000000008 */
[----:B------:R-:W-:Y:S01]  /*76f50*/  IMAD R10, R2, 0x2, R9 ;  /* 0x00000002020a7824 */ /* 0x000fe200078e0209 */
[----:B----4-:R-:W-:-:S02]  /*76f60*/  PRMT R11, R7, 0x7632, R11 ;  /* 0x00007632070b7816 */ /* 0x010fc4000000000b */
        /* <DEDUP_REMOVED lines=50> */
[----:B------:R-:W-:Y:S01]  /*77290*/  IMAD R9, R2, 0x2, R10 ;  /* 0x0000000202097824 */ /* 0x000fe200078e020a */
[----:B0-----:R-:W-:-:S04]  /*772a0*/  LEA R4, P1, R10, R0, 0x1 ;  /* 0x000000000a047211 */ /* 0x001fc800078208ff */
[----:B------:R-:W-:Y:S02]  /*772b0*/  LEA.HI.X.SX32 R5, R10, R3, 0x1, P1 ;  /* 0x000000030a057211 */ /* 0x000fe400008f0eff */
[----:B------:R-:W2:Y:S04]  /*772c0*/  LDL.LU R10, [R1+0x420] ;  /* 0x00042000010a7983 */ /* 0x000ea80000300800 */
[----:B------:R0:W-:Y:S02]  /*772d0*/  STG.E.U16 [R6.64], R8 ;  /* 0x0000000806007986 */ /* 0x0001e4000c101504 */
[----:B0-----:R-:W-:Y:S02]  /*772e0*/  LEA R6, P1, R9, R0, 0x1 ;  /* 0x0000000009067211 */ /* 0x001fe400078208ff */
[----:B---3--:R-:W-:-:S02]  /*772f0*/  PRMT R8, R28, 0x7632, R8 ;  /* 0x000076321c087816 */ /* 0x008fc40000000008 */
[----:B------:R-:W-:Y:S01]  /*77300*/  LEA.HI.X.SX32 R7, R9, R3, 0x1, P1 ;  /* 0x0000000309077211 */ /* 0x000fe200008f0eff */
[----:B------:R-:W3:Y:S01]  /*77310*/  LDL.LU R28, [R1+0x1fc0] ;  /* 0x001fc000011c7983 */ /* 0x000ee20000300800 */
[----:B--2---:R-:W-:Y:S02]  /*77320*/  PRMT R11, R10, 0x7632, R11 ;  /* 0x000076320a0b7816 */ /* 0x004fe4000000000b */
[----:B------:R-:W-:-:S03]  /*77330*/  LEA R10, R2, R9, 0x1 ;  /* 0x00000009020a7211 */ /* 0x000fc600078e08ff */
[----:B------:R0:W-:Y:S01]  /*77340*/  STG.E.U16 [R4.64], R11 ;  /* 0x0000000b04007986 */ /* 0x0001e2000c101504 */
[----:B------:R-:W-:-:S03]  /*77350*/  LEA R9, R2, R10, 0x1 ;  /* 0x0000000a02097211 */ /* 0x000fc600078e08ff */
[----:B------:R1:W-:Y:S01]  /*77360*/  STG.E.U16 [R6.64], R8 ;  /* 0x0000000806007986 */ /* 0x0003e2000c101504 */
[CC--:B0-----:R-:W-:Y:S02]  /*77370*/  LEA R4, P1, R10.reuse, R0.reuse, 0x1 ;  /* 0x000000000a047211 */ /* 0x0c1fe400078208ff */
[----:B------:R-:W-:Y:S02]  /*77380*/  PRMT R11, R27, 0x7632, R11 ;  /* 0x000076321b0b7816 */ /* 0x000fe4000000000b */
[-C--:B------:R-:W-:Y:S01]  /*77390*/  LEA.HI.X.SX32 R5, R10, R3.reuse, 0x1, P1 ;  /* 0x000000030a057211 */ /* 0x080fe200008f0eff */
[----:B------:R-:W-:Y:S01]  /*773a0*/  IMAD R10, R2, 0x2, R9 ;  /* 0x00000002020a7824 */ /* 0x000fe200078e0209 */
[C---:B-1----:R-:W-:Y:S01]  /*773b0*/  LEA R6, P1, R9.reuse, R0, 0x1 ;  /* 0x0000000009067211 */ /* 0x042fe200078208ff */
[----:B------:R-:W2:Y:S01]  /*773c0*/  LDL.LU R27, [R1+0x1fbc] ;  /* 0x001fbc00011b7983 */ /* 0x000ea20000300800 */
[----:B------:R-:W-:Y:S02]  /*773d0*/  PRMT R8, R26, 0x7632, R8 ;  /* 0x000076321a087816 */ /* 0x000fe40000000008 */
[----:B------:R-:W-:Y:S01]  /*773e0*/  LEA.HI.X.SX32 R7, R9, R3, 0x1, P1 ;  /* 0x0000000309077211 */ /* 0x000fe200008f0eff */
[----:B------:R0:W-:Y:S01]  /*773f0*/  STG.E.U16 [R4.64], R11 ;  /* 0x0000000b04007986 */ /* 0x0001e2000c101504 */
[----:B------:R-:W-:-:S03]  /*77400*/  LEA R9, R2, R10, 0x1 ;  /* 0x0000000a02097211 */ /* 0x000fc600078e08ff */
[----:B------:R1:W-:Y:S04]  /*77410*/  STG.E.U16 [R6.64], R8 ;  /* 0x0000000806007986 */ /* 0x0003e8000c101504 */
[----:B------:R-:W4:Y:S01]  /*77420*/  LDL.LU R26, [R1+0x1fb8] ;  /* 0x001fb800011a7983 */ /* 0x000f220000300800 */
[-C--:B0-----:R-:W-:Y:S02]  /*77430*/  LEA R4, P1, R10, R0.reuse, 0x1 ;  /* 0x000000000a047211 */ /* 0x081fe400078208ff */
[----:B------:R-:W-:Y:S02]  /*77440*/  PRMT R11, R24, 0x7632, R11 ;  /* 0x00007632180b7816 */ /* 0x000fe4000000000b */
[----:B------:R-:W-:Y:S01]  /*77450*/  LEA.HI.X.SX32 R5, R10, R3, 0x1, P1 ;  /* 0x000000030a057211 */ /* 0x000fe200008f0eff */
[----:B------:R-:W5:Y:S01]  /*77460*/  LDL.LU R24, [R1+0x1fb4] ;  /* 0x001fb40001187983 */ /* 0x000f620000300800 */
[----:B-1----:R-:W-:-:S02]  /*77470*/  LEA R6, P1, R9, R0, 0x1 ;  /* 0x0000000009067211 */ /* 0x002fc400078208ff */
[C---:B------:R-:W-:Y:S01]  /*77480*/  LEA R10, R2.reuse, R9, 0x1 ;  /* 0x00000009020a7211 */ /* 0x040fe200078e08ff */
[----:B------:R0:W-:Y:S01]  /*77490*/  STG.E.U16 [R4.64], R11 ;  /* 0x0000000b04007986 */ /* 0x0001e2000c101504 */
[----:B------:R-:W-:Y:S02]  /*774a0*/  PRMT R8, R23, 0x7632, R8 ;  /* 0x0000763217087816 */ /* 0x000fe40000000008 */
[----:B------:R-:W-:Y:S01]  /*774b0*/  LEA.HI.X.SX32 R7, R9, R3, 0x1, P1 ;  /* 0x0000000309077211 */ /* 0x000fe200008f0eff */
[----:B------:R-:W-:Y:S01]  /*774c0*/  IMAD R9, R2, 0x2, R10 ;  /* 0x0000000202097824 */ /* 0x000fe200078e020a */
[----:B------:R-:W2:Y:S01]  /*774d0*/  LDL.LU R23, [R1+0x1fb0] ;  /* 0x001fb00001177983 */ /* 0x000ea20000300800 */
[----:B0-----:R-:W-:-:S03]  /*774e0*/  LEA R4, P1, R10, R0, 0x1 ;  /* 0x000000000a047211 */ /* 0x001fc600078208ff */
[----:B------:R0:W-:Y:S01]  /*774f0*/  STG.E.U16 [R6.64], R8 ;  /* 0x0000000806007986 */ /* 0x0001e2000c101504 */
[----:B------:R-:W-:Y:S02]  /*77500*/  PRMT R11, R25, 0x7632, R11 ;  /* 0x00007632190b7816 */ /* 0x000fe4000000000b */
[----:B------:R-:W-:Y:S01]  /*77510*/  LEA.HI.X.SX32 R5, R10, R3, 0x1, P1 ;  /* 0x000000030a057211 */ /* 0x000fe200008f0eff */
[----:B------:R-:W2:Y:S01]  /*77520*/  LDL.LU R25, [R1+0x1fac] ;  /* 0x001fac0001197983 */ /* 0x000ea20000300800 */
[----:B------:R-:W-:-:S03]  /*77530*/  LEA R10, R2, R9, 0x1 ;  /* 0x00000009020a7211 */ /* 0x000fc600078e08ff */
[----:B------:R1:W-:Y:S01]  /*77540*/  STG.E.U16 [R4.64], R11 ;  /* 0x0000000b04007986 */ /* 0x0003e2000c101504 */
[----:B0-----:R-:W-:Y:S02]  /*77550*/  LEA R6, P1, R9, R0, 0x1 ;  /* 0x0000000009067211 */ /* 0x001fe400078208ff */
[----:B------:R-:W-:Y:S02]  /*77560*/  PRMT R8, R21, 0x7632, R8 ;  /* 0x0000763215087816 */ /* 0x000fe40000000008 */
[----:B------:R-:W-:Y:S01]  /*77570*/  LEA.HI.X.SX32 R7, R9, R3, 0x1, P1 ;  /* 0x0000000309077211 */ /* 0x000fe200008f0eff */
[----:B------:R-:W2:Y:S01]  /*77580*/  LDL.LU R21, [R1+0x1fa8] ;  /* 0x001fa80001157983 */ /* 0x000ea20000300800 */
[----:B------:R-:W-:Y:S02]  /*77590*/  LEA R9, R2, R10, 0x1 ;  /* 0x0000000a02097211 */ /* 0x000fe400078e08ff */
[----:B-1----:R-:W-:Y:S01]  /*775a0*/  LEA R4, P1, R10, R0, 0x1 ;  /* 0x000000000a047211 */ /* 0x002fe200078208ff */
[----:B------:R0:W-:Y:S01]  /*775b0*/  STG.E.U16 [R6.64], R8 ;  /* 0x0000000806007986 */ /* 0x0001e2000c101504 */
[----:B------:R-:W-:-:S02]  /*775c0*/  PRMT R11, R22, 0x7632, R11 ;  /* 0x00007632160b7816 */ /* 0x000fc4000000000b */
        /* <DEDUP_REMOVED lines=10> */
[----:B0-----:R-:W-:-:S04]  /*77670*/  LEA R4, P1, R10, R0, 0x1 ;  /* 0x000000000a047211 */ /* 0x001fc800078208ff */
[----:B------:R-:W-:Y:S02]  /*77680*/  LEA.HI.X.SX32 R5, R10, R3, 0x1, P1 ;  /* 0x000000030a057211 */ /* 0x000fe400008f0eff */
[----:B------:R-:W-:Y:S02]  /*77690*/  LEA R10, R2, R9, 0x1 ;  /* 0x00000009020a7211 */ /* 0x000fe400078e08ff */
[----:B-1----:R-:W-:Y:S02]  /*776a0*/  LEA R8, P1, R9, R0, 0x1 ;  /* 0x0000000009087211 */ /* 0x002fe400078208ff */
[----:B------:R-:W-:Y:S02]  /*776b0*/  PRMT R6, R20, 0x7632, R6 ;  /* 0x0000763214067816 */ /* 0x000fe40000000006 */
[----:B------:R-:W-:Y:S01]  /*776c0*/  PRMT R7, R17, 0x7632, R7 ;  /* 0x0000763211077816 */ /* 0x000fe20000000007 */
[----:B------:R-:W2:Y:S01]  /*776d0*/  LDL.LU R20, [R1+0x1f9c] ;  /* 0x001f9c0001147983 */ /* 0x000ea20000300800 */
[----:B------:R-:W-:-:S03]  /*776e0*/  LEA.HI.X.SX32 R9, R9, R3, 0x1, P1 ;  /* 0x0000000309097211 */ /* 0x000fc600008f0eff */
[----:B------:R0:W-:Y:S04]  /*776f0*/  STG.E.U16 [R4.64], R6 ;  /* 0x0000000604007986 */ /* 0x0001e8000c101504 */
[----:B------:R1:W-:Y:S01]  /*77700*/  STG.E.U16 [R8.64], R7 ;  /* 0x0000000708007986 */ /* 0x0003e2000c101504 */
[----:B------:R-:W-:-:S03]  /*77710*/  PRMT R11, R18, 0x7632, R11 ;  /* 0x00007632120b7816 */ /* 0x000fc6000000000b */
[----:B------:R-:W2:Y:S01]  /*77720*/  LDL.LU R17, [R1+0x1f98] ;  /* 0x001f980001117983 */ /* 0x000ea20000300800 */
[-C--:B0-----:R-:W-:Y:S01]  /*77730*/  LEA R6, P1, R10, R0.reuse, 0x1 ;  /* 0x000000000a067211 */ /* 0x081fe200078208ff */
[--C-:B------:R-:W-:Y:S02]  /*77740*/  IMAD R4, R2, 0x2, R10.reuse ;  /* 0x0000000202047824 */ /* 0x100fe400078e020a */
[----:B------:R-:W2:Y:S01]  /*77750*/  LDL.LU R18, [R1+0x1f94] ;  /* 0x001f940001127983 */ /* 0x000ea20000300800 */
[----:B-1----:R-:W-:Y:S02]  /*77760*/  LEA.HI.X.SX32 R7, R10, R3, 0x1, P1 ;  /* 0x000000030a077211 */ /* 0x002fe400008f0eff */
[----:B------:R-:W-:Y:S02]  /*77770*/  LEA R8, P1, R4, R0, 0x1 ;  /* 0x0000000004087211 */ /* 0x000fe400078208ff */
[----:B------:R-:W-:Y:S02]  /*77780*/  LEA R5, R2, R4, 0x1 ;  /* 0x0000000402057211 */ /* 0x000fe400078e08ff */
[----:B------:R-:W-:-:S02]  /*77790*/  PRMT R10, R19, 0x7632, R10 ;  /* 0x00007632130a7816 */ /* 0x000fc4000000000a */
[----:B------:R-:W-:Y:S01]  /*777a0*/  LEA.HI.X.SX32 R9, R4, R3, 0x1, P1 ;  /* 0x0000000304097211 */ /* 0x000fe200008f0eff */
[----:B------:R0:W-:Y:S01]  /*777b0*/  STG.E.U16 [R6.64], R11 ;  /* 0x0000000b06007986 */ /* 0x0001e2000c101504 */
[----:B------:R-:W-:-:S03]  /*777c0*/  LEA R4, P1, R5, R0, 0x1 ;  /* 0x0000000005047211 */ /* 0x000fc600078208ff */
[----:B------:R1:W-:Y:S04]  /*777d0*/  STG.E.U16 [R8.64], R10 ;  /* 0x0000000a08007986 */ /* 0x0003e8000c101504 */
[----:B------:R-:W2:Y:S01]  /*777e0*/  LDL.LU R19, [R1+0x1f90] ;  /* 0x001f900001137983 */ /* 0x000ea20000300800 */
[----:B0-----:R-:W-:Y:S02]  /*777f0*/  LEA R6, R2, R5, 0x1 ;  /* 0x0000000502067211 */ /* 0x001fe400078e08ff */
[-C--:B------:R-:W-:Y:S02]  /*77800*/  LEA.HI.X.SX32 R5, R5, R3.reuse, 0x1, P1 ;  /* 0x0000000305057211 */ /* 0x080fe400008f0eff */
[----:B-1----:R-:W-:Y:S02]  /*77810*/  PRMT R10, R13, 0x7632, R10 ;  /* 0x000076320d0a7816 */ /* 0x002fe4000000000a */
[C---:B------:R-:W-:Y:S01]  /*77820*/  LEA R8, P1, R6.reuse, R0, 0x1 ;  /* 0x0000000006087211 */ /* 0x040fe200078208ff */
[----:B------:R-:W2:Y:S03]  /*77830*/  LDL R13, [R1+0x494] ;  /* 0x00049400010d7983 */ /* 0x000ea60000100800 */
[----:B------:R-:W-:Y:S01]  /*77840*/  LEA.HI.X.SX32 R9, R6, R3, 0x1, P1 ;  /* 0x0000000306097211 */ /* 0x000fe200008f0eff */
[----:B------:R0:W-:Y:S02]  /*77850*/  STG.E.U16 [R4.64], R10 ;  /* 0x0000000a04007986 */ /* 0x0001e4000c101504 */
[----:B0-----:R-:W-:-:S02]  /*77860*/  PRMT R5, R12, 0x7632, R5 ;  /* 0x000076320c057816 */ /* 0x001fc40000000005 */
[----:B------:R-:W2:Y:S04]  /*77870*/  LDL R12, [R1+0x4a4] ;  /* 0x0004a400010c7983 */ /* 0x000ea80000100800 */
[----:B------:R0:W-:Y:S04]  /*77880*/  STG.E.U16 [R8.64], R5 ;  /* 0x0000000508007986 */ /* 0x0001e8000c101504 */
[----:B0-----:R-:W2:Y:S01]  /*77890*/  LDL R9, [R1+0x504] ;  /* 0x0005040001097983 */ /* 0x001ea20000100800 */
[----:B------:R-:W-:-:S05]  /*778a0*/  IMAD R7, R2, 0x2, R6 ;  /* 0x0000000202077824 */ /* 0x000fca00078e0206 */
[CC--:B------:R-:W-:Y:S02]  /*778b0*/  LEA R6, P1, R7.reuse, R0.reuse, 0x1 ;  /* 0x0000000007067211 */ /* 0x0c0fe400078208ff */
[C---:B------:R-:W-:Y:S02]  /*778c0*/  LEA R11, R2.reuse, R7, 0x1 ;  /* 0x00000007020b7211 */ /* 0x040fe400078e08ff */
[----:B------:R-:W-:Y:S02]  /*778d0*/  LEA.HI.X.SX32 R7, R7, R3, 0x1, P1 ;  /* 0x0000000307077211 */ /* 0x000fe400008f0eff */
[C---:B------:R-:W-:Y:S02]  /*778e0*/  LEA R4, P1, R11.reuse, R0, 0x1 ;  /* 0x000000000b047211 */ /* 0x040fe400078208ff */
[----:B------:R-:W-:Y:S02]  /*778f0*/  LEA R10, R2, R11, 0x1 ;  /* 0x0000000b020a7211 */ /* 0x000fe400078e08ff */
[----:B------:R-:W-:-:S02]  /*77900*/  LEA.HI.X.SX32 R5, R11, R3, 0x1, P1 ;  /* 0x000000030b057211 */ /* 0x000fc400008f0eff */
[-C--:B------:R-:W-:Y:S01]  /*77910*/  LEA R8, P1, R10, R0.reuse, 0x1 ;  /* 0x000000000a087211 */ /* 0x080fe200078208ff */
[----:B------:R-:W-:Y:S01]  /*77920*/  IMAD R11, R2, 0x2, R10 ;  /* 0x00000002020b7824 */ /* 0x000fe200078e020a */
[----:B--2---:R0:W-:Y:S04]  /*77930*/  STG.E.U16 [R6.64], R9 ;  /* 0x0000000906007986 */ /* 0x0041e8000c101504 */
[----:B------:R1:W-:Y:S01]  /*77940*/  STG.E.U16 [R4.64], R19 ;  /* 0x0000001304007986 */ /* 0x0003e2000c101504 */
[----:B0-----:R-:W-:Y:S02]  /*77950*/  LEA.HI.X.SX32 R9, R10, R3, 0x1, P1 ;  /* 0x000000030a097211 */ /* 0x001fe400008f0eff */
[----:B------:R-:W-:Y:S02]  /*77960*/  LEA R6, P1, R11, R0, 0x1 ;  /* 0x000000000b067211 */ /* 0x000fe400078208ff */
[----:B------:R-:W-:-:S02]  /*77970*/  LEA R10, R2, R11, 0x1 ;  /* 0x0000000b020a7211 */ /* 0x000fc400078e08ff */
        /* <DEDUP_REMOVED lines=9> */
[----:B-1----:R-:W-:Y:S02]  /*77a10*/  LEA R6, P1, R10, R0, 0x1 ;  /* 0x000000000a067211 */ /* 0x002fe400078208ff */
[----:B------:R-:W-:Y:S01]  /*77a20*/  LEA R11, R2, R10, 0x1 ;  /* 0x0000000a020b7211 */ /* 0x000fe200078e08ff */
[----:B------:R0:W-:Y:S01]  /*77a30*/  STG.E.U16 [R4.64], R20 ;  /* 0x0000001404007986 */ /* 0x0001e2000c101504 */
[----:B------:R-:W-:Y:S02]  /*77a40*/  LEA.HI.X.SX32 R7, R10, R3, 0x1, P1 ;  /* 0x000000030a077211 */ /* 0x000fe400008f0eff */
[----:B------:R-:W-:Y:S01]  /*77a50*/  LEA R10, R2, R11, 0x1 ;  /* 0x0000000b020a7211 */ /* 0x000fe200078e08ff */
[----:B------:R1:W-:Y:S01]  /*77a60*/  STG.E.U16 [R8.64], R16 ;  /* 0x0000001008007986 */ /* 0x0003e2000c101504 */
[----:B0-----:R-:W-:-:S04]  /*77a70*/  LEA R4, P1, R11, R0, 0x1 ;  /* 0x000000000b047211 */ /* 0x001fc800078208ff */
[-C--:B------:R-:W-:Y:S01]  /*77a80*/  LEA.HI.X.SX32 R5, R11, R3.reuse, 0x1, P1 ;  /* 0x000000030b057211 */ /* 0x080fe200008f0eff */
[----:B------:R-:W-:Y:S01]  /*77a90*/  IMAD R11, R2, 0x2, R10 ;  /* 0x00000002020b7824 */ /* 0x000fe200078e020a */
[CC--:B-1----:R-:W-:Y:S01]  /*77aa0*/  LEA R8, P1, R10.reuse, R0.reuse, 0x1 ;  /* 0x000000000a087211 */ /* 0x0c2fe200078208ff */
[----:B------:R0:W-:Y:S03]  /*77ab0*/  STG.E.U16 [R6.64], R12 ;  /* 0x0000000c06007986 */ /* 0x0001e6000c101504 */
[----:B------:R-:W-:Y:S01]  /*77ac0*/  LEA.HI.X.SX32 R9, R10, R3, 0x1, P1 ;  /* 0x000000030a097211 */ /* 0x000fe200008f0eff */
[----:B------:R1:W-:Y:S01]  /*77ad0*/  STG.E.U16 [R4.64], R13 ;  /* 0x0000000d04007986 */ /* 0x0003e2000c101504 */
[----:B0-----:R-:W-:-:S03]  /*77ae0*/  LEA R6, P1, R11, R0, 0x1 ;  /* 0x000000000b067211 */ /* 0x001fc600078208ff */
[----:B------:R-:W2:Y:S01]  /*77af0*/  LDL R12, [R1+0x404] ;  /* 0x00040400010c7983 */ /* 0x000ea20000100800 */
[----:B------:R-:W-:-:S03]  /*77b00*/  LEA.HI.X.SX32 R7, R11, R3, 0x1, P1 ;  /* 0x000000030b077211 */ /* 0x000fc600008f0eff */
[----:B------:R-:W-:Y:S04]  /*77b10*/  STG.E.U16 [R8.64], R22 ;  /* 0x0000001608007986 */ /* 0x000fe8000c101504 */
[----:B------:R0:W-:Y:S04]  /*77b20*/  STG.E.U16 [R6.64], R21 ;  /* 0x0000001506007986 */ /* 0x0001e8000c101504 */
[----:B-1----:R-:W2:Y:S04]  /*77b30*/  LDL R13, [R1+0x3f4] ;  /* 0x0003f400010d7983 */ /* 0x002ea80000100800 */
[----:B0-----:R-:W2:Y:S01]  /*77b40*/  LDL R7, [R1+0x464] ;  /* 0x0004640001077983 */ /* 0x001ea20000100800 */
[----:B------:R-:W-:-:S04]  /*77b50*/  LEA R10, R2, R11, 0x1 ;  /* 0x0000000b020a7211 */ /* 0x000fc800078e08ff */
[----:B------:R-:W-:Y:S02]  /*77b60*/  LEA R4, P1, R10, R0, 0x1 ;  /* 0x000000000a047211 */ /* 0x000fe400078208ff */
[----:B------:R-:W-:Y:S02]  /*77b70*/  LEA R11, R2, R10, 0x1 ;  /* 0x0000000a020b7211 */ /* 0x000fe400078e08ff */
[----:B------:R-:W-:Y:S02]  /*77b80*/  LEA.HI.X.SX32 R5, R10, R3, 0x1, P1 ;  /* 0x000000030a057211 */ /* 0x000fe400008f0eff */
[----:B------:R-:W-:Y:S01]  /*77b90*/  LEA R8, P1, R11, R0, 0x1 ;  /* 0x000000000b087211 */ /* 0x000fe200078208ff */
[----:B------:R-:W-:-:S03]  /*77ba0*/  IMAD R10, R2, 0x2, R11 ;  /* 0x00000002020a7824 */ /* 0x000fc600078e020b */
[-C--:B------:R-:W-:Y:S02]  /*77bb0*/  LEA.HI.X.SX32 R9, R11, R3.reuse, 0x1, P1 ;  /* 0x000000030b097211 */ /* 0x080fe400008f0eff */
[----:B------:R-:W-:Y:S02]  /*77bc0*/  LEA R6, P1, R10, R0, 0x1 ;  /* 0x000000000a067211 */ /* 0x000fe400078208ff */
[----:B------:R-:W-:Y:S01]  /*77bd0*/  LEA R11, R2, R10, 0x1 ;  /* 0x0000000a020b7211 */ /* 0x000fe200078e08ff */
[----:B--2---:R0:W-:Y:S04]  /*77be0*/  STG.E.U16 [R4.64], R7 ;  /* 0x0000000704007986 */ /* 0x0041e8000c101504 */
[----:B------:R1:W-:Y:S01]  /*77bf0*/  STG.E.U16 [R8.64], R25 ;  /* 0x0000001908007986 */ /* 0x0003e2000c101504 */
[----:B0-----:R-:W-:-:S02]  /*77c00*/  LEA.HI.X.SX32 R7, R10, R3, 0x1, P1 ;  /* 0x000000030a077211 */ /* 0x001fc400008f0eff */
[CC--:B------:R-:W-:Y:S02]  /*77c10*/  LEA R4, P1, R11.reuse, R0.reuse, 0x1 ;  /* 0x000000000b047211 */ /* 0x0c0fe400078208ff */
[----:B------:R-:W-:Y:S02]  /*77c20*/  LEA R10, R2, R11, 0x1 ;  /* 0x0000000b020a7211 */ /* 0x000fe400078e08ff */
[-C--:B------:R-:W-:Y:S02]  /*77c30*/  LEA.HI.X.SX32 R5, R11, R3.reuse, 0x1, P1 ;  /* 0x000000030b057211 */ /* 0x080fe400008f0eff */
[----:B-1----:R-:W-:Y:S01]  /*77c40*/  LEA R8, P1, R10, R0, 0x1 ;  /* 0x000000000a087211 */ /* 0x002fe200078208ff */
[----:B------:R-:W-:Y:S01]  /*77c50*/  IMAD R11, R2, 0x2, R10 ;  /* 0x00000002020b7824 */ /* 0x000fe200078e020a */
[----:B------:R0:W-:Y:S02]  /*77c60*/  STG.E.U16 [R6.64], R23 ;  /* 0x0000001706007986 */ /* 0x0001e4000c101504 */
[----:B------:R-:W-:-:S02]  /*77c70*/  LEA.HI.X.SX32 R9, R10, R3, 0x1, P1 ;  /* 0x000000030a097211 */ /* 0x000fc400008f0eff */
[----:B------:R-:W-:Y:S01]  /*77c80*/  LEA R10, R2, R11, 0x1 ;  /* 0x0000000b020a7211 */ /* 0x000fe200078e08ff */
[----:B-----5:R1:W-:Y:S01]  /*77c90*/  STG.E.U16 [R4.64], R24 ;  /* 0x0000001804007986 */ /* 0x0203e2000c101504 */
[----:B0-----:R-:W-:-:S04]  /*77ca0*/  LEA R6, P1, R11, R0, 0x1 ;  /* 0x000000000b067211 */ /* 0x001fc800078208ff */
[-C--:B------:R-:W-:Y:S02]  /*77cb0*/  LEA.HI.X.SX32 R7, R11, R3.reuse, 0x1, P1 ;  /* 0x000000030b077211 */ /* 0x080fe400008f0eff */
[----:B-1----:R-:W-:Y:S02]  /*77cc0*/  LEA R4, P1, R10, R0, 0x1 ;  /* 0x000000000a047211 */ /* 0x002fe400078208ff */
[----:B------:R-:W-:Y:S01]  /*77cd0*/  LEA R11, R2, R10, 0x1 ;  /* 0x0000000a020b7211 */ /* 0x000fe200078e08ff */
[----:B------:R0:W-:Y:S01]  /*77ce0*/  STG.E.U16 [R8.64], R12 ;  /* 0x0000000c08007986 */ /* 0x0001e2000c101504 */
[----:B------:R-:W-:-:S03]  /*77cf0*/  LEA.HI.X.SX32 R5, R10, R3, 0x1, P1 ;  /* 0x000000030a057211 */ /* 0x000fc600008f0eff */
[----:B------:R1:W-:Y:S01]  /*77d00*/  STG.E.U16 [R6.64], R13 ;  /* 0x0000000d06007986 */ /* 0x0003e2000c101504 */
[----:B0-----:R-:W-:-:S03]  /*77d10*/  LEA R8, P1, R11, R0, 0x1 ;  /* 0x000000000b087211 */ /* 0x001fc600078208ff */
[----:B------:R-:W2:Y:S01]  /*77d20*/  LDL R12, [R1+0x374] ;  /* 0x00037400010c7983 */ /* 0x000ea20000100800 */
[----:B------:R-:W-:-:S03]  /*77d30*/  LEA.HI.X.SX32 R9, R11, R3, 0x1, P1 ;  /* 0x000000030b097211 */ /* 0x000fc600008f0eff */
[----:B----4-:R-:W-:Y:S04]  /*77d40*/  STG.E.U16 [R4.64], R26 ;  /* 0x0000001a04007986 */ /* 0x010fe8000c101504 */
[----:B------:R0:W-:Y:S01]  /*77d50*/  STG.E.U16 [R8.64], R27 ;  /* 0x0000001b08007986 */ /* 0x0001e2000c101504 */
[----:B------:R-:W-:-:S03]  /*77d60*/  IMAD R10, R2, 0x2, R11 ;  /* 0x00000002020a7824 */ /* 0x000fc600078e020b */
[----:B-1----:R-:W4:Y:S04]  /*77d70*/  LDL R13, [R1+0x384] ;  /* 0x00038400010d7983 */ /* 0x002f280000100800 */
[----:B0-----:R-:W5:Y:S01]  /*77d80*/  LDL R9, [R1+0x3d4] ;  /* 0x0003d40001097983 */ /* 0x001f620000100800 */
[----:B------:R-:W-:Y:S02]  /*77d90*/  LEA R6, P1, R10, R0, 0x1 ;  /* 0x000000000a067211 */ /* 0x000fe400078208ff */
[----:B------:R-:W-:Y:S02]  /*77da0*/  LEA R11, R2, R10, 0x1 ;  /* 0x0000000a020b7211 */ /* 0x000fe400078e08ff */
[----:B------:R-:W-:Y:S02]  /*77db0*/  LEA.HI.X.SX32 R7, R10, R3, 0x1, P1 ;  /* 0x000000030a077211 */ /* 0x000fe400008f0eff */
[----:B------:R-:W-:-:S04]  /*77dc0*/  LEA R4, P1, R11, R0, 0x1 ;  /* 0x000000000b047211 */ /* 0x000fc800078208ff */
[----:B------:R-:W-:Y:S01]  /*77dd0*/  LEA.HI.X.SX32 R5, R11, R3, 0x1, P1 ;  /* 0x000000030b057211 */ /* 0x000fe200008f0eff */
[----:B-----5:R-:W-:Y:S04]  /*77de0*/  STG.E.U16 [R6.64], R9 ;  /* 0x0000000906007986 */ /* 0x020fe8000c101504 */
[----:B---3--:R0:W-:Y:S04]  /*77df0*/  STG.E.U16 [R4.64], R28 ;  /* 0x0000001c04007986 */ /* 0x0081e8000c101504 */
[----:B0-----:R-:W3:Y:S01]  /*77e00*/  LDL R5, [R1+0x3e4] ;  /* 0x0003e40001057983 */ /* 0x001ee20000100800 */
[----:B------:R-:W-:-:S04]  /*77e10*/  LEA R10, R2, R11, 0x1 ;  /* 0x0000000b020a7211 */ /* 0x000fc800078e08ff */
[----:B------:R-:W-:-:S04]  /*77e20*/  LEA R8, P1, R10, R0, 0x1 ;  /* 0x000000000a087211 */ /* 0x000fc800078208ff */
[----:B------:R-:W-:Y:S01]  /*77e30*/  LEA.HI.X.SX32 R9, R10, R3, 0x1, P1 ;  /* 0x000000030a097211 */ /* 0x000fe200008f0eff */
[----:B------:R-:W-:-:S04]  /*77e40*/  IMAD R11, R2, 0x2, R10 ;  /* 0x00000002020b7824 */ /* 0x000fc800078e020a */
[----:B---3--:R0:W-:Y:S04]  /*77e50*/  STG.E.U16 [R8.64], R5 ;  /* 0x0000000508007986 */ /* 0x0081e8000c101504 */
[----:B0-----:R-:W3:Y:S01]  /*77e60*/  LDL R9, [R1+0x3c4] ;  /* 0x0003c40001097983 */ /* 0x001ee20000100800 */
[----:B------:R-:W-:-:S04]  /*77e70*/  LEA R6, P1, R11, R0, 0x1 ;  /* 0x000000000b067211 */ /* 0x000fc800078208ff */
[----:B------:R-:W-:Y:S02]  /*77e80*/  LEA.HI.X.SX32 R7, R11, R3, 0x1, P1 ;  /* 0x000000030b077211 */ /* 0x000fe400008f0eff */
[----:B------:R-:W-:-:S04]  /*77e90*/  LEA R10, R2, R11, 0x1 ;  /* 0x0000000b020a7211 */ /* 0x000fc800078e08ff */
[----:B------:R-:W-:Y:S01]  /*77ea0*/  LEA R4, P1, R10, R0, 0x1 ;  /* 0x000000000a047211 */ /* 0x000fe200078208ff */
[----:B---3--:R0:W-:Y:S04]  /*77eb0*/  STG.E.U16 [R6.64], R9 ;  /* 0x0000000906007986 */ /* 0x0081e8000c101504 */
[----:B0-----:R-:W3:Y:S01]  /*77ec0*/  LDL R7, [R1+0x394] ;  /* 0x0003940001077983 */ /* 0x001ee20000100800 */
[----:B------:R-:W-:Y:S02]  /*77ed0*/  LEA R11, R2, R10, 0x1 ;  /* 0x0000000a020b7211 */ /* 0x000fe400078e08ff */
[----:B------:R-:W-:Y:S02]  /*77ee0*/  LEA.HI.X.SX32 R5, R10, R3, 0x1, P1 ;  /* 0x000000030a057211 */ /* 0x000fe400008f0eff */
[----:B------:R-:W-:-:S04]  /*77ef0*/  LEA R8, P1, R11, R0, 0x1 ;  /* 0x000000000b087211 */ /* 0x000fc800078208ff */
[----:B------:R-:W-:Y:S01]  /*77f00*/  LEA.HI.X.SX32 R9, R11, R3, 0x1, P1 ;  /* 0x000000030b097211 */ /* 0x000fe200008f0eff */
[----:B------:R-:W-:Y:S01]  /*77f10*/  IMAD R10, R2, 0x2, R11 ;  /* 0x00000002020a7824 */ /* 0x000fe200078e020b */
[----:B---3--:R-:W-:Y:S04]  /*77f20*/  STG.E.U16 [R4.64], R7 ;  /* 0x0000000704007986 */ /* 0x008fe8000c101504 */
[----:B--2---:R0:W-:Y:S04]  /*77f30*/  STG.E.U16 [R8.64], R12 ;  /* 0x0000000c08007986 */ /* 0x0041e8000c101504 */
[----:B0-----:R-:W2:Y:S01]  /*77f40*/  LDL R9, [R1+0x3a4] ;  /* 0x0003a40001097983 */ /* 0x001ea20000100800 */
[----:B------:R-:W-:-:S02]  /*77f50*/  LEA R6, P1, R10, R0, 0x1 ;  /* 0x000000000a067211 */ /* 0x000fc400078208ff */
[----:B------:R-:W-:Y:S02]  /*77f60*/  LEA R11, R2, R10, 0x1 ;  /* 0x0000000a020b7211 */ /* 0x000fe400078e08ff */
[----:B------:R-:W-:Y:S02]  /*77f70*/  LEA.HI.X.SX32 R7, R10, R3, 0x1, P1 ;  /* 0x000000030a077211 */ /* 0x000fe400008f0eff */
[----:B------:R-:W-:Y:S02]  /*77f80*/  LEA R10, R2, R11, 0x1 ;  /* 0x0000000b020a7211 */ /* 0x000fe400078e08ff */
[----:B------:R-:W-:-:S03]  /*77f90*/  LEA R4, P1, R11, R0, 0x1 ;  /* 0x000000000b047211 */ /* 0x000fc600078208ff */
[----:B------:R-:W-:Y:S01]  /*77fa0*/  IMAD R12, R2, 0x2, R10 ;  /* 0x00000002020c7824 */ /* 0x000fe200078e020a */
[-C--:B------:R-:W-:Y:S02]  /*77fb0*/  LEA.HI.X.SX32 R5, R11, R3.reuse, 0x1, P1 ;  /* 0x000000030b057211 */ /* 0x080fe400008f0eff */
[----:B------:R-:W-:Y:S02]  /*77fc0*/  LEA R8, P1, R10, R0, 0x1 ;  /* 0x000000000a087211 */ /* 0x000fe400078208ff */
[----:B------:R-:W-:Y:S01]  /*77fd0*/  LEA R11, R2, R12, 0x1 ;  /* 0x0000000c020b7211 */ /* 0x000fe200078e08ff */
[----:B--2---:R0:W-:Y:S02]  /*77fe0*/  STG.E.U16 [R6.64], R9 ;  /* 0x0000000906007986 */ /* 0x0041e4000c101504 */
[----:B0-----:R-:W-:Y:S02]  /*77ff0*/  LEA.HI.X.SX32 R9, R10, R3, 0x1, P1 ;  /* 0x000000030a097211 */ /* 0x001fe400008f0eff */
[----:B------:R-:W-:-:S04]  /*78000*/  LEA R6, P1, R12, R0, 0x1 ;  /* 0x000000000c067211 */ /* 0x000fc800078208ff */
[----:B------:R-:W-:Y:S02]  /*78010*/  LEA.HI.X.SX32 R7, R12, R3, 0x1, P1 ;  /* 0x000000030c077211 */ /* 0x000fe400008f0eff */
[----:B------:R-:W2:Y:S04]  /*78020*/  LDL R12, [R1+0x364] ;  /* 0x00036400010c7983 */ /* 0x000ea80000100800 */
[----:B----4-:R-:W-:Y:S01]  /*78030*/  STG.E.U16 [R4.64], R13 ;  /* 0x0000000d04007986 */ /* 0x010fe2000c101504 */
[----:B------:R-:W-:-:S03]  /*78040*/  LEA R10, R2, R11, 0x1 ;  /* 0x0000000b020a7211 */ /* 0x000fc600078e08ff */
[----:B--2---:R0:W-:Y:S04]  /*78050*/  STG.E.U16 [R8.64], R12 ;  /* 0x0000000c08007986 */ /* 0x0041e8000c101504 */
[----:B0-----:R-:W2:Y:S01]  /*78060*/  LDL R9, [R1+0x354] ;  /* 0x0003540001097983 */ /* 0x001ea20000100800 */
[----:B------:R-:W-:Y:S01]  /*78070*/  LEA R4, P1, R11, R0, 0x1 ;  /* 0x000000000b047211 */ /* 0x000fe200078208ff */
[----:B------:R-:W-:-:S03]  /*78080*/  IMAD R13, R2, 0x2, R10 ;  /* 0x00000002020d7824 */ /* 0x000fc600078e020a */
[----:B------:R-:W-:Y:S02]  /*78090*/  LEA.HI.X.SX32 R5, R11, R3, 0x1, P1 ;  /* 0x000000030b057211 */ /* 0x000fe400008f0eff */
[-C--:B------:R-:W-:Y:S02]  /*780a0*/  LEA R8, P1, R10, R0.reuse, 0x1 ;  /* 0x000000000a087211 */ /* 0x080fe400078208ff */
[----:B------:R-:W-:Y:S01]  /*780b0*/  LEA R12, R2, R13, 0x1 ;  /* 0x0000000d020c7211 */ /* 0x000fe200078e08ff */
[----:B--2---:R0:W-:Y:S02]  /*780c0*/  STG.E.U16 [R6.64], R9 ;  /* 0x0000000906007986 */ /* 0x0041e4000c101504 */
[----:B0-----:R-:W-:Y:S02]  /*780d0*/  LEA.HI.X.SX32 R9, R10, R3, 0x1, P1 ;  /* 0x000000030a097211 */ /* 0x001fe400008f0eff */
[----:B------:R-:W-:-:S04]  /*780e0*/  LEA R6, P1, R13, R0, 0x1 ;  /* 0x000000000d067211 */ /* 0x000fc800078208ff */
[----:B------:R-:W-:Y:S02]  /*780f0*/  LEA.HI.X.SX32 R7, R13, R3, 0x1, P1 ;  /* 0x000000030d077211 */ /* 0x000fe400008f0eff */
[----:B------:R-:W2:Y:S04]  /*78100*/  LDL R13, [R1+0x334] ;  /* 0x00033400010d7983 */ /* 0x000ea80000100800 */
[----:B------:R-:W-:Y:S01]  /*78110*/  STG.E.U16 [R4.64], R14 ;  /* 0x0000000e04007986 */ /* 0x000fe2000c101504 */
[----:B------:R-:W-:-:S03]  /*78120*/  LEA R11, R2, R12, 0x1 ;  /* 0x0000000c020b7211 */ /* 0x000fc600078e08ff */
[----:B--2---:R0:W-:Y:S04]  /*78130*/  STG.E.U16 [R8.64], R13 ;  /* 0x0000000d08007986 */ /* 0x0041e8000c101504 */
[----:B0-----:R-:W2:Y:S04]  /*78140*/  LDL R8, [R1+0x314] ;  /* 0x0003140001087983 */ /* 0x001ea80000100800 */
[----:B------:R-:W3:Y:S01]  /*78150*/  LDL.LU R9, [R1+0x504] ;  /* 0x0005040001097983 */ /* 0x000ee20000300800 */
[----:B------:R-:W-:Y:S01]  /*78160*/  LEA R4, P1, R12, R0, 0x1 ;  /* 0x000000000c047211 */ /* 0x000fe200078208ff */
[----:B------:R-:W-:-:S02]  /*78170*/  IMAD R10, R2, 0x2, R11 ;  /* 0x00000002020a7824 */ /* 0x000fc400078e020b */
[----:B------:R0:W-:Y:S01]  /*78180*/  STG.E.U16 [R6.64], R29 ;  /* 0x0000001d06007986 */ /* 0x0001e2000c101504 */
[----:B------:R-:W-:Y:S02]  /*78190*/  LEA.HI.X.SX32 R5, R12, R3, 0x1, P1 ;  /* 0x000000030c057211 */ /* 0x000fe400008f0eff */
[----:B------:R-:W-:Y:S02]  /*781a0*/  LEA R14, R2, R10, 0x1 ;  /* 0x0000000a020e7211 */ /* 0x000fe400078e08ff */
[----:B0-----:R-:W-:-:S04]  /*781b0*/  LEA R6, P1, R11, R0, 0x1 ;  /* 0x000000000b067211 */ /* 0x001fc800078208ff */
[----:B------:R-:W-:Y:S02]  /*781c0*/  LEA.HI.X.SX32 R7, R11, R3, 0x1, P1 ;  /* 0x000000030b077211 */ /* 0x000fe400008f0eff */
[----:B------:R-:W-:Y:S02]  /*781d0*/  PRMT R15, R19, 0x7632, R15 ;  /* 0x00007632130f7816 */ /* 0x000fe4000000000f */
[----:B------:R-:W-:-:S05]  /*781e0*/  LEA R13, R2, R14, 0x1 ;  /* 0x0000000e020d7211 */ /* 0x000fca00078e08ff */
[----:B------:R-:W-:Y:S01]  /*781f0*/  IMAD R12, R2, 0x2, R13 ;  /* 0x00000002020c7824 */ /* 0x000fe200078e020d */
[----:B------:R0:W-:Y:S04]  /*78200*/  STL [R1+0x1f74], R29 ;  /* 0x001f741d01007387 */ /* 0x0001e80000100800 */
[----:B0-----:R-:W4:Y:S04]  /*78210*/  LDL.LU R29, [R1+0x494] ;  /* 0x00049400011d7983 */ /* 0x001f280000300800 */
[----:B--2---:R0:W-:Y:S01]  /*78220*/  STG.E.U16 [R4.64], R8 ;  /* 0x0000000804007986 */ /* 0x0041e2000c101504 */
[----:B---3--:R-:W-:-:S02]  /*78230*/  PRMT R11, R9, 0x7632, R11 ;  /* 0x00007632090b7816 */ /* 0x008fc4000000000b */
[----:B0-----:R-:W-:-:S03]  /*78240*/  LEA R4, P1, R10, R0, 0x1 ;  /* 0x000000000a047211 */ /* 0x001fc600078208ff */
[----:B------:R0:W-:Y:S01]  /*78250*/  STG.E.U16 [R6.64], R11 ;  /* 0x0000000b06007986 */ /* 0x0001e2000c101504 */
[----:B------:R-:W-:-:S05]  /*78260*/  LEA.HI.X.SX32 R5, R10, R3, 0x1, P1 ;  /* 0x000000030a057211 */ /* 0x000fca00008f0eff */
[----:B------:R1:W-:Y:S01]  /*78270*/  STG.E.U16 [R4.64], R15 ;  /* 0x0000000f04007986 */ /* 0x0003e2000c101504 */
[----:B0-----:R-:W-:-:S04]  /*78280*/  LEA R6, P1, R14, R0, 0x1 ;  /* 0x000000000e067211 */ /* 0x001fc800078208ff */
[----:B------:R-:W-:Y:S02]  /*78290*/  LEA.HI.X.SX32 R7, R14, R3, 0x1, P1 ;  /* 0x000000030e077211 */ /* 0x000fe400008f0eff */
[----:B-1----:R-:W-:Y:S02]  /*782a0*/  PRMT R15, R18, 0x7632, R15 ;  /* 0x00007632120f7816 */ /* 0x002fe4000000000f */
[----:B------:R-:W-:-:S03]  /*782b0*/  LEA R4, P1, R13, R0, 0x1 ;  /* 0x000000000d047211 */ /* 0x000fc600078208ff */
[----:B------:R0:W-:Y:S01]  /*782c0*/  STG.E.U16 [R6.64], R15 ;  /* 0x0000000f06007986 */ /* 0x0001e2000c101504 */
[-C--:B------:R-:W-:Y:S02]  /*782d0*/  LEA.HI.X.SX32 R5, R13, R3.reuse, 0x1, P1 ;  /* 0x000000030d057211 */ /* 0x080fe400008f0eff */
[----:B------:R-:W-:Y:S02]  /*782e0*/  PRMT R14, R17, 0x7632, R14 ;  /* 0x00007632110e7816 */ /* 0x000fe4000000000e */
[----:B0-----:R-:W-:Y:S02]  /*782f0*/  LEA R6, P1, R12, R0, 0x1 ;  /* 0x000000000c067211 */ /* 0x001fe400078208ff */
[----:B------:R-:W-:Y:S02]  /*78300*/  PRMT R15, R20, 0x7632, R15 ;  /* 0x00007632140f7816 */ /* 0x000fe4000000000f */
[----:B------:R-:W-:Y:S01]  /*78310*/  LEA.HI.X.SX32 R7, R12, R3, 0x1, P1 ;  /* 0x000000030c077211 */ /* 0x000fe200008f0eff */
[----:B------:R-:W-:Y:S04]  /*78320*/  STG.E.U16 [R4.64], R14 ;  /* 0x0000000e04007986 */ /* 0x000fe8000c101504 */
[----:B------:R-:W4:Y:S04]  /*78330*/  LDL.LU R20, [R1+0x1f8c] ;  /* 0x001f8c0001147983 */ /* 0x000f280000300800 */
[----:B------:R0:W-:Y:S04]  /*78340*/  STG.E.U16 [R6.64], R15 ;  /* 0x0000000f06007986 */ /* 0x0001e8000c101504 */
[----:B0-----:R-:W2:Y:S01]  /*78350*/  LDL.LU R15, [R1+0x4a4] ;  /* 0x0004a400010f7983 */ /* 0x001ea20000300800 */
[----:B------:R-:W-:-:S04]  /*78360*/  LEA R8, R2, R12, 0x1 ;  /* 0x0000000c02087211 */ /* 0x000fc800078e08ff */
[----:B------:R-:W-:Y:S02]  /*78370*/  LEA R9, R2, R8, 0x1 ;  /* 0x0000000802097211 */ /* 0x000fe400078e08ff */
[-C--:B------:R-:W-:Y:S02]  /*78380*/  LEA R4, P1, R8, R0.reuse, 0x1 ;  /* 0x0000000008047211 */ /* 0x080fe400078208ff */
[----:B------:R-:W-:Y:S01]  /*78390*/  PRMT R14, R16, 0x7632, R14 ;  /* 0x00007632100e7816 */ /* 0x000fe2000000000e */
[----:B------:R-:W-:Y:S01]  /*783a0*/  IMAD R10, R2, 0x2, R9 ;  /* 0x00000002020a7824 */ /* 0x000fe200078e0209 */
[----:B------:R-:W-:Y:S02]  /*783b0*/  LEA.HI.X.SX32 R5, R8, R3, 0x1, P1 ;  /* 0x0000000308057211 */ /* 0x000fe400008f0eff */
[----:B------:R-:W-:-:S03]  /*783c0*/  LEA R8, P1, R9, R0, 0x1 ;  /* 0x0000000009087211 */ /* 0x000fc600078208ff */
[----:B------:R0:W-:Y:S01]  /*783d0*/  STG.E.U16 [R4.64], R14 ;  /* 0x0000000e04007986 */ /* 0x0001e2000c101504 */
[----:B------:R-:W-:Y:S02]  /*783e0*/  LEA.HI.X.SX32 R9, R9, R3, 0x1, P1 ;  /* 0x0000000309097211 */ /* 0x000fe400008f0eff */
[----:B------:R-:W-:Y:S02]  /*783f0*/  LEA R11, R2, R10, 0x1 ;  /* 0x0000000a020b7211 */ /* 0x000fe400078e08ff */
[-C--:B0-----:R-:W-:Y:S02]  /*78400*/  LEA R4, P1, R10, R0.reuse, 0x1 ;  /* 0x000000000a047211 */ /* 0x081fe400078208ff */
[----:B------:R-:W-:Y:S02]  /*78410*/  LEA R19, R2, R11, 0x1 ;  /* 0x0000000b02137211 */ /* 0x000fe400078e08ff */
[----:B------:R-:W-:Y:S02]  /*78420*/  LEA.HI.X.SX32 R5, R10, R3, 0x1, P1 ;  /* 0x000000030a057211 */ /* 0x000fe400008f0eff */
[----:B------:R-:W-:-:S04]  /*78430*/  LEA R10, P1, R11, R0, 0x1 ;  /* 0x000000000b0a7211 */ /* 0x000fc800078208ff */
[----:B------:R-:W-:Y:S01]  /*78440*/  LEA.HI.X.SX32 R11, R11, R3, 0x1, P1 ;  /* 0x000000030b0b7211 */ /* 0x000fe200008f0eff */
[----:B------:R-:W-:Y:S01]  /*78450*/  IMAD R18, R2, 0x2, R19 ;  /* 0x0000000202127824 */ /* 0x000fe200078e0213 */
[----:B----4-:R-:W-:Y:S02]  /*78460*/  PRMT R20, R29, 0x7632, R20 ;  /* 0x000076321d147816 */ /* 0x010fe40000000014 */
[----:B------:R-:W3:Y:S01]  /*78470*/  LDL.LU R29, [R1+0x3f4] ;  /* 0x0003f400011d7983 */ /* 0x000ee20000300800 */
[----:B--2---:R-:W-:-:S05]  /*78480*/  PRMT R6, R15, 0x7632, R6 ;  /* 0x000076320f067816 */ /* 0x004fca0000000006 */
[----:B------:R0:W-:Y:S02]  /*78490*/  STG.E.U16 [R8.64], R6 ;  /* 0x0000000608007986 */ /* 0x0001e4000c101504 */
[----:B0-----:R-:W-:-:S04]  /*784a0*/  LEA R8, P1, R19, R0, 0x1 ;  /* 0x0000000013087211 */ /* 0x001fc800078208ff */
[----:B------:R-:W-:Y:S02]  /*784b0*/  LEA.HI.X.SX32 R9, R19, R3, 0x1, P1 ;  /* 0x0000000313097211 */ /* 0x000fe400008f0eff */
[----:B------:R-:W2:Y:S01]  /*784c0*/  LDL.LU R19, [R1+0x464] ;  /* 0x0004640001137983 */ /* 0x000ea20000300800 */
[----:B------:R-:W-:-:S04]  /*784d0*/  LEA R17, R2, R18, 0x1 ;  /* 0x0000001202117211 */ /* 0x000fc800078e08ff */
[----:B------:R-:W-:-:S05]  /*784e0*/  LEA R13, R2, R17, 0x1 ;  /* 0x00000011020d7211 */ /* 0x000fca00078e08ff */
[----:B------:R-:W-:-:S05]  /*784f0*/  IMAD R12, R2, 0x2, R13 ;  /* 0x00000002020c7824 */ /* 0x000fca00078e020d */
[----:B------:R-:W-:-:S04]  /*78500*/  LEA R7, R2, R12, 0x1 ;  /* 0x0000000c02077211 */ /* 0x000fc800078e08ff */
[----:B------:R-:W-:-:S05]  /*78510*/  LEA R16, R2, R7, 0x1 ;  /* 0x0000000702107211 */ /* 0x000fca00078e08ff */
[----:B------:R-:W-:-:S05]  /*78520*/  IMAD R14, R2, 0x2, R16 ;  /* 0x00000002020e7824 */ /* 0x000fca00078e0210 */
[----:B------:R-:W-:-:S04]  /*78530*/  LEA R15, R2, R14, 0x1 ;  /* 0x0000000e020f7211 */ /* 0x000fc800078e08ff */
[C---:B------:R-:W-:Y:S01]  /*78540*/  LEA R6, R2.reuse, R15, 0x1 ;  /* 0x0000000f02067211 */ /* 0x040fe200078e08ff */
[----:B------:R0:W-:Y:S04]  /*78550*/  STG.E.U16 [R4.64], R20 ;  /* 0x0000001404007986 */ /* 0x0001e8000c101504 */
[----:B0-----:R-:W-:Y:S01]  /*78560*/  IMAD R4, R2, 0x2, R6 ;  /* 0x0000000202047824 */ /* 0x001fe200078e0206 */
[----:B------:R-:W-:-:S04]  /*78570*/  PRMT R20, R22, 0x7632, R20 ;  /* 0x0000763216147816 */ /* 0x000fc80000000014 */
[C---:B------:R-:W-:Y:S02]  /*78580*/  LEA R22, R2.reuse, R4, 0x1 ;  /* 0x0000000402167211 */ /* 0x040fe400078e08ff */
[----:B------:R-:W-:Y:S02]  /*78590*/  PRMT R5, R21, 0x7632, R5 ;  /* 0x0000763215057816 */ /* 0x000fe40000000005 */
[----:B------:R-:W-:Y:S01]  /*785a0*/  LEA R21, R2, R22, 0x1 ;  /* 0x0000001602157211 */ /* 0x000fe200078e08ff */
[----:B------:R0:W-:Y:S04]  /*785b0*/  STG.E.U16 [R10.64], R20 ;  /* 0x000000140a007986 */ /* 0x0001e8000c101504 */
[----:B------:R1:W-:Y:S01]  /*785c0*/  STG.E.U16 [R8.64], R5 ;  /* 0x0000000508007986 */ /* 0x0003e2000c101504 */
[----:B0-----:R-:W-:Y:S01]  /*785d0*/  LEA R10, P1, R18, R0, 0x1 ;  /* 0x00000000120a7211 */ /* 0x001fe200078208ff */
[----:B------:R-:W-:-:S03]  /*785e0*/  IMAD R20, R2, 0x2, R21 ;  /* 0x0000000202147824 */ /* 0x000fc600078e0215 */
[-C--:B------:R-:W-:Y:S02]  /*785f0*/  LEA.HI.X.SX32 R11, R18, R3.reuse, 0x1, P1 ;  /* 0x00000003120b7211 */ /* 0x080fe400008f0eff */
[----:B-1----:R-:W-:Y:S02]  /*78600*/  LEA R8, P1, R17, R0, 0x1 ;  /* 0x0000000011087211 */ /* 0x002fe400078208ff */
[----:B------:R-:W-:Y:S02]  /*78610*/  PRMT R5, R25, 0x7632, R5 ;  /* 0x0000763219057816 */ /* 0x000fe40000000005 */
[----:B------:R-:W-:Y:S02]  /*78620*/  LEA.HI.X.SX32 R9, R17, R3, 0x1, P1 ;  /* 0x0000000311097211 */ /* 0x000fe400008f0eff */
[----:B------:R-:W-:Y:S02]  /*78630*/  PRMT R17, R23, 0x7632, R17 ;  /* 0x0000763217117816 */ /* 0x000fe40000000011 */
[----:B--2---:R-:W-:-:S02]  /*78640*/  PRMT R18, R19, 0x7632, R18 ;  /* 0x0000763213127816 */ /* 0x004fc40000000012 */
[----:B------:R-:W-:-:S03]  /*78650*/  LEA R19, R2, R20, 0x1 ;  /* 0x0000001402137211 */ /* 0x000fc600078e08ff */
[----:B------:R0:W-:Y:S04]  /*78660*/  STG.E.U16 [R10.64], R18 ;  /* 0x000000120a007986 */ /* 0x0001e8000c101504 */
[----:B------:R1:W-:Y:S01]  /*78670*/  STG.E.U16 [R8.64], R5 ;  /* 0x0000000508007986 */ /* 0x0003e2000c101504 */
[----:B0-----:R-:W-:-:S05]  /*78680*/  LEA R18, R2, R19, 0x1 ;  /* 0x0000001302127211 */ /* 0x001fca00078e08ff */
[----:B-1----:R-:W-:-:S05]  /*78690*/  IMAD R5, R2, 0x2, R18 ;  /* 0x0000000202057824 */ /* 0x002fca00078e0212 */
[----:B------:R-:W-:-:S04]  /*786a0*/  LEA R23, R2, R5, 0x1 ;  /* 0x0000000502177211 */ /* 0x000fc800078e08ff */
[----:B------:R-:W-:Y:S01]  /*786b0*/  LEA R25, R2, R23, 0x1 ;  /* 0x0000001702197211 */ /* 0x000fe200078e08ff */
[----:B------:R0:W-:Y:S04]  /*786c0*/  STL [R1+0x1f7c], R23 ;  /* 0x001f7c1701007387 */ /* 0x0001e80000100800 */
[----:B0-----:R-:W2:Y:S01]  /*786d0*/  LDL.LU R23, [R1+0x404] ;  /* 0x0004040001177983 */ /* 0x001ea20000300800 */
[----:B------:R-:W-:-:S04]  /*786e0*/  LEA R10, P1, R13, R0, 0x1 ;  /* 0x000000000d0a7211 */ /* 0x000fc800078208ff */
[-C--:B------:R-:W-:Y:S02]  /*786f0*/  LEA.HI.X.SX32 R11, R13, R3.reuse, 0x1, P1 ;  /* 0x000000030d0b7211 */ /* 0x080fe400008f0eff */
[-C--:B------:R-:W-:Y:S02]  /*78700*/  LEA R8, P1, R12, R0.reuse, 0x1 ;  /* 0x000000000c087211 */ /* 0x080fe400078208ff */
[----:B------:R-:W-:Y:S02]  /*78710*/  PRMT R13, R24, 0x7632, R13 ;  /* 0x00007632180d7816 */ /* 0x000fe4000000000d */
[-C--:B------:R-:W-:Y:S02]  /*78720*/  LEA.HI.X.SX32 R9, R12, R3.reuse, 0x1, P1 ;  /* 0x000000030c097211 */ /* 0x080fe400008f0eff */
[C---:B------:R-:W-:Y:S01]  /*78730*/  LEA R12, P1, R7.reuse, R0, 0x1 ;  /* 0x00000000070c7211 */ /* 0x040fe200078208ff */
[----:B------:R-:W-:Y:S04]  /*78740*/  STG.E.U16 [R10.64], R17 ;  /* 0x000000110a007986 */ /* 0x000fe8000c101504 */
[----:B------:R0:W-:Y:S01]  /*78750*/  STG.E.U16 [R8.64], R13 ;  /* 0x0000000d08007986 */ /* 0x0001e2000c101504 */
[----:B------:R-:W-:Y:S01]  /*78760*/  IMAD R24, R2, 0x2, R25 ;  /* 0x0000000202187824 */ /* 0x000fe200078e0219 */
[----:B0-----:R-:W-:-:S02]  /*78770*/  LEA.HI.X.SX32 R13, R7, R3, 0x1, P1 ;  /* 0x00000003070d7211 */ /* 0x001fc400008f0eff */
[C---:B------:R-:W-:Y:S02]  /*78780*/  LEA R10, P1, R16.reuse, R0, 0x1 ;  /* 0x00000000100a7211 */ /* 0x040fe400078208ff */
[----:B---3--:R-:W-:Y:S02]  /*78790*/  PRMT R17, R29, 0x7632, R17 ;  /* 0x000076321d117816 */ /* 0x008fe40000000011 */
[----:B------:R-:W-:Y:S01]  /*787a0*/  LEA.HI.X.SX32 R11, R16, R3, 0x1, P1 ;  /* 0x00000003100b7211 */ /* 0x000fe200008f0eff */
[----:B------:R0:W-:Y:S01]  /*787b0*/  STL [R1+0x1f78], R24 ;  /* 0x001f781801007387 */ /* 0x0001e20000100800 */
[----:B------:R-:W-:Y:S02]  /*787c0*/  LEA R7, R2, R24, 0x1 ;  /* 0x0000001802077211 */ /* 0x000fe400078e08ff */
[----:B------:R-:W-:Y:S01]  /*787d0*/  PRMT R16, R26, 0x7632, R16 ;  /* 0x000076321a107816 */ /* 0x000fe20000000010 */
[----:B0-----:R-:W3:Y:S04]  /*787e0*/  LDL.LU R24, [R1+0x3d4] ;  /* 0x0003d40001187983 */ /* 0x001ee80000300800 */
[----:B------:R-:W4:Y:S04]  /*787f0*/  LDL.LU R29, [R1+0x3c4] ;  /* 0x0003c400011d7983 */ /* 0x000f280000300800 */
[----:B------:R-:W3:Y:S01]  /*78800*/  LDL.LU R26, [R1+0x1f88] ;  /* 0x001f8800011a7983 */ /* 0x000ee20000300800 */
[----:B--2---:R-:W-:-:S05]  /*78810*/  PRMT R9, R23, 0x7632, R9 ;  /* 0x0000763217097816 */ /* 0x004fca0000000009 */
[----:B------:R-:W-:Y:S04]  /*78820*/  STG.E.U16 [R12.64], R9 ;  /* 0x000000090c007986 */ /* 0x000fe8000c101504 */
[----:B------:R0:W-:Y:S02]  /*78830*/  STG.E.U16 [R10.64], R17 ;  /* 0x000000110a007986 */ /* 0x0001e4000c101504 */
[----:B0-----:R-:W-:Y:S02]  /*78840*/  PRMT R17, R27, 0x7632, R17 ;  /* 0x000076321b117816 */ /* 0x001fe40000000011 */
[----:B------:R-:W2:Y:S01]  /*78850*/  LDL.LU R27, [R1+0x1f84] ;  /* 0x001f8400011b7983 */ /* 0x000ea20000300800 */
[----:B------:R-:W-:-:S03]  /*78860*/  LEA R12, P1, R14, R0, 0x1 ;  /* 0x000000000e0c7211 */ /* 0x000fc600078208ff */
[----:B------:R-:W5:Y:S01]  /*78870*/  LDL.LU R23, [R1+0x374] ;  /* 0x0003740001177983 */ /* 0x000f620000300800 */
[----:B------:R-:W-:Y:S02]  /*78880*/  LEA.HI.X.SX32 R13, R14, R3, 0x1, P1 ;  /* 0x000000030e0d7211 */ /* 0x000fe400008f0eff */
[----:B------:R-:W-:-:S03]  /*78890*/  LEA R14, P1, R15, R0, 0x1 ;  /* 0x000000000f0e7211 */ /* 0x000fc600078208ff */
[----:B------:R0:W-:Y:S01]  /*788a0*/  STG.E.U16 [R12.64], R16 ;  /* 0x000000100c007986 */ /* 0x0001e2000c101504 */
[----:B------:R-:W-:-:S05]  /*788b0*/  LEA.HI.X.SX32 R15, R15, R3, 0x1, P1 ;  /* 0x000000030f0f7211 */ /* 0x000fca00008f0eff */
[----:B------:R1:W-:Y:S01]  /*788c0*/  STG.E.U16 [R14.64], R17 ;  /* 0x000000110e007986 */ /* 0x0003e2000c101504 */
[----:B0-----:R-:W-:-:S04]  /*788d0*/  LEA R16, P1, R6, R0, 0x1 ;  /* 0x0000000006107211 */ /* 0x001fc800078208ff */
[-C--:B-1----:R-:W-:Y:S02]  /*788e0*/  LEA.HI.X.SX32 R17, R6, R3.reuse, 0x1, P1 ;  /* 0x0000000306117211 */ /* 0x082fe400008f0eff */
[----:B------:R-:W-:Y:S02]  /*788f0*/  LEA R14, P1, R4, R0, 0x1 ;  /* 0x00000000040e7211 */ /* 0x000fe400078208ff */
[----:B---3--:R-:W-:Y:S02]  /*78900*/  PRMT R26, R24, 0x7632, R26 ;  /* 0x00007632181a7816 */ /* 0x008fe4000000001a */
[----:B------:R-:W-:-:S03]  /*78910*/  LEA.HI.X.SX32 R15, R4, R3, 0x1, P1 ;  /* 0x00000003040f7211 */ /* 0x000fc600008f0eff */
[----:B------:R-:W-:Y:S01]  /*78920*/  STG.E.U16 [R16.64], R26 ;  /* 0x0000001a10007986 */ /* 0x000fe2000c101504 */
[----:B------:R-:W-:Y:S02]  /*78930*/  LEA R8, R2, R7, 0x1 ;  /* 0x0000000702087211 */ /* 0x000fe400078e08ff */
[----:B--2---:R-:W-:Y:S02]  /*78940*/  PRMT R27, R28, 0x7632, R27 ;  /* 0x000076321c1b7816 */ /* 0x004fe4000000001b */
[----:B------:R-:W2:Y:S04]  /*78950*/  LDL.LU R28, [R1+0x1f80] ;  /* 0x001f8000011c7983 */ /* 0x000ea80000300800 */
[----:B------:R-:W3:Y:S04]  /*78960*/  LDL.LU R24, [R1+0x384] ;  /* 0x0003840001187983 */ /* 0x000ee80000300800 */
[----:B------:R0:W-:Y:S04]  /*78970*/  STG.E.U16 [R14.64], R27 ;  /* 0x0000001b0e007986 */ /* 0x0001e8000c101504 */
[----:B0-----:R-:W2:Y:S01]  /*78980*/  LDL.LU R15, [R1+0x3e4] ;  /* 0x0003e400010f7983 */ /* 0x001ea20000300800 */
[----:B------:R-:W-:-:S05]  /*78990*/  IMAD R9, R2, 0x2, R8 ;  /* 0x0000000202097824 */ /* 0x000fca00078e0208 */
[----:B------:R-:W-:-:S04]  /*789a0*/  LEA R10, R2, R9, 0x1 ;  /* 0x00000009020a7211 */ /* 0x000fc800078e08ff */
[----:B------:R-:W-:-:S05]  /*789b0*/  LEA R11, R2, R10, 0x1 ;  /* 0x0000000a020b7211 */ /* 0x000fca00078e08ff */
[----:B------:R-:W-:-:S05]  /*789c0*/  IMAD R12, R2, 0x2, R11 ;  /* 0x00000002020c7824 */ /* 0x000fca00078e020b */
[----:B------:R-:W-:-:S04]  /*789d0*/  LEA R13, R2, R12, 0x1 ;  /* 0x0000000c020d7211 */ /* 0x000fc800078e08ff */
[----:B------:R-:W-:-:S05]  /*789e0*/  LEA R6, R2, R13, 0x1 ;  /* 0x0000000d02067211 */ /* 0x000fca00078e08ff */
[----:B------:R-:W-:Y:S01]  /*789f0*/  IMAD R4, R2, 0x2, R6 ;  /* 0x0000000202047824 */ /* 0x000fe200078e0206 */
[----:B------:R-:W-:-:S04]  /*78a00*/  LEA R16, P1, R22, R0, 0x1 ;  /* 0x0000000016107211 */ /* 0x000fc800078208ff */
[----:B------:R-:W-:Y:S02]  /*78a10*/  LEA R26, R2, R4, 0x1 ;  /* 0x00000004021a7211 */ /* 0x000fe400078e08ff */
[----:B------:R-:W-:Y:S02]  /*78a20*/  LEA.HI.X.SX32 R17, R22, R3, 0x1, P1 ;  /* 0x0000000316117211 */ /* 0x000fe400008f0eff */
[----:B------:R-:W-:Y:S02]  /*78a30*/  LEA R14, P1, R21, R0, 0x1 ;  /* 0x00000000150e7211 */ /* 0x000fe400078208ff */
[----:B------:R-:W-:Y:S02]  /*78a40*/  LEA R22, R2, R26, 0x1 ;  /* 0x0000001a02167211 */ /* 0x000fe400078e08ff */
[----:B----4-:R-:W-:Y:S02]  /*78a50*/  PRMT R27, R29, 0x7632, R27 ;  /* 0x000076321d1b7816 */ /* 0x010fe4000000001b */
[----:B------:R-:W4:Y:S01]  /*78a60*/  LDL.LU R29, [R1+0x354] ;  /* 0x00035400011d7983 */ /* 0x000f220000300800 */
[----:B--2---:R-:W-:-:S02]  /*78a70*/  PRMT R28, R15, 0x7632, R28 ;  /* 0x000076320f1c7816 */ /* 0x004fc4000000001c */
[----:B------:R-:W-:Y:S01]  /*78a80*/  LEA.HI.X.SX32 R15, R21, R3, 0x1, P1 ;  /* 0x00000003150f7211 */ /* 0x000fe200008f0eff */
[----:B------:R-:W-:Y:S02]  /*78a90*/  IMAD R21, R2, 0x2, R22 ;  /* 0x0000000202157824 */ /* 0x000fe400078e0216 */
[----:B------:R0:W-:Y:S04]  /*78aa0*/  STG.E.U16 [R16.64], R28 ;  /* 0x0000001c10007986 */ /* 0x0001e8000c101504 */
[----:B------:R1:W-:Y:S01]  /*78ab0*/  STG.E.U16 [R14.64], R27 ;  /* 0x0000001b0e007986 */ /* 0x0003e2000c101504 */
[----:B0-----:R-:W-:Y:S02]  /*78ac0*/  LEA R16, P1, R20, R0, 0x1 ;  /* 0x0000000014107211 */ /* 0x001fe400078208ff */
[----:B-1----:R-:W-:-:S02]  /*78ad0*/  LEA R15, R2, R21, 0x1 ;  /* 0x00000015020f7211 */ /* 0x002fc400078e08ff */
[----:B------:R-:W-:Y:S02]  /*78ae0*/  LEA R17, R2, R21, 0x1 ;  /* 0x0000001502117211 */ /* 0x000fe400078e08ff */
[----:B------:R-:W-:Y:S01]  /*78af0*/  LEA.HI.X.SX32 R17, R20, R3, 0x1, P1 ;  /* 0x0000000314117211 */ /* 0x000fe200008f0eff */
[C---:B------:R-:W-:Y:S02]  /*78b00*/  IMAD R20, R2.reuse, 0x2, R15 ;  /* 0x0000000202147824 */ /* 0x040fe400078e020f */
[----:B------:R-:W2:Y:S01]  /*78b10*/  LDL.LU R15, [R1+0x394] ;  /* 0x00039400010f7983 */ /* 0x000ea20000300800 */
[----:B-----5:R-:W-:Y:S02]  /*78b20*/  PRMT R27, R23, 0x7632, R27 ;  /* 0x00007632171b7816 */ /* 0x020fe4000000001b */
[----:B------:R-:W-:Y:S02]  /*78b30*/  LEA R14, P1, R19, R0, 0x1 ;  /* 0x00000000130e7211 */ /* 0x000fe400078208ff */
[----:B------:R-:W-:-:S04]  /*78b40*/  LEA R23, R2, R20, 0x1 ;  /* 0x0000001402177211 */ /* 0x000fc800078e08ff */
[----:B------:R-:W-:Y:S02]  /*78b50*/  LEA R2, R2, R23, 0x1 ;  /* 0x0000001702027211 */ /* 0x000fe400078e08ff */
[----:B------:R-:W5:Y:S01]  /*78b60*/  LDL.LU R23, [R1+0x1f7c] ;  /* 0x001f7c0001177983 */ /* 0x000f620000300800 */
[----:B--2---:R-:W-:Y:S02]  /*78b70*/  PRMT R28, R15, 0x7632, R28 ;  /* 0x000076320f1c7816 */ /* 0x004fe4000000001c */
[----:B------:R-:W-:-:S03]  /*78b80*/  LEA.HI.X.SX32 R15, R19, R3, 0x1, P1 ;  /* 0x00000003130f7211 */ /* 0x000fc600008f0eff */
[----:B------:R0:W-:Y:S04]  /*78b90*/  STG.E.U16 [R16.64], R28 ;  /* 0x0000001c10007986 */ /* 0x0001e8000c101504 */
[----:B------:R1:W-:Y:S04]  /*78ba0*/  STG.E.U16 [R14.64], R27 ;  /* 0x0000001b0e007986 */ /* 0x0003e8000c101504 */
[----:B0-----:R-:W2:Y:S04]  /*78bb0*/  LDL.LU R28, [R1+0x334] ;  /* 0x00033400011c7983 */ /* 0x001ea80000300800 */
[----:B------:R0:W-:Y:S04]  /*78bc0*/  STL [R1+0x24], R2 ;  /* 0x0000240201007387 */ /* 0x0001e80000100800 */
[----:B-1----:R-:W2:Y:S01]  /*78bd0*/  LDL.LU R15, [R1+0x3a4] ;  /* 0x0003a400010f7983 */ /* 0x002ea20000300800 */
[----:B------:R-:W-:-:S05]  /*78be0*/  IMAD.MOV.U32 R27, RZ, RZ, c[0x0][0x1c8] ;  /* 0x00007200ff1b7624 */ /* 0x000fca00078e00ff */
[----:B0-----:R-:W-:Y:S02]  /*78bf0*/  LEA R2, R27, R2, 0x1 ;  /* 0x000000021b027211 */ /* 0x001fe400078e08ff */
[----:B------:R-:W-:-:S03]  /*78c00*/  LEA R16, P1, R18, R0, 0x1 ;  /* 0x0000000012107211 */ /* 0x000fc600078208ff */
[----:B------:R0:W-:Y:S01]  /*78c10*/  STL [R1+0x2c], R2 ;  /* 0x00002c0201007387 */ /* 0x0001e20000100800 */
[----:B------:R-:W-:Y:S02]  /*78c20*/  LEA.HI.X.SX32 R17, R18, R3, 0x1, P1 ;  /* 0x0000000312117211 */ /* 0x000fe400008f0eff */
[----:B---3--:R-:W-:Y:S02]  /*78c30*/  PRMT R18, R24, 0x7632, R18 ;  /* 0x0000763218127816 */ /* 0x008fe40000000012 */
[----:B------:R-:W-:Y:S02]  /*78c40*/  LEA R14, P1, R5, R0, 0x1 ;  /* 0x00000000050e7211 */ /* 0x000fe400078208ff */
[----:B0-----:R-:W-:-:S05]  /*78c50*/  LEA R2, R27, R2, 0x1 ;  /* 0x000000021b027211 */ /* 0x001fca00078e08ff */
[----:B------:R-:W-:-:S05]  /*78c60*/  IMAD R24, R27, 0x2, R2 ;  /* 0x000000021b187824 */ /* 0x000fca00078e0202 */
[----:B------:R0:W-:Y:S02]  /*78c70*/  STL [R1+0x44], R24 ;  /* 0x0000441801007387 */ /* 0x0001e40000100800 */
[----:B0-----:R-:W-:-:S04]  /*78c80*/  LEA R24, R27, R24, 0x1 ;  /* 0x000000181b187211 */ /* 0x001fc800078e08ff */
[----:B------:R-:W-:Y:S02]  /*78c90*/  LEA R27, R27, R24, 0x1 ;  /* 0x000000181b1b7211 */ /* 0x000fe400078e08ff */
[----:B--2---:R-:W-:Y:S02]  /*78ca0*/  PRMT R19, R15, 0x7632, R19 ;  /* 0x000076320f137816 */ /* 0x004fe40000000013 */
[----:B------:R-:W-:-:S03]  /*78cb0*/  LEA.HI.X.SX32 R15, R5, R3, 0x1, P1 ;  /* 0x00000003050f7211 */ /* 0x000fc600008f0eff */
[----:B------:R5:W-:Y:S04]  /*78cc0*/  STG.E.U16 [R16.64], R19 ;  /* 0x0000001310007986 */ /* 0x000be8000c101504 */
[----:B------:R0:W-:Y:S01]  /*78cd0*/  STG.E.U16 [R14.64], R18 ;  /* 0x000000120e007986 */ /* 0x0001e2000c101504 */
[----:B-----5:R-:W-:-:S04]  /*78ce0*/  LEA R16, P1, R23, R0, 0x1 ;  /* 0x0000000017107211 */ /* 0x020fc800078208ff */
[----:B------:R-:W-:Y:S02]  /*78cf0*/  LEA.HI.X.SX32 R17, R23, R3, 0x1, P1 ;  /* 0x0000000317117211 */ /* 0x000fe400008f0eff */
[----:B------:R-:W2:Y:S04]  /*78d00*/  LDL.LU R23, [R1+0x344] ;  /* 0x0003440001177983 */ /* 0x000ea80000300800 */
[----:B------:R1:W-:Y:S04]  /*78d10*/  STL [R1+0x40], R24 ;  /* 0x0000401801007387 */ /* 0x0003e80000100800 */
[----:B0-----:R-:W3:Y:S04]  /*78d20*/  LDL.LU R15, [R1+0x364] ;  /* 0x00036400010f7983 */ /* 0x001ee80000300800 */
[----:B-1----:R-:W5:Y:S01]  /*78d30*/  LDL.LU R24, [R1+0x1f78] ;  /* 0x001f780001187983 */ /* 0x002f620000300800 */
[----:B------:R-:W-:-:S02]  /*78d40*/  LEA R14, P1, R25, R0, 0x1 ;  /* 0x00000000190e7211 */ /* 0x000fc400078208ff */
[----:B----4-:R-:W-:Y:S01]  /*78d50*/  PRMT R5, R29, 0x7632, R5 ;  /* 0x000076321d057816 */ /* 0x010fe20000000005 */
[----:B------:R0:W-:Y:S01]  /*78d60*/  STL [R1+0x38], R27 ;  /* 0x0000381b01007387 */ /* 0x0001e20000100800 */
[----:B---3--:R-:W-:Y:S02]  /*78d70*/  PRMT R18, R15, 0x7632, R18 ;  /* 0x000076320f127816 */ /* 0x008fe40000000012 */
[----:B------:R-:W-:Y:S01]  /*78d80*/  LEA.HI.X.SX32 R15, R25, R3, 0x1, P1 ;  /* 0x00000003190f7211 */ /* 0x000fe200008f0eff */
[----:B------:R-:W-:-:S05]  /*78d90*/  IMAD.MOV.U32 R25, RZ, RZ, c[0x0][0x1c8] ;  /* 0x00007200ff197624 */ /* 0x000fca00078e00ff */
[C---:B------:R-:W-:Y:S02]  /*78da0*/  LEA R29, R25.reuse, R27, 0x1 ;  /* 0x0000001b191d7211 */ /* 0x040fe400078e08ff */
[----:B0-----:R-:W3:Y:S02]  /*78db0*/  LDL.LU R27, [R1+0x314] ;  /* 0x00031400011b7983 */ /* 0x001ee40000300800 */
[----:B------:R-:W-:Y:S02]  /*78dc0*/  LEA R25, R25, R29, 0x1 ;  /* 0x0000001d19197211 */ /* 0x000fe400078e08ff */
[----:B------:R0:W-:Y:S04]  /*78dd0*/  STL [R1+0x30], R29 ;  /* 0x0000301d01007387 */ /* 0x0001e80000100800 */
[----:B0-----:R-:W4:Y:S04]  /*78de0*/  LDL.LU R29, [R1+0x1f74] ;  /* 0x001f7400011d7983 */ /* 0x001f280000300800 */
[----:B------:R5:W-:Y:S02]  /*78df0*/  STG.E.U16 [R16.64], R18 ;  /* 0x0000001210007986 */ /* 0x000be4000c101504 */
[----:B-----5:R-:W-:-:S04]  /*78e00*/  LEA R16, P1, R24, R0, 0x1 ;  /* 0x0000000018107211 */ /* 0x020fc800078208ff */
[----:B------:R-:W-:Y:S01]  /*78e10*/  LEA.HI.X.SX32 R17, R24, R3, 0x1, P1 ;  /* 0x0000000318117211 */ /* 0x000fe200008f0eff */
[----:B------:R-:W-:Y:S01]  /*78e20*/  IMAD.MOV.U32 R24, RZ, RZ, c[0x0][0x1c8] ;  /* 0x00007200ff187624 */ /* 0x000fe200078e00ff */
[----:B--2---:R-:W-:-:S04]  /*78e30*/  PRMT R19, R23, 0x7632, R19 ;  /* 0x0000763217137816 */ /* 0x004fc80000000013 */
[C---:B------:R-:W-:Y:S01]  /*78e40*/  LEA R18, R24.reuse, R25, 0x1 ;  /* 0x0000001918127211 */ /* 0x040fe200078e08ff */
[----:B------:R-:W-:Y:S03]  /*78e50*/  STL [R1+0x28], R25 ;  /* 0x0000281901007387 */ /* 0x000fe60000100800 */
[C---:B------:R-:W-:Y:S01]  /*78e60*/  LEA R23, R24.reuse, R18, 0x1 ;  /* 0x0000001218177211 */ /* 0x040fe200078e08ff */
[----:B------:R-:W-:Y:S04]  /*78e70*/  STG.E.U16 [R14.64], R5 ;  /* 0x000000050e007986 */ /* 0x000fe8000c101504 */
[----:B------:R-:W-:Y:S04]  /*78e80*/  STL [R1+0x20], R18 ;  /* 0x0000201201007387 */ /* 0x000fe80000100800 */
[----:B------:R-:W-:Y:S04]  /*78e90*/  STL [R1+0x1c], R23 ;  /* 0x00001c1701007387 */ /* 0x000fe80000100800 */
[----:B------:R0:W-:Y:S04]  /*78ea0*/  STG.E.U16 [R16.64], R19 ;  /* 0x0000001310007986 */ /* 0x0001e8000c101504 */
[----:B0-----:R-:W2:Y:S01]  /*78eb0*/  LDL R16, [R1+0x508] ;  /* 0x0005080001107983 */ /* 0x001ea20000100800 */
[----:B------:R-:W-:Y:S01]  /*78ec0*/  LEA R14, P1, R7, R0, 0x1 ;  /* 0x00000000070e7211 */ /* 0x000fe200078208ff */
[----:B------:R-:W-:-:S03]  /*78ed0*/  IMAD R23, R24, 0x2, R23 ;  /* 0x0000000218177824 */ /* 0x000fc600078e0217 */
[----:B------:R-:W-:Y:S02]  /*78ee0*/  LEA.HI.X.SX32 R15, R7, R3, 0x1, P1 ;  /* 0x00000003070f7211 */ /* 0x000fe400008f0eff */
[----:B------:R-:W5:Y:S01]  /*78ef0*/  LDL R7, [R1+0x4e8] ;  /* 0x0004e80001077983 */ /* 0x000f620000100800 */
[----:B------:R-:W-:-:S03]  /*78f00*/  PRMT R5, R28, 0x7632, R5 ;  /* 0x000076321c057816 */ /* 0x000fc60000000005 */
[----:B------:R0:W-:Y:S04]  /*78f10*/  STL [R1+0x18], R23 ;  /* 0x0000181701007387 */ /* 0x0001e80000100800 */
[----:B------:R-:W5:Y:S01]  /*78f20*/  LDL R17, [R1+0x4f8] ;  /* 0x0004f80001117983 */ /* 0x000f620000100800 */
[----:B------:R-:W-:-:S03]  /*78f30*/  LEA R18, P1, R8, R0, 0x1 ;  /* 0x0000000008127211 */ /* 0x000fc600078208ff */
[----:B------:R1:W-:Y:S01]  /*78f40*/  STG.E.U16 [R14.64], R5 ;  /* 0x000000050e007986 */ /* 0x0003e2000c101504 */
[----:B------:R-:W-:Y:S02]  /*78f50*/  LEA.HI.X.SX32 R19, R8, R3, 0x1, P1 ;  /* 0x0000000308137211 */ /* 0x000fe400008f0eff */
[----:B0-----:R-:W-:-:S05]  /*78f60*/  LEA R23, R24, R23, 0x1 ;  /* 0x0000001718177211 */ /* 0x001fca00078e08ff */
[----:B------:R0:W-:Y:S04]  /*78f70*/  STL [R1+0x14], R23 ;  /* 0x0000141701007387 */ /* 0x0001e80000100800 */
[----:B------:R-:W5:Y:S01]  /*78f80*/  LDL R25, [R1+0x4d8] ;  /* 0x0004d80001197983 */ /* 0x000f620000100800 */
[----:B------:R-:W-:-:S04]  /*78f90*/  LEA R8, P1, R9, R0, 0x1 ;  /* 0x0000000009087211 */ /* 0x000fc800078208ff */
[----:B------:R-:W-:Y:S02]  /*78fa0*/  LEA.HI.X.SX32 R9, R9, R3, 0x1, P1 ;  /* 0x0000000309097211 */ /* 0x000fe400008f0eff */
[----:B-1----:R-:W-:-:S04]  /*78fb0*/  LEA R14, P1, R10, R0, 0x1 ;  /* 0x000000000a0e7211 */ /* 0x002fc800078208ff */
[----:B------:R-:W-:Y:S02]  /*78fc0*/  LEA.HI.X.SX32 R15, R10, R3, 0x1, P1 ;  /* 0x000000030a0f7211 */ /* 0x000fe400008f0eff */
[----:B----4-:R-:W-:-:S05]  /*78fd0*/  PRMT R5, R29, 0x7632, R5 ;  /* 0x000076321d057816 */ /* 0x010fca0000000005 */
[----:B------:R1:W-:Y:S01]  /*78fe0*/  STG.E.U16 [R18.64], R5 ;  /* 0x0000000512007986 */ /* 0x0003e2000c101504 */
[----:B------:R-:W-:-:S03]  /*78ff0*/  LEA R29, R24, R23, 0x1 ;  /* 0x00000017181d7211 */ /* 0x000fc600078e08ff */
[----:B0-----:R-:W4:Y:S04]  /*79000*/  LDL R23, [R1+0x4c8] ;  /* 0x0004c80001177983 */ /* 0x001f280000100800 */
[----:B-1----:R-:W4:Y:S01]  /*79010*/  LDL R19, [R1+0x4b8] ;  /* 0x0004b80001137983 */ /* 0x002f220000100800 */
[----:B---3--:R-:W-:-:S05]  /*79020*/  PRMT R5, R27, 0x7632, R5 ;  /* 0x000076321b057816 */ /* 0x008fca0000000005 */
[----:B------:R-:W-:Y:S04]  /*79030*/  STG.E.U16 [R8.64], R5 ;  /* 0x0000000508007986 */ /* 0x000fe8000c101504 */
[----:B--2---:R0:W-:Y:S04]  /*79040*/  STG.E.U16 [R14.64], R16 ;  /* 0x000000100e007986 */ /* 0x0041e8000c101504 */
[----:B0-----:R-:W2:Y:S01]  /*79050*/  LDL R16, [R1+0x4a8] ;  /* 0x0004a80001107983 */ /* 0x001ea20000100800 */
[----:B------:R-:W-:-:S05]  /*79060*/  IMAD R28, R24, 0x2, R29 ;  /* 0x00000002181c7824 */ /* 0x000fca00078e021d */
[----:B------:R-:W-:-:S04]  /*79070*/  LEA R18, R24, R28, 0x1 ;  /* 0x0000001c18127211 */ /* 0x000fc800078e08ff */
[----:B------:R-:W-:Y:S02]  /*79080*/  LEA R18, R24, R18, 0x1 ;  /* 0x0000001218127211 */ /* 0x000fe400078e08ff */
[----:B------:R-:W-:-:S03]  /*79090*/  LEA R10, P1, R11, R0, 0x1 ;  /* 0x000000000b0a7211 */ /* 0x000fc600078208ff */
[----:B------:R-:W-:Y:S01]  /*790a0*/  IMAD R27, R24, 0x2, R18 ;  /* 0x00000002181b7824 */ /* 0x000fe200078e0212 */
[----:B------:R-:W-:Y:S02]  /*790b0*/  LEA.HI.X.SX32 R11, R11, R3, 0x1, P1 ;  /* 0x000000030b0b7211 */ /* 0x000fe400008f0eff */
[-C--:B------:R-:W-:Y:S02]  /*790c0*/  LEA R8, P1, R12, R0.reuse, 0x1 ;  /* 0x000000000c087211 */ /* 0x080fe400078208ff */
[----:B------:R-:W-:Y:S02]  /*790d0*/  LEA R5, R24, R27, 0x1 ;  /* 0x0000001b18057211 */ /* 0x000fe400078e08ff */
[----:B------:R-:W-:Y:S02]  /*790e0*/  LEA.HI.X.SX32 R9, R12, R3, 0x1, P1 ;  /* 0x000000030c097211 */ /* 0x000fe400008f0eff */
[----:B------:R-:W-:Y:S01]  /*790f0*/  LEA R5, R24, R5, 0x1 ;  /* 0x0000000518057211 */ /* 0x000fe200078e08ff */
[----:B-----5:R0:W-:Y:S01]  /*79100*/  STG.E.U16 [R10.64], R17 ;  /* 0x000000110a007986 */ /* 0x0201e2000c101504 */
[----:B------:R-:W-:-:S03]  /*79110*/  LEA R12, P1, R13, R0, 0x1 ;  /* 0x000000000d0c7211 */ /* 0x000fc600078208ff */
[----:B------:R1:W-:Y:S01]  /*79120*/  STG.E.U16 [R8.64], R7 ;  /* 0x0000000708007986 */ /* 0x0003e2000c101504 */
[-C--:B------:R-:W-:Y:S02]  /*79130*/  LEA.HI.X.SX32 R13, R13, R3.reuse, 0x1, P1 ;  /* 0x000000030d0d7211 */ /* 0x080fe400008f0eff */
[----:B0-----:R-:W-:Y:S01]  /*79140*/  LEA R10, P1, R6, R0, 0x1 ;  /* 0x00000000060a7211 */ /* 0x001fe200078208ff */
[----:B------:R-:W3:Y:S01]  /*79150*/  LDL R17, [R1+0x498] ;  /* 0x0004980001117983 */ /* 0x000ee20000100800 */
[----:B-1----:R-:W-:Y:S02]  /*79160*/  IMAD R9, R24, 0x2, R5 ;  /* 0x0000000218097824 */ /* 0x002fe400078e0205 */
[----:B------:R-:W-:-:S03]  /*79170*/  LEA.HI.X.SX32 R11, R6, R3, 0x1, P1 ;  /* 0x00000003060b7211 */ /* 0x000fc600008f0eff */
[----:B------:R-:W-:Y:S02]  /*79180*/  LEA R18, R24, R9, 0x1 ;  /* 0x0000000918127211 */ /* 0x000fe400078e08ff */
[----:B------:R-:W-:Y:S02]  /*79190*/  LEA R6, P1, R4, R0, 0x1 ;  /* 0x0000000004067211 */ /* 0x000fe400078208ff */
[----:B------:R-:W-:Y:S02]  /*791a0*/  LEA R8, R24, R18, 0x1 ;  /* 0x0000001218087211 */ /* 0x000fe400078e08ff */
[-C--:B------:R-:W-:Y:S02]  /*791b0*/  LEA.HI.X.SX32 R7, R4, R3.reuse, 0x1, P1 ;  /* 0x0000000304077211 */ /* 0x080fe400008f0eff */
[C---:B------:R-:W-:Y:S01]  /*791c0*/  LEA R14, P1, R26.reuse, R0, 0x1 ;  /* 0x000000001a0e7211 */ /* 0x040fe200078208ff */
[----:B------:R0:W-:Y:S03]  /*791d0*/  STL.64 [R1+0x1f58], R8 ;  /* 0x001f580801007387 */ /* 0x0001e60000100a00 */
[----:B------:R-:W-:-:S02]  /*791e0*/  LEA.HI.X.SX32 R15, R26, R3, 0x1, P1 ;  /* 0x000000031a0f7211 */ /* 0x000fc400008f0eff */
[----:B0-----:R-:W-:Y:S01]  /*791f0*/  MOV R9, c[0x0][0x1c8] ;  /* 0x0000720000097a02 */ /* 0x001fe20000000f00 */
[----:B----4-:R0:W-:Y:S04]  /*79200*/  STG.E.U16 [R12.64], R19 ;  /* 0x000000130c007986 */ /* 0x0101e8000c101504 */
[----:B------:R1:W-:Y:S04]  /*79210*/  STG.E.U16 [R10.64], R25 ;  /* 0x000000190a007986 */ /* 0x0003e8000c101504 */
[----:B------:R4:W-:Y:S01]  /*79220*/  STG.E.U16 [R6.64], R23 ;  /* 0x0000001706007986 */ /* 0x0009e2000c101504 */
[----:B0-----:R-:W-:Y:S01]  /*79230*/  LEA R12, P1, R22, R0, 0x1 ;  /* 0x00000000160c7211 */ /* 0x001fe200078208ff */
[----:B-1----:R-:W-:-:S03]  /*79240*/  IMAD R11, R24, 0x2, R8 ;  /* 0x00000002180b7824 */ /* 0x002fc600078e0208 */
[----:B------:R-:W-:Y:S01]  /*79250*/  LEA.HI.X.SX32 R13, R22, R3, 0x1, P1 ;  /* 0x00000003160d7211 */ /* 0x000fe200008f0eff */
[----:B------:R-:W5:Y:S01]  /*79260*/  LDL.LU R8, [R1+0x24] ;  /* 0x0000240001087983 */ /* 0x000f620000300800 */
[----:B------:R-:W-:-:S03]  /*79270*/  LEA R19, R9, R11, 0x1 ;  /* 0x0000000b09137211 */ /* 0x000fc600078e08ff */
[----:B------:R-:W5:Y:S01]  /*79280*/  LDL R25, [R1+0x468] ;  /* 0x0004680001197983 */ /* 0x000f620000100800 */
[-C--:B----4-:R-:W-:Y:S01]  /*79290*/  LEA R6, P1, R21, R0.reuse, 0x1 ;  /* 0x0000000015067211 */ /* 0x090fe200078208ff */
[----:B------:R-:W-:Y:S02]  /*792a0*/  IMAD R10, R9, 0x2, R19 ;  /* 0x00000002090a7824 */ /* 0x000fe400078e0213 */
[----:B------:R-:W4:Y:S01]  /*792b0*/  LDL.LU R23, [R1+0x2c] ;  /* 0x00002c0001177983 */ /* 0x000f220000300800 */
[----:B------:R-:W-:Y:S02]  /*792c0*/  LEA R24, R24, R21, 0x1 ;  /* 0x0000001518187211 */ /* 0x000fe400078e08ff */
[----:B------:R-:W-:Y:S01]  /*792d0*/  LEA.HI.X.SX32 R7, R21, R3, 0x1, P1 ;  /* 0x0000000315077211 */ /* 0x000fe200008f0eff */
[----:B------:R-:W4:Y:S04]  /*792e0*/  LDL R26, [R1+0x458] ;  /* 0x00045800011a7983 */ /* 0x000f280000100800 */
[----:B------:R-:W4:Y:S04]  /*792f0*/  LDL R21, [R1+0x478] ;  /* 0x0004780001157983 */ /* 0x000f280000100800 */
[----:B------:R0:W-:Y:S04]  /*79300*/  STL.64 [R1+0x1f60], R10 ;  /* 0x001f600a01007387 */ /* 0x0001e80000100a00 */
[----:B0-----:R-:W4:Y:S04]  /*79310*/  LDL R11, [R1+0x488] ;  /* 0x00048800010b7983 */ /* 0x001f280000100800 */
[----:B--2---:R0:W-:Y:S02]  /*79320*/  STG.E.U16 [R14.64], R16 ;  /* 0x000000100e007986 */ /* 0x0041e4000c101504 */
[----:B0-----:R-:W-:-:S04]  /*79330*/  LEA R14, P1, R24, R0, 0x1 ;  /* 0x00000000180e7211 */ /* 0x001fc800078208ff */
[----:B------:R-:W-:Y:S02]  /*79340*/  LEA.HI.X.SX32 R15, R24, R3, 0x1, P1 ;  /* 0x00000003180f7211 */ /* 0x000fe400008f0eff */
[----:B------:R-:W2:Y:S01]  /*79350*/  LDL R24, [R1+0x448] ;  /* 0x0004480001187983 */ /* 0x000ea20000100800 */
[----:B------:R-:W-:Y:S02]  /*79360*/  LEA R4, R9, R10, 0x1 ;  /* 0x0000000a09047211 */ /* 0x000fe400078e08ff */
[----:B------:R-:W-:-:S03]  /*79370*/  MOV R22, c[0x0][0x1c8] ;  /* 0x0000720000167a02 */ /* 0x000fc60000000f00 */
[C---:B------:R-:W-:Y:S01]  /*79380*/  IMAD R18, R9.reuse, 0x2, R4 ;  /* 0x0000000209127824 */ /* 0x040fe200078e0204 */
[----:B------:R-:W-:Y:S02]  /*79390*/  LEA R16, P1, R20, R0, 0x1 ;  /* 0x0000000014107211 */ /* 0x000fe400078208ff */
[----:B------:R-:W-:Y:S01]  /*793a0*/  LEA R22, R22, R20, 0x1 ;  /* 0x0000001416167211 */ /* 0x000fe200078e08ff */
[----:B---3--:R0:W-:Y:S04]  /*793b0*/  STG.E.U16 [R12.64], R17 ;  /* 0x000000110c007986 */ /* 0x0081e8000c101504 */
[----:B------:R1:W-:Y:S01]  /*793c0*/  STL.64 [R1+0x1f68], R4 ;  /* 0x001f680401007387 */ /* 0x0003e20000100a00 */
[-C--:B0-----:R-:W-:Y:S02]  /*793d0*/  LEA.HI.X.SX32 R17, R20, R3.reuse, 0x1, P1 ;  /* 0x0000000314117211 */ /* 0x081fe400008f0eff */
[C---:B------:R-:W-:Y:S01]  /*793e0*/  LEA R12, P1, R22.reuse, R0, 0x1 ;  /* 0x00000000160c7211 */ /* 0x040fe200078208ff */
[----:B-1----:R-:W3:Y:S03]  /*793f0*/  LDL.LU R4, [R1+0x44] ;  /* 0x0000440001047983 */ /* 0x002ee60000300800 */
[----:B------:R-:W-:Y:S01]  /*79400*/  LEA.HI.X.SX32 R13, R22, R3, 0x1, P1 ;  /* 0x00000003160d7211 */ /* 0x000fe200008f0eff */
[----:B------:R-:W3:Y:S04]  /*79410*/  LDL R5, [R1+0x408] ;  /* 0x0004080001057983 */ /* 0x000ee80000100800 */
[----:B------:R-:W3:Y:S04]  /*79420*/  LDL.LU R10, [R1+0x520] ;  /* 0x00052000010a7983 */ /* 0x000ee80000300800 */
[----:B----4-:R0:W-:Y:S02]  /*79430*/  STG.E.U16 [R6.64], R11 ;  /* 0x0000000b06007986 */ /* 0x0101e4000c101504 */
[----:B0-----:R-:W-:-:S02]  /*79440*/  IMAD R7, R9, 0x2, R18 ;  /* 0x0000000209077824 */ /* 0x001fc400078e0212 */
[----:B------:R0:W-:Y:S03]  /*79450*/  STG.E.U16 [R14.64], R21 ;  /* 0x000000150e007986 */ /* 0x0001e6000c101504 */
[C---:B------:R-:W-:Y:S01]  /*79460*/  LEA R6, R9.reuse, R7, 0x1 ;  /* 0x0000000709067211 */ /* 0x040fe200078e08ff */
[----:B-----5:R1:W-:Y:S04]  /*79470*/  STG.E.U16 [R16.64], R25 ;  /* 0x0000001910007986 */ /* 0x0203e8000c101504 */
[----:B------:R4:W-:Y:S01]  /*79480*/  STL.64 [R1+0x1f50], R6 ;  /* 0x001f500601007387 */ /* 0x0009e20000100a00 */
[----:B------:R-:W-:Y:S02]  /*79490*/  LEA R20, R9, R6, 0x1 ;  /* 0x0000000609147211 */ /* 0x000fe400078e08ff */
[----:B0-----:R-:W-:-:S04]  /*794a0*/  LEA R14, P1, R8, R0, 0x1 ;  /* 0x00000000080e7211 */ /* 0x001fc800078208ff */
[-C--:B------:R-:W-:Y:S01]  /*794b0*/  LEA.HI.X.SX32 R15, R8, R3.reuse, 0x1, P1 ;  /* 0x00000003080f7211 */ /* 0x080fe200008f0eff */
[----:B-1----:R-:W5:Y:S01]  /*794c0*/  LDL.LU R25, [R1+0x40] ;  /* 0x0000400001197983 */ /* 0x002f620000300800 */
[----:B----4-:R-:W-:Y:S01]  /*794d0*/  IMAD.MOV.U32 R7, RZ, RZ, c[0x0][0x1c8] ;  /* 0x00007200ff077624 */ /* 0x010fe200078e00ff */
[----:B------:R-:W-:Y:S02]  /*794e0*/  LEA R16, P1, R23, R0, 0x1 ;  /* 0x0000000017107211 */ /* 0x000fe400078208ff */
[----:B------:R0:W-:Y:S02]  /*794f0*/  STG.E.U16 [R12.64], R26 ;  /* 0x0000001a0c007986 */ /* 0x0001e4000c101504 */
[----:B------:R-:W-:Y:S02]  /*79500*/  LEA R21, R7, R20, 0x1 ;  /* 0x0000001407157211 */ /* 0x000fe400078e08ff */
[----:B------:R-:W4:Y:S01]  /*79510*/  LDL R11, [R1+0x3f8] ;  /* 0x0003f800010b7983 */ /* 0x000f220000100800 */
[----:B------:R-:W-:-:S02]  /*79520*/  LEA.HI.X.SX32 R17, R23, R3, 0x1, P1 ;  /* 0x0000000317117211 */ /* 0x000fc400008f0eff */
[----:B------:R-:W-:Y:S01]  /*79530*/  LEA R22, R7, R21, 0x1 ;  /* 0x0000001507167211 */ /* 0x000fe200078e08ff */
[----:B------:R1:W-:Y:S01]  /*79540*/  STL.64 [R1+0x1f48], R20 ;  /* 0x001f481401007387 */ /* 0x0003e20000100a00 */
[----:B0-----:R-:W-:-:S03]  /*79550*/  LEA R12, P1, R2, R0, 0x1 ;  /* 0x00000000020c7211 */ /* 0x001fc600078208ff */
[----:B--2---:R0:W-:Y:S01]  /*79560*/  STG.E.U16 [R14.64], R24 ;  /* 0x000000180e007986 */ /* 0x0041e2000c101504 */
[----:B------:R-:W-:-:S03]  /*79570*/  LEA.HI.X.SX32 R13, R2, R3, 0x1, P1 ;  /* 0x00000003020d7211 */ /* 0x000fc600008f0eff */
[----:B-1----:R-:W2:Y:S04]  /*79580*/  LDL.LU R20, [R1+0x28] ;  /* 0x0000280001147983 */ /* 0x002ea80000300800 */
[----:B------:R-:W2:Y:S04]  /*79590*/  LDL.LU R21, [R1+0x20] ;  /* 0x0000200001157983 */ /* 0x000ea80000300800 */
[----:B------:R-:W2:Y:S04]  /*795a0*/  LDL.LU R26, [R1+0x1c] ;  /* 0x00001c00011a7983 */ /* 0x000ea80000300800 */
[----:B------:R-:W2:Y:S04]  /*795b0*/  LDL.LU R2, [R1+0x1f70] ;  /* 0x001f700001027983 */ /* 0x000ea80000300800 */
[----:B------:R-:W2:Y:S04]  /*795c0*/  LDL.LU R6, [R1+0x18] ;  /* 0x0000180001067983 */ /* 0x000ea80000300800 */
[----:B------:R-:W2:Y:S04]  /*795d0*/  LDL.LU R8, [R1+0x14] ;  /* 0x0000140001087983 */ /* 0x000ea80000300800 */
[----:B0-----:R-:W2:Y:S01]  /*795e0*/  LDL R15, [R1+0x438] ;  /* 0x00043800010f7983 */ /* 0x001ea20000100800 */
[----:B---3--:R-:W-:Y:S01]  /*795f0*/  LEA R14, P1, R4, R0, 0x1 ;  /* 0x00000000040e7211 */ /* 0x008fe200078208ff */
[----:B------:R-:W-:-:S02]  /*79600*/  IMAD R23, R7, 0x2, R22 ;  /* 0x0000000207177824 */ /* 0x000fc400078e0216 */
[----:B--2---:R0:W-:Y:S04]  /*79610*/  STG.E.U16 [R16.64], R15 ;  /* 0x0000000f10007986 */ /* 0x0041e8000c101504 */
[----:B------:R1:W-:Y:S04]  /*79620*/  STG.E.U16 [R12.64], R5 ;  /* 0x000000050c007986 */ /* 0x0003e8000c101504 */
[----:B0-----:R-:W2:Y:S04]  /*79630*/  LDL.LU R17, [R1+0x30] ;  /* 0x0000300001117983 */ /* 0x001ea80000300800 */
[----:B-1----:R-:W3:Y:S01]  /*79640*/  LDL.LU R13, [R1+0x38] ;  /* 0x00003800010d7983 */ /* 0x002ee20000300800 */
[----:B------:R-:W-:-:S02]  /*79650*/  LEA.HI.X.SX32 R15, R4, R3, 0x1, P1 ;  /* 0x00000003040f7211 */ /* 0x000fc400008f0eff */
[----:B------:R-:W-:Y:S02]  /*79660*/  FSEL R4, R10, -INF , P2 ;  /* 0xff8000000a047808 */ /* 0x000fe40001000000 */
[----:B------:R-:W-:-:S03]  /*79670*/  LEA R24, R7, R23, 0x1 ;  /* 0x0000001707187211 */ /* 0x000fc600078e08ff */
[----:B------:R5:W-:Y:S01]  /*79680*/  STL [R1+0x310], R4 ;  /* 0x0003100401007387 */ /* 0x000be20000100800 */
[----:B------:R-:W-:-:S03]  /*79690*/  LEA R16, R7, R24, 0x1 ;  /* 0x0000001807107211 */ /* 0x000fc600078e08ff */
[----:B----4-:R0:W-:Y:S01]  /*796a0*/  STG.E.U16 [R14.64], R11 ;  /* 0x0000000b0e007986 */ /* 0x0101e2000c101504 */
[----:B-----5:R-:W-:-:S04]  /*796b0*/  LEA R4, P1, R25, R0, 0x1 ;  /* 0x0000000019047211 */ /* 0x020fc800078208ff */
[----:B------:R-:W-:Y:S02]  /*796c0*/  LEA.HI.X.SX32 R5, R25, R3, 0x1, P1 ;  /* 0x0000000319057211 */ /* 0x000fe400008f0eff */
[C---:B------:R-:W-:Y:S02]  /*796d0*/  LOP3.LUT P5, RZ, R2.reuse, 0x40000, RZ, 0xc0, !PT ;  /* 0x0004000002ff7812 */ /* 0x040fe400078ac0ff */
[C---:B------:R-:W-:Y:S01]  /*796e0*/  LOP3.LUT P6, RZ, R2.reuse, 0x10000, RZ, 0xc0, !PT ;  /* 0x0001000002ff7812 */ /* 0x040fe200078cc0ff */
[----:B------:R2:W-:Y:S01]  /*796f0*/  STL.64 [R1+0x78], R4 ;  /* 0x0000780401007387 */ /* 0x0005e20000100a00 */
[C---:B------:R-:W-:Y:S02]  /*79700*/  LOP3.LUT P4, RZ, R2.reuse, 0x2000, RZ, 0xc0, !PT ;  /* 0x0000200002ff7812 */ /* 0x040fe4000788c0ff */
[----:B------:R-:W-:Y:S01]  /*79710*/  LOP3.LUT P3, RZ, R2, 0x4000, RZ, 0xc0, !PT ;  /* 0x0000400002ff7812 */ /* 0x000fe2000786c0ff */
[----:B------:R-:W-:-:S05]  /*79720*/  IMAD R2, R7, 0x2, R16 ;  /* 0x0000000207027824 */ /* 0x000fca00078e0210 */
[----:B------:R-:W-:-:S04]  /*79730*/  LEA R12, R7, R2, 0x1 ;  /* 0x00000002070c7211 */ /* 0x000fc800078e08ff */
[----:B------:R-:W-:Y:S02]  /*79740*/  LEA R25, R7, R12, 0x1 ;  /* 0x0000000c07197211 */ /* 0x000fe400078e08ff */
[----:B---3--:R-:W-:-:S04]  /*79750*/  LEA R10, P2, R13, R0, 0x1 ;  /* 0x000000000d0a7211 */ /* 0x008fc800078408ff */
[----:B0-----:R-:W-:Y:S02]  /*79760*/  LEA.HI.X.SX32 R11, R13, R3, 0x1, P2 ;  /* 0x000000030d0b7211 */ /* 0x001fe400010f0eff */
[----:B--2---:R-:W-:-:S03]  /*79770*/  LEA R4, P1, R17, R0, 0x1 ;  /* 0x0000000011047211 */ /* 0x004fc600078208ff */
[----:B------:R0:W-:Y:S01]  /*79780*/  STL.64 [R1+0x1f8], R10 ;  /* 0x0001f80a01007387 */ /* 0x0001e20000100a00 */
[----:B------:R-:W-:Y:S02]  /*79790*/  LEA.HI.X.SX32 R5, R17, R3, 0x1, P1 ;  /* 0x0000000311057211 */ /* 0x000fe400008f0eff */
[----:B0-----:R-:W-:-:S03]  /*797a0*/  LEA R10, P2, R20, R0, 0x1 ;  /* 0x00000000140a7211 */ /* 0x001fc600078408ff */
[----:B------:R0:W-:Y:S01]  /*797b0*/  STL.64 [R1+0x208], R4 ;  /* 0x0002080401007387 */ /* 0x0001e20000100a00 */
[----:B------:R-:W-:Y:S01]  /*797c0*/  LEA.HI.X.SX32 R11, R20, R3, 0x1, P2 ;  /* 0x00000003140b7211 */ /* 0x000fe200010f0eff */
[----:B------:R-:W-:-:S04]  /*797d0*/  IMAD R13, R7, 0x2, R25 ;  /* 0x00000002070d7824 */ /* 0x000fc800078e0219 */
[----:B------:R1:W-:Y:S01]  /*797e0*/  STL.64 [R1+0x218], R10 ;  /* 0x0002180a01007387 */ /* 0x0003e20000100a00 */
[----:B0-----:R-:W-:-:S04]  /*797f0*/  LEA R4, P1, R21, R0, 0x1 ;  /* 0x0000000015047211 */ /* 0x001fc800078208ff */
[-C--:B------:R-:W-:Y:S02]  /*79800*/  LEA.HI.X.SX32 R5, R21, R3.reuse, 0x1, P1 ;  /* 0x0000000315057211 */ /* 0x080fe400008f0eff */
[CC--:B-1----:R-:W-:Y:S01]  /*79810*/  LEA R10, P2, R26.reuse, R0.reuse, 0x1 ;  /* 0x000000001a0a7211 */ /* 0x0c2fe200078408ff */
[----:B------:R-:W-:Y:S03]  /*79820*/  STL.64 [R1+0x1f40], R12 ;  /* 0x001f400c01007387 */ /* 0x000fe60000100a00 */
[----:B------:R-:W-:Y:S01]  /*79830*/  LEA.HI.X.SX32 R11, R26, R3, 0x1, P2 ;  /* 0x000000031a0b7211 */ /* 0x000fe200010f0eff */
[----:B------:R0:W-:Y:S04]  /*79840*/  STL.64 [R1+0x228], R4 ;  /* 0x0002280401007387 */ /* 0x0001e80000100a00 */
[----:B------:R1:W-:Y:S01]  /*79850*/  STL.64 [R1+0x238], R10 ;  /* 0x0002380a01007387 */ /* 0x0003e20000100a00 */
[----:B0-----:R-:W-:-:S02]  /*79860*/  LEA R4, P1, R6, R0, 0x1 ;  /* 0x0000000006047211 */ /* 0x001fc400078208ff */
[----:B-1----:R-:W-:Y:S02]  /*79870*/  LEA R10, P2, R8, R0, 0x1 ;  /* 0x00000000080a7211 */ /* 0x002fe400078408ff */
[-C--:B------:R-:W-:Y:S02]  /*79880*/  LEA.HI.X.SX32 R5, R6, R3.reuse, 0x1, P1 ;  /* 0x0000000306057211 */ /* 0x080fe400008f0eff */
[----:B------:R-:W-:Y:S02]  /*79890*/  LEA.HI.X.SX32 R11, R8, R3, 0x1, P2 ;  /* 0x00000003080b7211 */ /* 0x000fe400010f0eff */
[----:B------:R-:W-:Y:S01]  /*798a0*/  MOV R21, c[0x0][0x1c8] ;  /* 0x0000720000157a02 */ /* 0x000fe20000000f00 */
[----:B------:R0:W-:Y:S01]  /*798b0*/  STL.64 [R1+0x248], R4 ;  /* 0x0002480401007387 */ /* 0x0001e20000100a00 */
[----:B------:R-:W-:Y:S02]  /*798c0*/  LEA R14, R7, R13, 0x1 ;  /* 0x0000000d070e7211 */ /* 0x000fe400078e08ff */
[C---:B------:R-:W-:Y:S01]  /*798d0*/  LEA R6, R21.reuse, R28, 0x1 ;  /* 0x0000001c15067211 */ /* 0x040fe200078e08ff */
[----:B------:R1:W-:Y:S01]  /*798e0*/  STL.64 [R1+0x258], R10 ;  /* 0x0002580a01007387 */ /* 0x0003e20000100a00 */
[----:B------:R-:W-:Y:S01]  /*798f0*/  IMAD R8, R21, 0x2, R28 ;  /* 0x0000000215087824 */ /* 0x000fe200078e021c */
[----:B------:R-:W-:-:S02]  /*79900*/  LEA R26, R7, R14, 0x1 ;  /* 0x0000000e071a7211 */ /* 0x000fc400078e08ff */
[CC--:B0-----:R-:W-:Y:S02]  /*79910*/  LEA R4, P1, R29.reuse, R0.reuse, 0x1 ;  /* 0x000000001d047211 */ /* 0x0c1fe400078208ff */
[-C--:B-1----:R-:W-:Y:S02]  /*79920*/  LEA R10, P2, R28, R0.reuse, 0x1 ;  /* 0x000000001c0a7211 */ /* 0x082fe400078408ff */
[-C--:B------:R-:W-:Y:S02]  /*79930*/  LEA.HI.X.SX32 R5, R29, R3.reuse, 0x1, P1 ;  /* 0x000000031d057211 */ /* 0x080fe400008f0eff */
[----:B------:R-:W-:Y:S02]  /*79940*/  LEA R20, P1, R6, R0, 0x1 ;  /* 0x0000000006147211 */ /* 0x000fe400078208ff */
[-C--:B------:R-:W-:Y:S01]  /*79950*/  LEA.HI.X.SX32 R11, R28, R3.reuse, 0x1, P2 ;  /* 0x000000031c0b7211 */ /* 0x080fe200010f0eff */
[----:B------:R-:W-:Y:S01]  /*79960*/  IMAD R17, R7, 0x2, R26 ;  /* 0x0000000207117824 */ /* 0x000fe200078e021a */
[----:B------:R-:W-:Y:S01]  /*79970*/  LEA R8, R21, R8, 0x1 ;  /* 0x0000000815087211 */ /* 0x000fe200078e08ff */
[----:B------:R0:W-:Y:S01]  /*79980*/  STL.64 [R1+0x268], R4 ;  /* 0x0002680401007387 */ /* 0x0001e20000100a00 */
[----:B------:R-:W-:-:S02]  /*79990*/  LEA.HI.X.SX32 R21, R6, R3, 0x1, P1 ;  /* 0x0000000306157211 */ /* 0x000fc400008f0eff */
[----:B------:R-:W-:Y:S02]  /*799a0*/  LEA R6, R9, R27, 0x1 ;  /* 0x0000001b09067211 */ /* 0x000fe400078e08ff */
[C---:B------:R-:W-:Y:S01]  /*799b0*/  LEA R29, R7.reuse, R17, 0x1 ;  /* 0x00000011071d7211 */ /* 0x040fe200078e08ff */
[----:B0-----:R-:W2:Y:S04]  /*799c0*/  LDL.LU.64 R4, [R1+0x1f68] ;  /* 0x001f680001047983 */ /* 0x001ea80000300a00 */
[----:B------:R0:W-:Y:S04]  /*799d0*/  STL.64 [R1+0x278], R10 ;  /* 0x0002780a01007387 */ /* 0x0001e80000100a00 */
[----:B------:R1:W-:Y:S01]  /*799e0*/  STL.64 [R1+0x288], R20 ;  /* 0x0002881401007387 */ /* 0x0003e20000100a00 */
[----:B------:R-:W-:Y:S01]  /*799f0*/  IMAD R28, R7, 0x2, R29 ;  /* 0x00000002071c7824 */ /* 0x000fe200078e021d */
[----:B0-----:R-:W-:-:S02]  /*79a00*/  LEA R10, P2, R8, R0, 0x1 ;  /* 0x00000000080a7211 */ /* 0x001fc400078408ff */
[CC--:B-1----:R-:W-:Y:S02]  /*79a10*/  LEA R20, P1, R27.reuse, R0.reuse, 0x1 ;  /* 0x000000001b147211 */ /* 0x0c2fe400078208ff */
[-C--:B------:R-:W-:Y:S02]  /*79a20*/  LEA.HI.X.SX32 R11, R8, R3.reuse, 0x1, P2 ;  /* 0x00000003080b7211 */ /* 0x080fe400010f0eff */
[C---:B------:R-:W-:Y:S02]  /*79a30*/  LEA R8, P2, R6.reuse, R0, 0x1 ;  /* 0x0000000006087211 */ /* 0x040fe400078408ff */
[-C--:B------:R-:W-:Y:S01]  /*79a40*/  LEA.HI.X.SX32 R21, R27, R3.reuse, 0x1, P1 ;  /* 0x000000031b157211 */ /* 0x080fe200008f0eff */
[----:B------:R0:W-:Y:S01]  /*79a50*/  STL.64 [R1+0x298], R10 ;  /* 0x0002980a01007387 */ /* 0x0001e20000100a00 */
[----:B------:R-:W-:-:S03]  /*79a60*/  LEA.HI.X.SX32 R9, R6, R3, 0x1, P2 ;  /* 0x0000000306097211 */ /* 0x000fc600010f0eff */
[----:B0-----:R-:W3:Y:S04]  /*79a70*/  LDL.LU.64 R10, [R1+0x1f60] ;  /* 0x001f6000010a7983 */ /* 0x001ee80000300a00 */
[----:B------:R-:W-:Y:S04]  /*79a80*/  STL.64 [R1+0x1f38], R28 ;  /* 0x001f381c01007387 */ /* 0x000fe80000100a00 */
[----:B------:R-:W-:Y:S04]  /*79a90*/  STL.64 [R1+0x2a8], R20 ;  /* 0x0002a81401007387 */ /* 0x000fe80000100a00 */
[----:B------:R0:W-:Y:S04]  /*79aa0*/  STL.64 [R1+0x2b8], R8 ;  /* 0x0002b80801007387 */ /* 0x0001e80000100a00 */
[----:B0-----:R-:W4:Y:S01]  /*79ab0*/  LDL.LU.64 R8, [R1+0x1f58] ;  /* 0x001f580001087983 */ /* 0x001f220000300a00 */
[----:B------:R-:W-:-:S02]  /*79ac0*/  LEA R15, R7, R28, 0x1 ;  /* 0x0000001c070f7211 */ /* 0x000fc400078e08ff */
[----:B--2---:R-:W-:-:S04]  /*79ad0*/  LEA R20, P1, R5, R0, 0x1 ;  /* 0x0000000005147211 */ /* 0x004fc800078208ff */
[----:B------:R-:W-:-:S05]  /*79ae0*/  LEA.HI.X.SX32 R21, R5, R3, 0x1, P1 ;  /* 0x0000000305157211 */ /* 0x000fca00008f0eff */
[----:B------:R0:W-:Y:S01]  /*79af0*/  STL.64 [R1+0x2c8], R20 ;  /* 0x0002c81401007387 */ /* 0x0001e20000100a00 */
[-C--:B----4-:R-:W-:Y:S02]  /*79b00*/  LEA R6, P2, R9, R0.reuse, 0x1 ;  /* 0x0000000009067211 */ /* 0x090fe400078408ff */
[----:B------:R-:W-:Y:S02]  /*79b10*/  LEA R12, R7, R9, 0x1 ;  /* 0x00000009070c7211 */ /* 0x000fe400078e08ff */
[----:B------:R-:W-:Y:S02]  /*79b20*/  LEA.HI.X.SX32 R7, R9, R3, 0x1, P2 ;  /* 0x0000000309077211 */ /* 0x000fe400010f0eff */
[----:B0-----:R-:W-:-:S03]  /*79b30*/  LEA R20, P1, R12, R0, 0x1 ;  /* 0x000000000c147211 */ /* 0x001fc600078208ff */
[----:B------:R0:W-:Y:S01]  /*79b40*/  STL.64 [R1+0x2d8], R6 ;  /* 0x0002d80601007387 */ /* 0x0001e20000100a00 */
[----:B------:R-:W-:Y:S02]  /*79b50*/  LEA.HI.X.SX32 R21, R12, R3, 0x1, P1 ;  /* 0x000000030c157211 */ /* 0x000fe400008f0eff */
[----:B0-----:R-:W-:-:S04]  /*79b60*/  LEA R6, P2, R8, R0, 0x1 ;  /* 0x0000000008067211 */ /* 0x001fc800078408ff */
[-C--:B------:R-:W-:Y:S01]  /*79b70*/  LEA.HI.X.SX32 R7, R8, R3.reuse, 0x1, P2 ;  /* 0x0000000308077211 */ /* 0x080fe200010f0eff */
[----:B------:R3:W-:Y:S04]  /*79b80*/  STL.64 [R1+0x308], R20 ;  /* 0x0003081401007387 */ /* 0x0007e80000100a00 */
[----:B------:R0:W-:Y:S01]  /*79b90*/  STL.64 [R1+0x300], R6 ;  /* 0x0003000601007387 */ /* 0x0001e20000100a00 */
[-C--:B---3--:R-:W-:Y:S02]  /*79ba0*/  LEA R20, P1, R11, R0.reuse, 0x1 ;  /* 0x000000000b147211 */ /* 0x088fe400078208ff */
[----:B0-----:R-:W-:Y:S02]  /*79bb0*/  LEA R6, P2, R19, R0, 0x1 ;  /* 0x0000000013067211 */ /* 0x001fe400078408ff */
[----:B------:R-:W-:-:S02]  /*79bc0*/  LEA.HI.X.SX32 R21, R11, R3, 0x1, P1 ;  /* 0x000000030b157211 */ /* 0x000fc400008f0eff */
[----:B------:R-:W-:-:S03]  /*79bd0*/  LEA.HI.X.SX32 R7, R19, R3, 0x1, P2 ;  /* 0x0000000313077211 */ /* 0x000fc600010f0eff */
[----:B------:R0:W-:Y:S04]  /*79be0*/  STL.64 [R1+0x2f8], R20 ;  /* 0x0002f81401007387 */ /* 0x0001e80000100a00 */
[----:B------:R1:W-:Y:S01]  /*79bf0*/  STL.64 [R1+0x2f0], R6 ;  /* 0x0002f00601007387 */ /* 0x0003e20000100a00 */
[-C--:B0-----:R-:W-:Y:S02]  /*79c00*/  LEA R20, P1, R10, R0.reuse, 0x1 ;  /* 0x000000000a147211 */ /* 0x081fe400078208ff */
[----:B-1----:R-:W-:Y:S02]  /*79c10*/  LEA R6, P2, R4, R0, 0x1 ;  /* 0x0000000004067211 */ /* 0x002fe400078408ff */
[-C--:B------:R-:W-:Y:S02]  /*79c20*/  LEA.HI.X.SX32 R21, R10, R3.reuse, 0x1, P1 ;  /* 0x000000030a157211 */ /* 0x080fe400008f0eff */
[----:B------:R-:W-:-:S03]  /*79c30*/  LEA.HI.X.SX32 R7, R4, R3, 0x1, P2 ;  /* 0x0000000304077211 */ /* 0x000fc600010f0eff */
[----:B------:R-:W-:Y:S04]  /*79c40*/  STL.64 [R1+0x2e8], R20 ;  /* 0x0002e81401007387 */ /* 0x000fe80000100a00 */
[----:B------:R0:W-:Y:S04]  /*79c50*/  STL.64 [R1+0x2e0], R6 ;  /* 0x0002e00601007387 */ /* 0x0001e80000100a00 */
[----:B0-----:R-:W2:Y:S01]  /*79c60*/  LDL.LU.64 R6, [R1+0x1f50] ;  /* 0x001f500001067983 */ /* 0x001ea20000300a00 */
[----:B------:R-:W-:-:S04]  /*79c70*/  LEA R20, P1, R18, R0, 0x1 ;  /* 0x0000000012147211 */ /* 0x000fc800078208ff */
[----:B------:R-:W-:-:S05]  /*79c80*/  LEA.HI.X.SX32 R21, R18, R3, 0x1, P1 ;  /* 0x0000000312157211 */ /* 0x000fca00008f0eff */
[----:B------:R0:W-:Y:S04]  /*79c90*/  STL.64 [R1+0x2d0], R20 ;  /* 0x0002d01401007387 */ /* 0x0001e80000100a00 */
[----:B0-----:R-:W3:Y:S01]  /*79ca0*/  LDL.LU.64 R20, [R1+0x1f48] ;  /* 0x001f480001147983 */ /* 0x001ee20000300a00 */
[----:B------:R-:W-:-:S05]  /*79cb0*/  IMAD.MOV.U32 R29, RZ, RZ, c[0x0][0x1c8] ;  /* 0x00007200ff1d7624 */ /* 0x000fca00078e00ff */
[----:B------:R-:W-:-:S05]  /*79cc0*/  LEA R27, R29, R15, 0x1 ;  /* 0x0000000f1d1b7211 */ /* 0x000fca00078e08ff */
[----:B------:R-:W-:-:S05]  /*79cd0*/  IMAD R5, R29, 0x2, R27 ;  /* 0x000000021d057824 */ /* 0x000fca00078e021b */
[----:B------:R-:W-:-:S04]  /*79ce0*/  LEA R9, R29, R5, 0x1 ;  /* 0x000000051d097211 */ /* 0x000fc800078e08ff */
[----:B------:R-:W-:Y:S02]  /*79cf0*/  LEA R8, R29, R9, 0x1 ;  /* 0x000000091d087211 */ /* 0x000fe400078e08ff */
[----:B------:R-:W-:-:S03]  /*79d00*/  MOV R19, R13 ;  /* 0x0000000d00137202 */ /* 0x000fc60000000f00 */
[----:B------:R-:W-:-:S05]  /*79d10*/  IMAD R11, R29, 0x2, R8 ;  /* 0x000000021d0b7824 */ /* 0x000fca00078e0208 */
[----:B------:R-:W-:-:S04]  /*79d20*/  LEA R10, R29, R11, 0x1 ;  /* 0x0000000b1d0a7211 */ /* 0x000fc800078e08ff */
[----:B------:R-:W-:Y:S02]  /*79d30*/  LEA R4, R29, R10, 0x1 ;  /* 0x0000000a1d047211 */ /* 0x000fe400078e08ff */
[----:B--2---:R-:W-:-:S05]  /*79d40*/  LEA R12, P2, R7, R0, 0x1 ;  /* 0x00000000070c7211 */ /* 0x004fca00078408ff */
[----:B------:R0:W-:Y:S01]  /*79d50*/  STL [R1+0x2c0], R12 ;  /* 0x0002c00c01007387 */ /* 0x0001e20000100800 */
[----:B------:R-:W-:Y:S01]  /*79d60*/  IMAD.MOV.U32 R18, RZ, RZ, R12 ;  /* 0x000000ffff127224 */ /* 0x000fe200078e000c */
[----:B------:R-:W-:Y:S02]  /*79d70*/  LEA.HI.X.SX32 R19, R7, R3, 0x1, P2 ;  /* 0x0000000307137211 */ /* 0x000fe400010f0eff */
[----:B0-----:R-:W-:-:S04]  /*79d80*/  LEA R12, P1, R6, R0, 0x1 ;  /* 0x00000000060c7211 */ /* 0x001fc800078208ff */
[----:B------:R-:W-:Y:S01]  /*79d90*/  LEA.HI.X.SX32 R13, R6, R3, 0x1, P1 ;  /* 0x00000003060d7211 */ /* 0x000fe200008f0eff */
[----:B------:R0:W-:Y:S01]  /*79da0*/  STL [R1+0x2c4], R19 ;  /* 0x0002c41301007387 */ /* 0x0001e20000100800 */
[----:B---3--:R-:W-:-:S03]  /*79db0*/  LEA R18, P2, R20, R0, 0x1 ;  /* 0x0000000014127211 */ /* 0x008fc600078408ff */
[----:B------:R1:W-:Y:S01]  /*79dc0*/  STL.64 [R1+0x2b0], R12 ;  /* 0x0002b00c01007387 */ /* 0x0003e20000100a00 */
[----:B------:R-:W-:Y:S02]  /*79dd0*/  LEA R7, R29, R4, 0x1 ;  /* 0x000000041d077211 */ /* 0x000fe400078e08ff */
[----:B0-----:R-:W-:Y:S02]  /*79de0*/  LEA.HI.X.SX32 R19, R20, R3, 0x1, P2 ;  /* 0x0000000314137211 */ /* 0x001fe400010f0eff */
[----:B-1----:R-:W-:-:S04]  /*79df0*/  LEA R12, P1, R21, R0, 0x1 ;  /* 0x00000000150c7211 */ /* 0x002fc800078208ff */
[----:B------:R-:W-:Y:S01]  /*79e00*/  LEA.HI.X.SX32 R13, R21, R3, 0x1, P1 ;  /* 0x00000003150d7211 */ /* 0x000fe200008f0eff */
[----:B------:R-:W-:Y:S01]  /*79e10*/  STL.64 [R1+0x2a0], R18 ;  /* 0x0002a01201007387 */ /* 0x000fe20000100a00 */
[----:B------:R-:W-:-:S03]  /*79e20*/  LEA R28, P2, R22, R0, 0x1 ;  /* 0x00000000161c7211 */ /* 0x000fc600078408ff */
[----:B------:R0:W-:Y:S01]  /*79e30*/  STL.64 [R1+0x290], R12 ;  /* 0x0002900c01007387 */ /* 0x0001e20000100a00 */
[----:B------:R-:W-:Y:S01]  /*79e40*/  IMAD R6, R29, 0x2, R7 ;  /* 0x000000021d067824 */ /* 0x000fe200078e0207 */
[----:B------:R-:W-:Y:S02]  /*79e50*/  LEA.HI.X.SX32 R29, R22, R3, 0x1, P2 ;  /* 0x00000003161d7211 */ /* 0x000fe400010f0eff */
[----:B0-----:R-:W-:-:S04]  /*79e60*/  LEA R12, P1, R23, R0, 0x1 ;  /* 0x00000000170c7211 */ /* 0x001fc800078208ff */
[----:B------:R-:W-:Y:S01]  /*79e70*/  LEA.HI.X.SX32 R13, R23, R3, 0x1, P1 ;  /* 0x00000003170d7211 */ /* 0x000fe200008f0eff */
[----:B------:R-:W-:Y:S04]  /*79e80*/  STL.64 [R1+0x280], R28 ;  /* 0x0002801c01007387 */ /* 0x000fe80000100a00 */
[----:B------:R0:W-:Y:S04]  /*79e90*/  STL.64 [R1+0x270], R12 ;  /* 0x0002700c01007387 */ /* 0x0001e80000100a00 */
[----:B0-----:R-:W2:Y:S01]  /*79ea0*/  LDL.LU.64 R12, [R1+0x1f40] ;  /* 0x001f4000010c7983 */ /* 0x001ea20000300a00 */
[----:B------:R-:W-:-:S04]  /*79eb0*/  LEA R28, P2, R24, R0, 0x1 ;  /* 0x00000000181c7211 */ /* 0x000fc800078408ff */
[----:B------:R-:W-:Y:S02]  /*79ec0*/  LEA.HI.X.SX32 R29, R24, R3, 0x1, P2 ;  /* 0x00000003181d7211 */ /* 0x000fe400010f0eff */
[----:B------:R-:W-:-:S03]  /*79ed0*/  LEA R22, P1, R16, R0, 0x1 ;  /* 0x0000000010167211 */ /* 0x000fc600078208ff */
[----:B------:R0:W-:Y:S01]  /*79ee0*/  STL.64 [R1+0x260], R28 ;  /* 0x0002601c01007387 */ /* 0x0001e20000100a00 */
[----:B------:R-:W-:Y:S02]  /*79ef0*/  LEA.HI.X.SX32 R23, R16, R3, 0x1, P1 ;  /* 0x0000000310177211 */ /* 0x000fe400008f0eff */
[----:B0-----:R-:W-:-:S04]  /*79f00*/  LEA R28, P2, R2, R0, 0x1 ;  /* 0x00000000021c7211 */ /* 0x001fc800078408ff */
[----:B------:R-:W-:Y:S01]  /*79f10*/  LEA.HI.X.SX32 R29, R2, R3, 0x1, P2 ;  /* 0x00000003021d7211 */ /* 0x000fe200010f0eff */
[----:B------:R-:W-:Y:S04]  /*79f20*/  STL.64 [R1+0x250], R22 ;  /* 0x0002501601007387 */ /* 0x000fe80000100a00 */
[----:B------:R0:W-:Y:S02]  /*79f30*/  STL.64 [R1+0x240], R28 ;  /* 0x0002401c01007387 */ /* 0x0001e40000100a00 */
[----:B0-----:R-:W-:-:S04]  /*79f40*/  LEA R28, P2, R25, R0, 0x1 ;  /* 0x00000000191c7211 */ /* 0x001fc800078408ff */
[----:B------:R-:W-:Y:S02]  /*79f50*/  LEA.HI.X.SX32 R29, R25, R3, 0x1, P2 ;  /* 0x00000003191d7211 */ /* 0x000fe400010f0eff */
[----:B--2---:R-:W-:-:S04]  /*79f60*/  LEA R22, P1, R12, R0, 0x1 ;  /* 0x000000000c167211 */ /* 0x004fc800078208ff */
[----:B------:R-:W-:-:S05]  /*79f70*/  LEA.HI.X.SX32 R23, R12, R3, 0x1, P1 ;  /* 0x000000030c177211 */ /* 0x000fca00008f0eff */
[----:B------:R-:W-:Y:S04]  /*79f80*/  STL.64 [R1+0x230], R22 ;  /* 0x0002301601007387 */ /* 0x000fe80000100a00 */
[----:B------:R0:W-:Y:S04]  /*79f90*/  STL.64 [R1+0x220], R28 ;  /* 0x0002201c01007387 */ /* 0x0001e80000100a00 */
[----:B0-----:R-:W2:Y:S01]  /*79fa0*/  LDL.LU.64 R28, [R1+0x1f38] ;  /* 0x001f3800011c7983 */ /* 0x001ea20000300a00 */
[----:B------:R-:W-:Y:S02]  /*79fb0*/  MOV R21, c[0x0][0x1c8] ;  /* 0x0000720000157a02 */ /* 0x000fe40000000f00 */
[----:B------:R-:W-:-:S02]  /*79fc0*/  LEA R22, P1, R13, R0, 0x1 ;  /* 0x000000000d167211 */ /* 0x000fc400078208ff */
[----:B------:R-:W-:Y:S02]  /*79fd0*/  LEA R18, R21, R6, 0x1 ;  /* 0x0000000615127211 */ /* 0x000fe400078e08ff */
[-C--:B------:R-:W-:Y:S02]  /*79fe0*/  LEA.HI.X.SX32 R23, R13, R3.reuse, 0x1, P1 ;  /* 0x000000030d177211 */ /* 0x080fe400008f0eff */
[C---:B------:R-:W-:Y:S01]  /*79ff0*/  LEA R24, P2, R14.reuse, R0, 0x1 ;  /* 0x000000000e187211 */ /* 0x040fe200078408ff */
[C---:B------:R-:W-:Y:S02]  /*7a000*/  IMAD R19, R21.reuse, 0x2, R18 ;  /* 0x0000000215137824 */ /* 0x040fe400078e0212 */
[----:B------:R0:W-:Y:S01]  /*7a010*/  STL.64 [R1+0x210], R22 ;  /* 0x0002101601007387 */ /* 0x0001e20000100a00 */
[----:B------:R-:W-:Y:S02]  /*7a020*/  LEA.HI.X.SX32 R25, R14, R3, 0x1, P2 ;  /* 0x000000030e197211 */ /* 0x000fe400010f0eff */
[----:B------:R-:W-:-:S03]  /*7a030*/  LEA R20, R21, R19, 0x1 ;  /* 0x0000001315147211 */ /* 0x000fc600078e08ff */
[----:B------:R1:W-:Y:S01]  /*7a040*/  STL.64 [R1+0x200], R24 ;  /* 0x0002001801007387 */ /* 0x0003e20000100a00 */
[----:B0-----:R-:W-:-:S04]  /*7a050*/  LEA R22, P1, R26, R0, 0x1 ;  /* 0x000000001a167211 */ /* 0x001fc800078208ff */
[-C--:B------:R-:W-:Y:S02]  /*7a060*/  LEA.HI.X.SX32 R23, R26, R3.reuse, 0x1, P1 ;  /* 0x000000031a177211 */ /* 0x080fe400008f0eff */
[----:B-1----:R-:W-:Y:S02]  /*7a070*/  LEA R24, P2, R17, R0, 0x1 ;  /* 0x0000000011187211 */ /* 0x002fe400078408ff */
[----:B------:R-:W-:Y:S01]  /*7a080*/  LEA R16, R21, R20, 0x1 ;  /* 0x0000001415107211 */ /* 0x000fe200078e08ff */
[----:B------:R2:W-:Y:S01]  /*7a090*/  STL.64 [R1+0x1f0], R22 ;  /* 0x0001f01601007387 */ /* 0x0005e20000100a00 */
[----:B------:R-:W-:-:S03]  /*7a0a0*/  LEA.HI.X.SX32 R25, R17, R3, 0x1, P2 ;  /* 0x0000000311197211 */ /* 0x000fc600010f0eff */
[C---:B------:R-:W-:Y:S02]  /*7a0b0*/  IMAD R2, R21.reuse, 0x2, R16 ;  /* 0x0000000215027824 */ /* 0x040fe400078e0210 */
[----:B------:R0:W-:Y:S03]  /*7a0c0*/  STL.64 [R1+0x1e8], R24 ;  /* 0x0001e81801007387 */ /* 0x0001e60000100a00 */
[----:B------:R-:W-:-:S04]  /*7a0d0*/  LEA R12, R21, R2, 0x1 ;  /* 0x00000002150c7211 */ /* 0x000fc800078e08ff */
[----:B------:R-:W-:-:S05]  /*7a0e0*/  LEA R13, R21, R12, 0x1 ;  /* 0x0000000c150d7211 */ /* 0x000fca00078e08ff */
[----:B------:R-:W-:-:S05]  /*7a0f0*/  IMAD R14, R21, 0x2, R13 ;  /* 0x00000002150e7824 */ /* 0x000fca00078e020d */
[----:B------:R-:W-:-:S04]  /*7a100*/  LEA R17, R21, R14, 0x1 ;  /* 0x0000000e15117211 */ /* 0x000fc800078e08ff */
[----:B------:R-:W-:Y:S02]  /*7a110*/  LEA R21, R21, R17, 0x1 ;  /* 0x0000001115157211 */ /* 0x000fe400078e08ff */
[CC--:B--2---:R-:W-:Y:S02]  /*7a120*/  LEA R22, P1, R29.reuse, R0.reuse, 0x1 ;  /* 0x000000001d167211 */ /* 0x0c4fe400078208ff */
[C---:B0-----:R-:W-:Y:S02]  /*7a130*/  LEA R24, P2, R28.reuse, R0, 0x1 ;  /* 0x000000001c187211 */ /* 0x041fe400078408ff */
[-C--:B------:R-:W-:Y:S02]  /*7a140*/  LEA.HI.X.SX32 R23, R29, R3.reuse, 0x1, P1 ;  /* 0x000000031d177211 */ /* 0x080fe400008f0eff */
[----:B------:R-:W-:-:S03]  /*7a150*/  LEA.HI.X.SX32 R25, R28, R3, 0x1, P2 ;  /* 0x000000031c197211 */ /* 0x000fc600010f0eff */
[----:B------:R0:W-:Y:S04]  /*7a160*/  STL.64 [R1+0x1e0], R22 ;  /* 0x0001e01601007387 */ /* 0x0001e80000100a00 */
[----:B------:R-:W-:Y:S01]  /*7a170*/  STL [R1+0x1f30], R29 ;  /* 0x001f301d01007387 */ /* 0x000fe20000100800 */
[----:B0-----:R-:W-:-:S03]  /*7a180*/  LEA R22, P1, R15, R0, 0x1 ;  /* 0x000000000f167211 */ /* 0x001fc600078208ff */
[----:B------:R0:W-:Y:S01]  /*7a190*/  STL.64 [R1+0x1d8], R24 ;  /* 0x0001d81801007387 */ /* 0x0001e20000100a00 */
[----:B------:R-:W-:-:S05]  /*7a1a0*/  LEA.HI.X.SX32 R23, R15, R3, 0x1, P1 ;  /* 0x000000030f177211 */ /* 0x000fca00008f0eff */
[----:B------:R1:W-:Y:S01]  /*7a1b0*/  STL.64 [R1+0x1d0], R22 ;  /* 0x0001d01601007387 */ /* 0x0003e20000100a00 */
[----:B0-----:R-:W-:-:S04]  /*7a1c0*/  LEA R24, P2, R27, R0, 0x1 ;  /* 0x000000001b187211 */ /* 0x001fc800078408ff */
[-C--:B------:R-:W-:Y:S02]  /*7a1d0*/  LEA.HI.X.SX32 R25, R27, R3.reuse, 0x1, P2 ;  /* 0x000000031b197211 */ /* 0x080fe400010f0eff */
[-C--:B------:R-:W-:Y:S02]  /*7a1e0*/  LEA R28, P2, R9, R0.reuse, 0x1 ;  /* 0x00000000091c7211 */ /* 0x080fe400078408ff */
[----:B-1----:R-:W-:Y:S01]  /*7a1f0*/  LEA R22, P1, R5, R0, 0x1 ;  /* 0x0000000005167211 */ /* 0x002fe200078208ff */
[----:B------:R-:W-:Y:S01]  /*7a200*/  IMAD.MOV.U32 R27, RZ, RZ, c[0x0][0x1c8] ;  /* 0x00007200ff1b7624 */ /* 0x000fe200078e00ff */
[-C--:B------:R-:W-:Y:S02]  /*7a210*/  LEA.HI.X.SX32 R29, R9, R3.reuse, 0x1, P2 ;  /* 0x00000003091d7211 */ /* 0x080fe400010f0eff */
[----:B------:R-:W-:Y:S01]  /*7a220*/  LEA.HI.X.SX32 R23, R5, R3, 0x1, P1 ;  /* 0x0000000305177211 */ /* 0x000fe200008f0eff */
[----:B------:R0:W-:Y:S01]  /*7a230*/  STL.64 [R1+0x1c8], R24 ;  /* 0x0001c81801007387 */ /* 0x0001e20000100a00 */
[----:B------:R-:W-:-:S03]  /*7a240*/  LEA R15, R27, R21, 0x1 ;  /* 0x000000151b0f7211 */ /* 0x000fc600078e08ff */
[----:B------:R-:W-:Y:S04]  /*7a250*/  STL.64 [R1+0x1c0], R22 ;  /* 0x0001c01601007387 */ /* 0x000fe80000100a00 */
[----:B------:R1:W-:Y:S01]  /*7a260*/  STL.64 [R1+0x1b8], R28 ;  /* 0x0001b81c01007387 */ /* 0x0003e20000100a00 */
[----:B0-----:R-:W-:-:S04]  /*7a270*/  LEA R24, P1, R8, R0, 0x1 ;  /* 0x0000000008187211 */ /* 0x001fc800078208ff */
[----:B------:R-:W-:Y:S02]  /*7a280*/  LEA.HI.X.SX32 R25, R8, R3, 0x1, P1 ;  /* 0x0000000308197211 */ /* 0x000fe400008f0eff */
[----:B-1----:R-:W-:Y:S02]  /*7a290*/  LEA R28, P2, R11, R0, 0x1 ;  /* 0x000000000b1c7211 */ /* 0x002fe400078408ff */
[----:B------:R-:W-:Y:S01]  /*7a2a0*/  LEA R22, R27, R15, 0x1 ;  /* 0x0000000f1b167211 */ /* 0x000fe200078e08ff */
[----:B------:R0:W-:Y:S01]  /*7a2b0*/  STL.64 [R1+0x1b0], R24 ;  /* 0x0001b01801007387 */ /* 0x0001e20000100a00 */
[----:B------:R-:W-:-:S03]  /*7a2c0*/  LEA.HI.X.SX32 R29, R11, R3, 0x1, P2 ;  /* 0x000000030b1d7211 */ /* 0x000fc600010f0eff */
[----:B------:R-:W-:Y:S02]  /*7a2d0*/  IMAD R8, R27, 0x2, R22 ;  /* 0x000000021b087824 */ /* 0x000fe400078e0216 */
[----:B------:R1:W-:Y:S01]  /*7a2e0*/  STL.64 [R1+0x1a8], R28 ;  /* 0x0001a81c01007387 */ /* 0x0003e20000100a00 */
[----:B0-----:R-:W-:-:S04]  /*7a2f0*/  LEA R24, P1, R10, R0, 0x1 ;  /* 0x000000000a187211 */ /* 0x001fc800078208ff */
[-C--:B------:R-:W-:Y:S02]  /*7a300*/  LEA.HI.X.SX32 R25, R10, R3.reuse, 0x1, P1 ;  /* 0x000000030a197211 */ /* 0x080fe400008f0eff */
[C---:B-1----:R-:W-:Y:S02]  /*7a310*/  LEA R28, P2, R4.reuse, R0, 0x1 ;  /* 0x00000000041c7211 */ /* 0x042fe400078408ff */
[----:B------:R-:W-:Y:S01]  /*7a320*/  LEA R23, R27, R8, 0x1 ;  /* 0x000000081b177211 */ /* 0x000fe200078e08ff */
[----:B------:R0:W-:Y:S01]  /*7a330*/  STL.64 [R1+0x1a0], R24 ;  /* 0x0001a01801007387 */ /* 0x0001e20000100a00 */
[----:B------:R-:W-:-:S03]  /*7a340*/  LEA.HI.X.SX32 R29, R4, R3, 0x1, P2 ;  /* 0x00000003041d7211 */ /* 0x000fc600010f0eff */
[----:B------:R1:W-:Y:S04]  /*7a350*/  STL.64 [R1+0x1f28], R22 ;  /* 0x001f281601007387 */ /* 0x0003e80000100a00 */
[----:B------:R2:W-:Y:S01]  /*7a360*/  STL.64 [R1+0x198], R28 ;  /* 0x0001981c01007387 */ /* 0x0005e20000100a00 */
[----:B0-----:R-:W-:-:S04]  /*7a370*/  LEA R24, P1, R7, R0, 0x1 ;  /* 0x0000000007187211 */ /* 0x001fc800078208ff */
[----:B------:R-:W-:Y:S02]  /*7a380*/  LEA.HI.X.SX32 R25, R7, R3, 0x1, P1 ;  /* 0x0000000307197211 */ /* 0x000fe400008f0eff */
[-C--:B-1----:R-:W-:Y:S02]  /*7a390*/  LEA R22, P1, R18, R0.reuse, 0x1 ;  /* 0x0000000012167211 */ /* 0x082fe400078208ff */
[C---:B--2---:R-:W-:Y:S02]  /*7a3a0*/  LEA R28, P2, R6.reuse, R0, 0x1 ;  /* 0x00000000061c7211 */ /* 0x044fe400078408ff */
[----:B------:R-:W-:Y:S02]  /*7a3b0*/  LEA R10, R27, R23, 0x1 ;  /* 0x000000171b0a7211 */ /* 0x000fe400078e08ff */
[-C--:B------:R-:W-:Y:S02]  /*7a3c0*/  LEA.HI.X.SX32 R29, R6, R3.reuse, 0x1, P2 ;  /* 0x00000003061d7211 */ /* 0x080fe400010f0eff */
[----:B------:R-:W-:-:S02]  /*7a3d0*/  LEA.HI.X.SX32 R23, R18, R3, 0x1, P1 ;  /* 0x0000000312177211 */ /* 0x000fc400008f0eff */
[CC--:B------:R-:W-:Y:S01]  /*7a3e0*/  LEA R4, P2, R19.reuse, R0.reuse, 0x1 ;  /* 0x0000000013047211 */ /* 0x0c0fe200078408ff */
[----:B------:R-:W-:Y:S03]  /*7a3f0*/  STL.64 [R1+0x190], R24 ;  /* 0x0001901801007387 */ /* 0x000fe60000100a00 */
[----:B------:R-:W-:Y:S01]  /*7a400*/  LEA.HI.X.SX32 R5, R19, R3, 0x1, P2 ;  /* 0x0000000313057211 */ /* 0x000fe200010f0eff */
[----:B------:R-:W-:Y:S04]  /*7a410*/  STL.64 [R1+0x188], R28 ;  /* 0x0001881c01007387 */ /* 0x000fe80000100a00 */
[----:B------:R0:W-:Y:S04]  /*7a420*/  STL.64 [R1+0x180], R22 ;  /* 0x0001801601007387 */ /* 0x0001e80000100a00 */
[----:B------:R1:W-:Y:S01]  /*7a430*/  STL.64 [R1+0x178], R4 ;  /* 0x0001780401007387 */ /* 0x0003e20000100a00 */
[----:B0-----:R-:W-:-:S04]  /*7a440*/  LEA R22, P1, R20, R0, 0x1 ;  /* 0x0000000014167211 */ /* 0x001fc800078208ff */
[----:B------:R-:W-:Y:S02]  /*7a450*/  LEA.HI.X.SX32 R23, R20, R3, 0x1, P1 ;  /* 0x0000000314177211 */ /* 0x000fe400008f0eff */
[----:B-1----:R-:W-:-:S03]  /*7a460*/  LEA R4, P2, R16, R0, 0x1 ;  /* 0x0000000010047211 */ /* 0x002fc600078408ff */
[----:B------:R0:W-:Y:S01]  /*7a470*/  STL.64 [R1+0x170], R22 ;  /* 0x0001701601007387 */ /* 0x0001e20000100a00 */
[----:B------:R-:W-:-:S05]  /*7a480*/  LEA.HI.X.SX32 R5, R16, R3, 0x1, P2 ;  /* 0x0000000310057211 */ /* 0x000fca00010f0eff */
        /* <DEDUP_REMOVED lines=8> */
[-C--:B------:R-:W-:Y:S02]  /*7a510*/  LEA.HI.X.SX32 R23, R13, R3.reuse, 0x1, P1 ;  /* 0x000000030d177211 */ /* 0x080fe400008f0eff */
[CC--:B-1----:R-:W-:Y:S02]  /*7a520*/  LEA R4, P2, R14.reuse, R0.reuse, 0x1 ;  /* 0x000000000e047211 */ /* 0x0c2fe400078408ff */
[C---:B------:R-:W-:Y:S01]  /*7a530*/  LEA R28, P1, R17.reuse, R0, 0x1 ;  /* 0x00000000111c7211 */ /* 0x040fe200078208ff */
[----:B------:R0:W-:Y:S01]  /*7a540*/  STL.64 [R1+0x150], R22 ;  /* 0x0001501601007387 */ /* 0x0001e20000100a00 */
[-C--:B------:R-:W-:Y:S02]  /*7a550*/  LEA.HI.X.SX32 R5, R14, R3.reuse, 0x1, P2 ;  /* 0x000000030e057211 */ /* 0x080fe400010f0eff */
[----:B------:R-:W-:-:S03]  /*7a560*/  LEA.HI.X.SX32 R29, R17, R3, 0x1, P1 ;  /* 0x00000003111d7211 */ /* 0x000fc600008f0eff */
[----:B------:R-:W-:Y:S01]  /*7a570*/  STL.64 [R1+0x148], R4 ;  /* 0x0001480401007387 */ /* 0x000fe20000100a00 */
[----:B0-----:R-:W-:-:S03]  /*7a580*/  LEA R22, P2, R21, R0, 0x1 ;  /* 0x0000000015167211 */ /* 0x001fc600078408ff */
[----:B------:R0:W-:Y:S01]  /*7a590*/  STL.64 [R1+0x140], R28 ;  /* 0x0001401c01007387 */ /* 0x0001e20000100a00 */
[----:B------:R-:W-:-:S03]  /*7a5a0*/  LEA.HI.X.SX32 R23, R21, R3, 0x1, P2 ;  /* 0x0000000315177211 */ /* 0x000fc600010f0eff */
[----:B0-----:R-:W2:Y:S04]  /*7a5b0*/  LDL.LU R29, [R1+0x1f30] ;  /* 0x001f3000011d7983 */ /* 0x001ea80000300800 */
[----:B------:R0:W-:Y:S04]  /*7a5c0*/  STL.64 [R1+0x138], R22 ;  /* 0x0001381601007387 */ /* 0x0001e80000100a00 */
[----:B0-----:R-:W3:Y:S01]  /*7a5d0*/  LDL.LU.64 R22, [R1+0x1f28] ;  /* 0x001f280001167983 */ /* 0x001ee20000300a00 */
[----:B------:R-:W-:-:S04]  /*7a5e0*/  LEA R28, P1, R15, R0, 0x1 ;  /* 0x000000000f1c7211 */ /* 0x000fc800078208ff */
[----:B------:R-:W-:Y:S01]  /*7a5f0*/  MOV R20, R28 ;  /* 0x0000001c00147202 */ /* 0x000fe20000000f00 */
[----:B------:R3:W-:Y:S01]  /*7a600*/  STL [R1+0x130], R28 ;  /* 0x0001301c01007387 */ /* 0x0007e20000100800 */
[----:B------:R-:W-:-:S05]  /*7a610*/  IMAD R24, R27, 0x2, R10 ;  /* 0x000000021b187824 */ /* 0x000fca00078e020a */
[----:B------:R-:W-:-:S04]  /*7a620*/  LEA R18, R27, R24, 0x1 ;  /* 0x000000181b127211 */ /* 0x000fc800078e08ff */
[----:B------:R-:W-:-:S05]  /*7a630*/  LEA R7, R27, R18, 0x1 ;  /* 0x000000121b077211 */ /* 0x000fca00078e08ff */
[----:B------:R-:W-:-:S05]  /*7a640*/  IMAD R16, R27, 0x2, R7 ;  /* 0x000000021b107824 */ /* 0x000fca00078e0207 */
[----:B------:R-:W-:-:S04]  /*7a650*/  LEA R9, R27, R16, 0x1 ;  /* 0x000000101b097211 */ /* 0x000fc800078e08ff */
[----:B------:R-:W-:-:S05]  /*7a660*/  LEA R12, R27, R9, 0x1 ;  /* 0x000000091b0c7211 */ /* 0x000fca00078e08ff */
[----:B------:R-:W-:-:S04]  /*7a670*/  IMAD R4, R27, 0x2, R12 ;  /* 0x000000021b047824 */ /* 0x000fc800078e020c */
[----:B------:R-:W-:-:S05]  /*7a680*/  IMAD R5, R27, 0x2, R4 ;  /* 0x000000021b057824 */ /* 0x000fca00078e0204 */
[----:B------:R-:W-:Y:S02]  /*7a690*/  LEA R11, R27, R5, 0x1 ;  /* 0x000000051b0b7211 */ /* 0x000fe400078e08ff */
[----:B--2---:R-:W-:Y:S02]  /*7a6a0*/  MOV R21, R29 ;  /* 0x0000001d00157202 */ /* 0x004fe40000000f00 */
[----:B------:R-:W-:Y:S02]  /*7a6b0*/  LEA.HI.X.SX32 R21, R15, R3, 0x1, P1 ;  /* 0x000000030f157211 */ /* 0x000fe400008f0eff */
[----:B------:R-:W-:-:S03]  /*7a6c0*/  LEA R20, P1, R8, R0, 0x1 ;  /* 0x0000000008147211 */ /* 0x000fc600078208ff */
[----:B------:R0:W-:Y:S01]  /*7a6d0*/  STL [R1+0x134], R21 ;  /* 0x0001341501007387 */ /* 0x0001e20000100800 */
[----:B---3--:R-:W-:-:S04]  /*7a6e0*/  LEA R28, P2, R22, R0, 0x1 ;  /* 0x00000000161c7211 */ /* 0x008fc800078408ff */
[-C--:B------:R-:W-:Y:S02]  /*7a6f0*/  LEA.HI.X.SX32 R29, R22, R3.reuse, 0x1, P2 ;  /* 0x00000003161d7211 */ /* 0x080fe400010f0eff */
[CC--:B------:R-:W-:Y:S02]  /*7a700*/  LEA R14, P2, R23.reuse, R0.reuse, 0x1 ;  /* 0x00000000170e7211 */ /* 0x0c0fe400078408ff */
[-C--:B0-----:R-:W-:Y:S02]  /*7a710*/  LEA.HI.X.SX32 R21, R8, R3.reuse, 0x1, P1 ;  /* 0x0000000308157211 */ /* 0x081fe400008f0eff */
[----:B------:R-:W-:Y:S01]  /*7a720*/  LEA.HI.X.SX32 R15, R23, R3, 0x1, P2 ;  /* 0x00000003170f7211 */ /* 0x000fe200010f0eff */
[----:B------:R-:W-:Y:S04]  /*7a730*/  STL.64 [R1+0x128], R28 ;  /* 0x0001281c01007387 */ /* 0x000fe80000100a00 */
[----:B------:R0:W-:Y:S04]  /*7a740*/  STL.64 [R1+0x120], R20 ;  /* 0x0001201401007387 */ /* 0x0001e80000100a00 */
[----:B------:R1:W-:Y:S01]  /*7a750*/  STL.64 [R1+0x118], R14 ;  /* 0x0001180e01007387 */ /* 0x0003e20000100a00 */
[----:B0-----:R-:W-:-:S02]  /*7a760*/  LEA R20, P1, R10, R0, 0x1 ;  /* 0x000000000a147211 */ /* 0x001fc400078208ff */
[----:B-1----:R-:W-:Y:S02]  /*7a770*/  LEA R14, P2, R24, R0, 0x1 ;  /* 0x00000000180e7211 */ /* 0x002fe400078408ff */
        /* <DEDUP_REMOVED lines=9> */
[----:B------:R1:W-:Y:S01]  /*7a810*/  STL.64 [R1+0xf8], R14 ;  /* 0x0000f80e01007387 */ /* 0x0003e20000100a00 */
[CC--:B0-----:R-:W-:Y:S02]  /*7a820*/  LEA R20, P1, R16.reuse, R0.reuse, 0x1 ;  /* 0x0000000010147211 */ /* 0x0c1fe400078208ff */
[C---:B-1----:R-:W-:Y:S02]  /*7a830*/  LEA R14, P2, R9.reuse, R0, 0x1 ;  /* 0x00000000090e7211 */ /* 0x042fe400078408ff */
[-C--:B------:R-:W-:Y:S02]  /*7a840*/  LEA.HI.X.SX32 R21, R16, R3.reuse, 0x1, P1 ;  /* 0x0000000310157211 */ /* 0x080fe400008f0eff */
[----:B------:R-:W-:-:S02]  /*7a850*/  LEA.HI.X.SX32 R15, R9, R3, 0x1, P2 ;  /* 0x00000003090f7211 */ /* 0x000fc400010f0eff */
[CC--:B------:R-:W-:Y:S01]  /*7a860*/  LEA R18, P1, R12.reuse, R0.reuse, 0x1 ;  /* 0x000000000c127211 */ /* 0x0c0fe200078208ff */
[----:B------:R-:W-:Y:S04]  /*7a870*/  STL.64 [R1+0xf0], R20 ;  /* 0x0000f01401007387 */ /* 0x000fe80000100a00 */
[----:B------:R0:W-:Y:S01]  /*7a880*/  STL.64 [R1+0xe8], R14 ;  /* 0x0000e80e01007387 */ /* 0x0001e20000100a00 */
[----:B------:R-:W-:Y:S02]  /*7a890*/  LEA.HI.X.SX32 R19, R12, R3, 0x1, P1 ;  /* 0x000000030c137211 */ /* 0x000fe400008f0eff */
[----:B------:R-:W-:Y:S02]  /*7a8a0*/  LEA R16, P1, R5, R0, 0x1 ;  /* 0x0000000005107211 */ /* 0x000fe400078208ff */
[----:B------:R-:W-:-:S02]  /*7a8b0*/  LEA R8, R27, R11, 0x1 ;  /* 0x0000000b1b087211 */ /* 0x000fc400078e08ff */
[----:B0-----:R-:W-:-:S04]  /*7a8c0*/  LEA R14, P2, R4, R0, 0x1 ;  /* 0x00000000040e7211 */ /* 0x001fc800078408ff */
[-C--:B------:R-:W-:Y:S01]  /*7a8d0*/  LEA.HI.X.SX32 R15, R4, R3.reuse, 0x1, P2 ;  /* 0x00000003040f7211 */ /* 0x080fe200010f0eff */
[----:B------:R-:W-:Y:S01]  /*7a8e0*/  STL.64 [R1+0xe0], R18 ;  /* 0x0000e01201007387 */ /* 0x000fe20000100a00 */
[----:B------:R-:W-:-:S03]  /*7a8f0*/  LEA.HI.X.SX32 R17, R5, R3, 0x1, P1 ;  /* 0x0000000305117211 */ /* 0x000fc600008f0eff */
[----:B------:R0:W-:Y:S01]  /*7a900*/  STL.64 [R1+0xd8], R14 ;  /* 0x0000d80e01007387 */ /* 0x0001e20000100a00 */
[----:B------:R-:W-:Y:S01]  /*7a910*/  LEA R12, P1, R8, R0, 0x1 ;  /* 0x00000000080c7211 */ /* 0x000fe200078208ff */
[----:B------:R-:W-:-:S03]  /*7a920*/  IMAD R6, R27, 0x2, R8 ;  /* 0x000000021b067824 */ /* 0x000fc600078e0208 */
[----:B------:R-:W-:Y:S02]  /*7a930*/  LEA.HI.X.SX32 R13, R8, R3, 0x1, P1 ;  /* 0x00000003080d7211 */ /* 0x000fe400008f0eff */
[----:B0-----:R-:W-:-:S04]  /*7a940*/  LEA R14, P2, R11, R0, 0x1 ;  /* 0x000000000b0e7211 */ /* 0x001fc800078408ff */
[----:B------:R-:W-:Y:S01]  /*7a950*/  LEA.HI.X.SX32 R15, R11, R3, 0x1, P2 ;  /* 0x000000030b0f7211 */ /* 0x000fe200010f0eff */
[----:B------:R-:W-:Y:S01]  /*7a960*/  STL.64 [R1+0xd0], R16 ;  /* 0x0000d01001007387 */ /* 0x000fe20000100a00 */
[----:B------:R-:W-:-:S03]  /*7a970*/  LEA R10, R27, R6, 0x1 ;  /* 0x000000061b0a7211 */ /* 0x000fc600078e08ff */
[----:B------:R0:W-:Y:S01]  /*7a980*/  STL.64 [R1+0xc8], R14 ;  /* 0x0000c80e01007387 */ /* 0x0001e20000100a00 */
[----:B------:R-:W-:-:S03]  /*7a990*/  LEA R2, R27, R10, 0x1 ;  /* 0x0000000a1b027211 */ /* 0x000fc600078e08ff */
[----:B------:R1:W-:Y:S02]  /*7a9a0*/  STL.64 [R1+0xc0], R12 ;  /* 0x0000c00c01007387 */ /* 0x0003e40000100a00 */
[----:B------:R-:W-:Y:S01]  /*7a9b0*/  IMAD R7, R27, 0x2, R2 ;  /* 0x000000021b077824 */ /* 0x000fe200078e0202 */
[-C--:B0-----:R-:W-:Y:S02]  /*7a9c0*/  LEA R14, P2, R6, R0.reuse, 0x1 ;  /* 0x00000000060e7211 */ /* 0x081fe400078408ff */
[----:B-1----:R-:W-:Y:S02]  /*7a9d0*/  LEA R12, P1, R10, R0, 0x1 ;  /* 0x000000000a0c7211 */ /* 0x002fe400078208ff */
[-C--:B------:R-:W-:Y:S02]  /*7a9e0*/  LEA.HI.X.SX32 R15, R6, R3.reuse, 0x1, P2 ;  /* 0x00000003060f7211 */ /* 0x080fe400010f0eff */
[----:B------:R-:W-:-:S03]  /*7a9f0*/  LEA.HI.X.SX32 R13, R10, R3, 0x1, P1 ;  /* 0x000000030a0d7211 */ /* 0x000fc600008f0eff */
[----:B------:R0:W-:Y:S01]  /*7aa00*/  STL.64 [R1+0xb8], R14 ;  /* 0x0000b80e01007387 */ /* 0x0001e20000100a00 */
[----:B------:R-:W-:-:S03]  /*7aa10*/  LEA R9, R27, R7, 0x1 ;  /* 0x000000071b097211 */ /* 0x000fc600078e08ff */
[----:B------:R1:W-:Y:S01]  /*7aa20*/  STL.64 [R1+0xb0], R12 ;  /* 0x0000b00c01007387 */ /* 0x0003e20000100a00 */
[----:B------:R-:W-:Y:S02]  /*7aa30*/  LEA R4, R27, R9, 0x1 ;  /* 0x000000091b047211 */ /* 0x000fe400078e08ff */
[CC--:B0-----:R-:W-:Y:S02]  /*7aa40*/  LEA R14, P2, R2.reuse, R0.reuse, 0x1 ;  /* 0x00000000020e7211 */ /* 0x0c1fe400078408ff */
[CC--:B-1----:R-:W-:Y:S02]  /*7aa50*/  LEA R12, P1, R7.reuse, R0.reuse, 0x1 ;  /* 0x00000000070c7211 */ /* 0x0c2fe400078208ff */
[-C--:B------:R-:W-:Y:S02]  /*7aa60*/  LEA.HI.X.SX32 R15, R2, R3.reuse, 0x1, P2 ;  /* 0x00000003020f7211 */ /* 0x080fe400010f0eff */
[----:B------:R-:W-:Y:S02]  /*7aa70*/  LEA.HI.X.SX32 R13, R7, R3, 0x1, P1 ;  /* 0x00000003070d7211 */ /* 0x000fe400008f0eff */
[----:B------:R-:W-:Y:S01]  /*7aa80*/  LEA R10, P2, R9, R0, 0x1 ;  /* 0x00000000090a7211 */ /* 0x000fe200078408ff */
[----:B------:R-:W-:Y:S01]  /*7aa90*/  STL.64 [R1+0xa8], R14 ;  /* 0x0000a80e01007387 */ /* 0x000fe20000100a00 */
[----:B------:R-:W-:-:S03]  /*7aaa0*/  IMAD R5, R27, 0x2, R4 ;  /* 0x000000021b057824 */ /* 0x000fc600078e0204 */
[----:B------:R0:W-:Y:S01]  /*7aab0*/  STL.64 [R1+0xa0], R12 ;  /* 0x0000a00c01007387 */ /* 0x0001e20000100a00 */
[----:B------:R-:W-:Y:S02]  /*7aac0*/  LEA.HI.X.SX32 R11, R9, R3, 0x1, P2 ;  /* 0x00000003090b7211 */ /* 0x000fe400010f0eff */
[----:B------:R-:W-:Y:S02]  /*7aad0*/  LEA R8, R27, R5, 0x1 ;  /* 0x000000051b087211 */ /* 0x000fe400078e08ff */
[----:B0-----:R-:W-:-:S04]  /*7aae0*/  LEA R12, P1, R4, R0, 0x1 ;  /* 0x00000000040c7211 */ /* 0x001fc800078208ff */
[----:B------:R-:W-:Y:S01]  /*7aaf0*/  LEA.HI.X.SX32 R13, R4, R3, 0x1, P1 ;  /* 0x00000003040d7211 */ /* 0x000fe200008f0eff */
[----:B------:R0:W-:Y:S01]  /*7ab00*/  STL.64 [R1+0x98], R10 ;  /* 0x0000980a01007387 */ /* 0x0001e20000100a00 */
[----:B------:R-:W-:-:S03]  /*7ab10*/  LEA R6, R27, R8, 0x1 ;  /* 0x000000081b067211 */ /* 0x000fc600078e08ff */
[----:B------:R1:W-:Y:S01]  /*7ab20*/  STL.64 [R1+0x90], R12 ;  /* 0x0000900c01007387 */ /* 0x0003e20000100a00 */
[CC--:B0-----:R-:W-:Y:S02]  /*7ab30*/  LEA R10, P2, R5.reuse, R0.reuse, 0x1 ;  /* 0x00000000050a7211 */ /* 0x0c1fe400078408ff */
[CC--:B-1----:R-:W-:Y:S02]  /*7ab40*/  LEA R12, P1, R8.reuse, R0.reuse, 0x1 ;  /* 0x00000000080c7211 */ /* 0x0c2fe400078208ff */
[-C--:B------:R-:W-:Y:S02]  /*7ab50*/  LEA.HI.X.SX32 R11, R5, R3.reuse, 0x1, P2 ;  /* 0x00000003050b7211 */ /* 0x080fe400010f0eff */
[----:B------:R-:W-:Y:S01]  /*7ab60*/  LEA.HI.X.SX32 R13, R8, R3, 0x1, P1 ;  /* 0x00000003080d7211 */ /* 0x000fe200008f0eff */
[----:B------:R-:W-:Y:S02]  /*7ab70*/  IMAD R2, R27, 0x2, R6 ;  /* 0x000000021b027824 */ /* 0x000fe400078e0206 */
[----:B------:R0:W-:Y:S04]  /*7ab80*/  STL.64 [R1+0x88], R10 ;  /* 0x0000880a01007387 */ /* 0x0001e80000100a00 */
[----:B------:R1:W-:Y:S04]  /*7ab90*/  STL.64 [R1+0x80], R12 ;  /* 0x0000800c01007387 */ /* 0x0003e80000100a00 */
[----:B------:R-:W2:Y:S01]  /*7aba0*/  LDL.LU R26, [R1+0x514] ;  /* 0x00051400011a7983 */ /* 0x000ea20000300800 */
[----:B0-----:R-:W-:-:S02]  /*7abb0*/  LEA R10, P2, R6, R0, 0x1 ;  /* 0x00000000060a7211 */ /* 0x001fc400078408ff */
[----:B-1----:R-:W-:Y:S02]  /*7abc0*/  LEA R12, P1, R2, R0, 0x1 ;  /* 0x00000000020c7211 */ /* 0x002fe400078208ff */
[-C--:B------:R-:W-:Y:S02]  /*7abd0*/  LEA.HI.X.SX32 R11, R6, R3.reuse, 0x1, P2 ;  /* 0x00000003060b7211 */ /* 0x080fe400010f0eff */
[----:B------:R-:W-:-:S03]  /*7abe0*/  LEA.HI.X.SX32 R13, R2, R3, 0x1, P1 ;  /* 0x00000003020d7211 */ /* 0x000fc600008f0eff */
[----:B------:R-:W-:Y:S04]  /*7abf0*/  STL.64 [R1+0x70], R10 ;  /* 0x0000700a01007387 */ /* 0x000fe80000100a00 */
[----:B------:R-:W3:Y:S04]  /*7ac00*/  LDL.LU.64 R8, [R1+0x78] ;  /* 0x0000780001087983 */ /* 0x000ee80000300a00 */
[----:B------:R0:W-:Y:S04]  /*7ac10*/  STL.64 [R1+0x68], R12 ;  /* 0x0000680c01007387 */ /* 0x0001e80000100a00 */
[----:B0-----:R-:W3:Y:S04]  /*7ac20*/  LDL R12, [R1+0x428] ;  /* 0x00042800010c7983 */ /* 0x001ee80000100800 */
[----:B------:R-:W4:Y:S04]  /*7ac30*/  LDL.LU.64 R14, [R1+0x1f8] ;  /* 0x0001f800010e7983 */ /* 0x000f280000300a00 */
[----:B------:R-:W4:Y:S01]  /*7ac40*/  LDL R25, [R1+0x418] ;  /* 0x0004180001197983 */ /* 0x000f220000100800 */
[----:B------:R-:W-:-:S04]  /*7ac50*/  LEA R7, R27, R2, 0x1 ;  /* 0x000000021b077211 */ /* 0x000fc800078e08ff */
[----:B------:R-:W-:Y:S02]  /*7ac60*/  LEA R4, R27, R7, 0x1 ;  /* 0x000000071b047211 */ /* 0x000fe400078e08ff */
[----:B------:R-:W-:-:S03]  /*7ac70*/  LEA R10, P2, R7, R0, 0x1 ;  /* 0x00000000070a7211 */ /* 0x000fc600078408ff */
[----:B------:R-:W-:Y:S01]  /*7ac80*/  IMAD R5, R27, 0x2, R4 ;  /* 0x000000021b057824 */ /* 0x000fe200078e0204 */
[----:B------:R-:W-:Y:S02]  /*7ac90*/  LEA.HI.X.SX32 R11, R7, R3, 0x1, P2 ;  /* 0x00000003070b7211 */ /* 0x000fe400010f0eff */
[----:B------:R-:W-:-:S03]  /*7aca0*/  LEA R16, P1, R4, R0, 0x1 ;  /* 0x0000000004107211 */ /* 0x000fc600078208ff */
[----:B------:R0:W-:Y:S01]  /*7acb0*/  STL.64 [R1+0x60], R10 ;  /* 0x0000600a01007387 */ /* 0x0001e20000100a00 */
[----:B------:R-:W-:Y:S02]  /*7acc0*/  LEA.HI.X.SX32 R17, R4, R3, 0x1, P1 ;  /* 0x0000000304117211 */ /* 0x000fe400008f0eff */
[----:B------:R-:W-:-:S03]  /*7acd0*/  LEA R6, R27, R5, 0x1 ;  /* 0x000000051b067211 */ /* 0x000fc600078e08ff */
[----:B------:R1:W-:Y:S01]  /*7ace0*/  STL.64 [R1+0x58], R16 ;  /* 0x0000581001007387 */ /* 0x0003e20000100a00 */
[----:B0-----:R-:W-:-:S04]  /*7acf0*/  LEA R10, P2, R5, R0, 0x1 ;  /* 0x00000000050a7211 */ /* 0x001fc800078408ff */
[-C--:B------:R-:W-:Y:S02]  /*7ad00*/  LEA.HI.X.SX32 R11, R5, R3.reuse, 0x1, P2 ;  /* 0x00000003050b7211 */ /* 0x080fe400010f0eff */
[C---:B------:R-:W-:Y:S02]  /*7ad10*/  LEA R2, R27.reuse, R6, 0x1 ;  /* 0x000000061b027211 */ /* 0x040fe400078e08ff */
[CC--:B-1----:R-:W-:Y:S01]  /*7ad20*/  LEA R16, P1, R6.reuse, R0.reuse, 0x1 ;  /* 0x0000000006107211 */ /* 0x0c2fe200078208ff */
[----:B------:R0:W-:Y:S02]  /*7ad30*/  STL.64 [R1+0x50], R10 ;  /* 0x0000500a01007387 */ /* 0x0001e40000100a00 */
[C---:B------:R-:W-:Y:S01]  /*7ad40*/  IMAD R4, R27.reuse, 0x2, R2 ;  /* 0x000000021b047824 */ /* 0x040fe200078e0202 */
[----:B------:R-:W-:Y:S02]  /*7ad50*/  LEA.HI.X.SX32 R17, R6, R3, 0x1, P1 ;  /* 0x0000000306117211 */ /* 0x000fe400008f0eff */
[----:B------:R-:W-:Y:S01]  /*7ad60*/  LEA R18, P2, R2, R0, 0x1 ;  /* 0x0000000002127211 */ /* 0x000fe200078408ff */
[----:B0-----:R-:W5:Y:S04]  /*7ad70*/  LDL.LU.64 R10, [R1+0x208] ;  /* 0x00020800010a7983 */ /* 0x001f680000300a00 */
[----:B------:R-:W5:Y:S04]  /*7ad80*/  LDL R24, [R1+0x3d8] ;  /* 0x0003d80001187983 */ /* 0x000f680000100800 */
[----:B------:R-:W5:Y:S04]  /*7ad90*/  LDL.LU.64 R22, [R1+0x218] ;  /* 0x0002180001167983 */ /* 0x000f680000300a00 */
[----:B------:R-:W5:Y:S04]  /*7ada0*/  LDL R13, [R1+0x3b8] ;  /* 0x0003b800010d7983 */ /* 0x000f680000100800 */
[----:B------:R-:W5:Y:S04]  /*7adb0*/  LDL.LU.64 R20, [R1+0x228] ;  /* 0x0002280001147983 */ /* 0x000f680000300a00 */
[----:B------:R-:W5:Y:S04]  /*7adc0*/  LDL R28, [R1+0x3e8] ;  /* 0x0003e800011c7983 */ /* 0x000f680000100800 */
[----:B------:R0:W-:Y:S01]  /*7add0*/  STL.64 [R1+0x48], R16 ;  /* 0x0000481001007387 */ /* 0x0001e20000100a00 */
[----:B------:R-:W-:-:S02]  /*7ade0*/  LEA R5, R27, R4, 0x1 ;  /* 0x000000041b057211 */ /* 0x000fc400078e08ff */
[----:B------:R-:W-:Y:S02]  /*7adf0*/  LEA.HI.X.SX32 R19, R2, R3, 0x1, P2 ;  /* 0x0000000302137211 */ /* 0x000fe400010f0eff */
[-C--:B------:R-:W-:Y:S02]  /*7ae00*/  LEA R6, P2, R5, R0.reuse, 0x1 ;  /* 0x0000000005067211 */ /* 0x080fe400078408ff */
[----:B0-----:R-:W-:-:S04]  /*7ae10*/  LEA R16, P1, R4, R0, 0x1 ;  /* 0x0000000004107211 */ /* 0x001fc800078208ff */
[-C--:B------:R-:W-:Y:S01]  /*7ae20*/  LEA.HI.X.SX32 R17, R4, R3.reuse, 0x1, P1 ;  /* 0x0000000304117211 */ /* 0x080fe200008f0eff */
[----:B------:R-:W-:Y:S01]  /*7ae30*/  STL.64 [R1+0x40], R18 ;  /* 0x0000401201007387 */ /* 0x000fe20000100a00 */
[----:B------:R-:W-:-:S03]  /*7ae40*/  LEA.HI.X.SX32 R7, R5, R3, 0x1, P2 ;  /* 0x0000000305077211 */ /* 0x000fc600010f0eff */
[----:B------:R0:W-:Y:S01]  /*7ae50*/  STL.64 [R1+0x38], R16 ;  /* 0x0000381001007387 */ /* 0x0001e20000100a00 */
[----:B------:R-:W-:-:S03]  /*7ae60*/  LEA R2, R27, R5, 0x1 ;  /* 0x000000051b027211 */ /* 0x000fc600078e08ff */
[----:B0-----:R-:W5:Y:S04]  /*7ae70*/  LDL.LU.64 R16, [R1+0x238] ;  /* 0x0002380001107983 */ /* 0x001f680000300a00 */
[----:B------:R-:W5:Y:S04]  /*7ae80*/  LDL R29, [R1+0x3c8] ;  /* 0x0003c800011d7983 */ /* 0x000f680000100800 */
[----:B------:R-:W5:Y:S01]  /*7ae90*/  LDL.LU.64 R18, [R1+0x248] ;  /* 0x0002480001127983 */ /* 0x000f620000300a00 */
[----:B--2---:R-:W-:-:S03]  /*7aea0*/  FSETP.NEU.AND P1, PT, R26, RZ, PT ;  /* 0x000000ff1a00720b */ /* 0x004fc60003f2d000 */
[----:B------:R-:W2:Y:S04]  /*7aeb0*/  LDL R26, [R1+0x398] ;  /* 0x00039800011a7983 */ /* 0x000ea80000100800 */
[----:B------:R0:W-:Y:S02]  /*7aec0*/  STL.64 [R1+0x30], R6 ;  /* 0x0000300601007387 */ /* 0x0001e40000100a00 */
[----:B0-----:R-:W-:-:S04]  /*7aed0*/  LEA R6, P2, R2, R0, 0x1 ;  /* 0x0000000002067211 */ /* 0x001fc800078408ff */
[----:B------:R-:W-:-:S05]  /*7aee0*/  LEA.HI.X.SX32 R7, R2, R3, 0x1, P2 ;  /* 0x0000000302077211 */ /* 0x000fca00010f0eff */
[----:B------:R-:W-:Y:S04]  /*7aef0*/  STL.64 [R1+0x28], R6 ;  /* 0x0000280601007387 */ /* 0x000fe80000100a00 */
[----:B---3--:R-:W-:Y:S04]  /*7af00*/  STG.E.U16 [R8.64], R12 ;  /* 0x0000000c08007986 */ /* 0x008fe8000c101504 */
[----:B----4-:R0:W-:Y:S04]  /*7af10*/  STG.E.U16 [R14.64], R25 ;  /* 0x000000190e007986 */ /* 0x0101e8000c101504 */
[----:B0-----:R-:W3:Y:S04]  /*7af20*/  LDL.LU.64 R14, [R1+0x258] ;  /* 0x00025800010e7983 */ /* 0x001ee80000300a00 */
[----:B------:R-:W3:Y:S01]  /*7af30*/  LDL R25, [R1+0x378] ;  /* 0x0003780001197983 */ /* 0x000ee20000100800 */
[----:B------:R-:W-:-:S05]  /*7af40*/  IMAD R4, R27, 0x2, R2 ;  /* 0x000000021b047824 */ /* 0x000fca00078e0202 */
[C---:B------:R-:W-:Y:S02]  /*7af50*/  LEA R6, P2, R4.reuse, R0, 0x1 ;  /* 0x0000000004067211 */ /* 0x040fe400078408ff */
[----:B------:R-:W-:Y:S02]  /*7af60*/  LEA R2, R27, R4, 0x1 ;  /* 0x000000041b027211 */ /* 0x000fe400078e08ff */
[----:B------:R-:W-:-:S05]  /*7af70*/  LEA.HI.X.SX32 R7, R4, R3, 0x1, P2 ;  /* 0x0000000304077211 */ /* 0x000fca00010f0eff */
[----:B------:R0:W-:Y:S01]  /*7af80*/  STL.64 [R1+0x20], R6 ;  /* 0x0000200601007387 */ /* 0x0001e20000100a00 */
[----:B------:R-:W-:Y:S02]  /*7af90*/  LEA R4, R27, R2, 0x1 ;  /* 0x000000021b047211 */ /* 0x000fe400078e08ff */
[----:B0-----:R-:W-:-:S04]  /*7afa0*/  LEA R6, P2, R2, R0, 0x1 ;  /* 0x0000000002067211 */ /* 0x001fc800078408ff */
[----:B------:R-:W-:-:S05]  /*7afb0*/  LEA.HI.X.SX32 R7, R2, R3, 0x1, P2 ;  /* 0x0000000302077211 */ /* 0x000fca00010f0eff */
[----:B------:R0:W-:Y:S01]  /*7afc0*/  STL.64 [R1+0x18], R6 ;  /* 0x0000180601007387 */ /* 0x0001e20000100a00 */
[----:B------:R-:W-:Y:S01]  /*7afd0*/  IMAD R2, R27, 0x2, R4 ;  /* 0x000000021b027824 */ /* 0x000fe200078e0204 */
[----:B0-----:R-:W-:-:S04]  /*7afe0*/  LEA R6, P2, R4, R0, 0x1 ;  /* 0x0000000004067211 */ /* 0x001fc800078408ff */
[----:B------:R-:W-:-:S05]  /*7aff0*/  LEA.HI.X.SX32 R7, R4, R3, 0x1, P2 ;  /* 0x0000000304077211 */ /* 0x000fca00010f0eff */
[----:B------:R0:W-:Y:S01]  /*7b000*/  STL.64 [R1+0x10], R6 ;  /* 0x0000100601007387 */ /* 0x0001e20000100a00 */
[----:B------:R-:W-:-:S03]  /*7b010*/  LEA R4, R27, R2, 0x1 ;  /* 0x000000021b047211 */ /* 0x000fc600078e08ff */
[----:B-----5:R-:W-:Y:S01]  /*7b020*/  STG.E.U16 [R10.64], R24 ;  /* 0x000000180a007986 */ /* 0x020fe2000c101504 */
[----:B0-----:R-:W-:-:S03]  /*7b030*/  LEA R6, P2, R2, R0, 0x1 ;  /* 0x0000000002067211 */ /* 0x001fc600078408ff */
[----:B------:R0:W-:Y:S01]  /*7b040*/  STG.E.U16 [R22.64], R13 ;  /* 0x0000000d16007986 */ /* 0x0001e2000c101504 */
[----:B------:R-:W-:-:S03]  /*7b050*/  LEA.HI.X.SX32 R7, R2, R3, 0x1, P2 ;  /* 0x0000000302077211 */ /* 0x000fc600010f0eff */
[----:B------:R1:W-:Y:S01]  /*7b060*/  STG.E.U16 [R20.64], R28 ;  /* 0x0000001c14007986 */ /* 0x0003e2000c101504 */
[----:B------:R-:W-:-:S03]  /*7b070*/  LEA R2, R27, R4, 0x1 ;  /* 0x000000041b027211 */ /* 0x000fc600078e08ff */
[----:B0-----:R-:W4:Y:S04]  /*7b080*/  LDL.LU.64 R22, [R1+0x268] ;  /* 0x0002680001167983 */ /* 0x001f280000300a00 */
[----:B-1----:R-:W4:Y:S04]  /*7b090*/  LDL R21, [R1+0x3a8] ;  /* 0x0003a80001157983 */ /* 0x002f280000100800 */
[----:B------:R0:W-:Y:S04]  /*7b0a0*/  STL.64 [R1+0x8], R6 ;  /* 0x0000080601007387 */ /* 0x0001e80000100a00 */
[----:B------:R1:W-:Y:S04]  /*7b0b0*/  STG.E.U16 [R16.64], R29 ;  /* 0x0000001d10007986 */ /* 0x0003e8000c101504 */
[----:B------:R-:W5:Y:S01]  /*7b0c0*/  LDL.LU.64 R12, [R1+0x278] ;  /* 0x00027800010c7983 */ /* 0x000f620000300a00 */
[----:B0-----:R-:W-:-:S04]  /*7b0d0*/  LEA R6, P2, R4, R0, 0x1 ;  /* 0x0000000004067211 */ /* 0x001fc800078408ff */
[----:B------:R-:W-:Y:S02]  /*7b0e0*/  LEA.HI.X.SX32 R7, R4, R3, 0x1, P2 ;  /* 0x0000000304077211 */ /* 0x000fe400010f0eff */
[----:B------:R-:W-:-:S03]  /*7b0f0*/  LEA R28, P2, R2, R0, 0x1 ;  /* 0x00000000021c7211 */ /* 0x000fc600078408ff */
[----:B------:R-:W-:Y:S01]  /*7b100*/  STL.64 [R1], R6 ;  /* 0x0000000601007387 */ /* 0x000fe20000100a00 */
[----:B-1----:R-:W-:-:S03]  /*7b110*/  LEA.HI.X.SX32 R29, R2, R3, 0x1, P2 ;  /* 0x00000003021d7211 */ /* 0x002fc600010f0eff */
[----:B------:R-:W5:Y:S01]  /*7b120*/  LDL R20, [R1+0x388] ;  /* 0x0003880001147983 */ /* 0x000f620000100800 */
[----:B------:R-:W-:-:S03]  /*7b130*/  IMAD R4, R27, 0x2, R2 ;  /* 0x000000021b047824 */ /* 0x000fc600078e0202 */
[----:B--2---:R0:W-:Y:S04]  /*7b140*/  STG.E.U16 [R18.64], R26 ;  /* 0x0000001a12007986 */ /* 0x0041e8000c101504 */
[----:B0-----:R-:W2:Y:S04]  /*7b150*/  LDL.LU.64 R18, [R1+0x288] ;  /* 0x0002880001127983 */ /* 0x001ea80000300a00 */
[----:B------:R-:W-:Y:S04]  /*7b160*/  STL [R1+0x1c38], R28 ;  /* 0x001c381c01007387 */ /* 0x000fe80000100800 */
[----:B------:R-:W-:Y:S04]  /*7b170*/  STL [R1+0x1c28], R29 ;  /* 0x001c281d01007387 */ /* 0x000fe80000100800 */
[----:B------:R0:W-:Y:S01]  /*7b180*/  STL.64 [R1+0x1dd0], R28 ;  /* 0x001dd01c01007387 */ /* 0x0001e20000100a00 */
[----:B------:R-:W-:-:S03]  /*7b190*/  LEA R26, P2, R4, R0, 0x1 ;  /* 0x00000000041a7211 */ /* 0x000fc600078408ff */
[----:B------:R-:W-:Y:S01]  /*7b1a0*/  STL [R1+0x1ef8], R28 ;  /* 0x001ef81c01007387 */ /* 0x000fe20000100800 */
[----:B------:R-:W-:-:S03]  /*7b1b0*/  LEA.HI.X.SX32 R27, R4, R3, 0x1, P2 ;  /* 0x00000003041b7211 */ /* 0x000fc600010f0eff */
[----:B------:R-:W2:Y:S01]  /*7b1c0*/  LDL.LU.64 R16, [R1+0x298] ;  /* 0x0002980001107983 */ /* 0x000ea20000300a00 */
[----:B0-----:R-:W-:-:S04]  /*7b1d0*/  MOV R29, c[0x0][0x1c8] ;  /* 0x00007200001d7a02 */ /* 0x001fc80000000f00 */
[----:B------:R-:W-:-:S04]  /*7b1e0*/  LEA R2, R29, R4, 0x1 ;  /* 0x000000041d027211 */ /* 0x000fc800078e08ff */
[C---:B------:R-:W-:Y:S01]  /*7b1f0*/  LEA R24, P2, R2.reuse, R0, 0x1 ;  /* 0x0000000002187211 */ /* 0x040fe200078408ff */
[----:B---3--:R0:W-:Y:S04]  /*7b200*/  STG.E.U16 [R14.64], R25 ;  /* 0x000000190e007986 */ /* 0x0081e8000c101504 */
[----:B0-----:R-:W3:Y:S01]  /*7b210*/  LDL.LU.64 R14, [R1+0x2a8] ;  /* 0x0002a800010e7983 */ /* 0x001ee20000300a00 */
[----:B------:R-:W-:-:S03]  /*7b220*/  LEA.HI.X.SX32 R25, R2, R3, 0x1, P2 ;  /* 0x0000000302197211 */ /* 0x000fc600010f0eff */
[----:B------:R-:W-:Y:S04]  /*7b230*/  STL [R1+0x1c48], R26 ;  /* 0x001c481a01007387 */ /* 0x000fe80000100800 */
[----:B------:R0:W-:Y:S04]  /*7b240*/  STL [R1+0x1dd8], R26 ;  /* 0x001dd81a01007387 */ /* 0x0001e80000100800 */
[----:B0-----:R-:W2:Y:S04]  /*7b250*/  LDL.LU R26, [R1+0x338] ;  /* 0x00033800011a7983 */ /* 0x001ea80000300800 */
[----:B------:R-:W-:Y:S04]  /*7b260*/  STL [R1+0x1c24], R27 ;  /* 0x001c241b01007387 */ /* 0x000fe80000100800 */
[----:B------:R0:W-:Y:S04]  /*7b270*/  STL [R1+0x1de8], R27 ;  /* 0x001de81b01007387 */ /* 0x0001e80000100800 */
[----:B0-----:R-:W3:Y:S04]  /*7b280*/  LDL.LU R27, [R1+0x348] ;  /* 0x00034800011b7983 */ /* 0x001ee80000300800 */
[----:B------:R0:W-:Y:S04]  /*7b290*/  STL.64 [R1+0x1c30], R24 ;  /* 0x001c301801007387 */ /* 0x0001e80000100a00 */
[----:B0-----:R-:W2:Y:S04]  /*7b2a0*/  LDL.LU R24, [R1+0x358] ;  /* 0x0003580001187983 */ /* 0x001ea80000300800 */
[----:B------:R0:W-:Y:S04]  /*7b2b0*/  STL [R1+0x1e08], R25 ;  /* 0x001e081901007387 */ /* 0x0001e80000100800 */
[----:B0-----:R-:W2:Y:S01]  /*7b2c0*/  LDL.LU R25, [R1+0x368] ;  /* 0x0003680001197983 */ /* 0x001ea20000300800 */
[----:B------:R-:W-:-:S05]  /*7b2d0*/  IMAD R4, R29, 0x2, R2 ;  /* 0x000000021d047824 */ /* 0x000fca00078e0202 */
[----:B------:R-:W-:Y:S01]  /*7b2e0*/  LEA R2, R29, R4, 0x1 ;  /* 0x000000041d027211 */ /* 0x000fe200078e08ff */
[----:B----4-:R0:W-:Y:S02]  /*7b2f0*/  STG.E.U16 [R22.64], R21 ;  /* 0x0000001516007986 */ /* 0x0101e4000c101504 */
[----:B0-----:R-:W-:-:S04]  /*7b300*/  LEA R22, P2, R4, R0, 0x1 ;  /* 0x0000000004167211 */ /* 0x001fc800078408ff */
[-C--:B------:R-:W-:Y:S02]  /*7b310*/  LEA.HI.X.SX32 R23, R4, R3.reuse, 0x1, P2 ;  /* 0x0000000304177211 */ /* 0x080fe400010f0eff */
[C---:B------:R-:W-:Y:S01]  /*7b320*/  LEA R4, R29.reuse, R2, 0x1 ;  /* 0x000000021d047211 */ /* 0x040fe200078e08ff */
[----:B-----5:R0:W-:Y:S02]  /*7b330*/  STG.E.U16 [R12.64], R20 ;  /* 0x000000140c007986 */ /* 0x0201e4000c101504 */
[CC--:B0-----:R-:W-:Y:S02]  /*7b340*/  LEA R20, P2, R2.reuse, R0.reuse, 0x1 ;  /* 0x0000000002147211 */ /* 0x0c1fe400078408ff */
[----:B------:R-:W4:Y:S02]  /*7b350*/  LDL.LU.64 R12, [R1+0x2b8] ;  /* 0x0002b800010c7983 */ /* 0x000f240000300a00 */
[----:B------:R-:W-:Y:S01]  /*7b360*/  LEA.HI.X.SX32 R21, R2, R3, 0x1, P2 ;  /* 0x0000000302157211 */ /* 0x000fe200010f0eff */
[----:B------:R-:W-:Y:S01]  /*7b370*/  IMAD R2, R29, 0x2, R4 ;  /* 0x000000021d027824 */ /* 0x000fe200078e0204 */
[----:B------:R0:W-:Y:S04]  /*7b380*/  STL.64 [R1+0x1c40], R22 ;  /* 0x001c401601007387 */ /* 0x0001e80000100a00 */
[----:B------:R-:W5:Y:S04]  /*7b390*/  LDL.LU.64 R10, [R1+0x2c8] ;  /* 0x0002c800010a7983 */ /* 0x000f680000300a00 */
[----:B------:R-:W-:Y:S04]  /*7b3a0*/  STL.64 [R1+0x1c50], R20 ;  /* 0x001c501401007387 */ /* 0x000fe80000100a00 */
[----:B0-----:R-:W4:Y:S04]  /*7b3b0*/  LDL.LU.64 R22, [R1+0x2d8] ;  /* 0x0002d80001167983 */ /* 0x001f280000300a00 */
[----:B------:R-:W4:Y:S04]  /*7b3c0*/  LDL R9, [R1+0x318] ;  /* 0x0003180001097983 */ /* 0x000f280000100800 */
[----:B--2---:R0:W-:Y:S04]  /*7b3d0*/  STG.E.U16 [R18.64], R25 ;  /* 0x0000001912007986 */ /* 0x0041e8000c101504 */
[----:B------:R1:W-:Y:S01]  /*7b3e0*/  STG.E.U16 [R16.64], R24 ;  /* 0x0000001810007986 */ /* 0x0003e2000c101504 */
[----:B0-----:R-:W-:-:S03]  /*7b3f0*/  LEA R18, P2, R4, R0, 0x1 ;  /* 0x0000000004127211 */ /* 0x001fc600078408ff */
[----:B------:R-:W-:Y:S01]  /*7b400*/  STL.64 [R1+0x1e60], R24 ;  /* 0x001e601801007387 */ /* 0x000fe20000100a00 */
[-C--:B------:R-:W-:Y:S02]  /*7b410*/  LEA.HI.X.SX32 R19, R4, R3.reuse, 0x1, P2 ;  /* 0x0000000304137211 */ /* 0x080fe400010f0eff */
[C---:B-1----:R-:W-:Y:S02]  /*7b420*/  LEA R16, P2, R2.reuse, R0, 0x1 ;  /* 0x0000000002107211 */ /* 0x042fe400078408ff */
[----:B------:R-:W-:Y:S01]  /*7b430*/  LEA R4, R29, R2, 0x1 ;  /* 0x000000021d047211 */ /* 0x000fe200078e08ff */
[----:B------:R-:W-:Y:S01]  /*7b440*/  STL [R1+0x1c18], R18 ;  /* 0x001c181201007387 */ /* 0x000fe20000100800 */
[----:B------:R-:W-:-:S03]  /*7b450*/  LEA.HI.X.SX32 R17, R2, R3, 0x1, P2 ;  /* 0x0000000302117211 */ /* 0x000fc600010f0eff */
[----:B------:R-:W-:Y:S04]  /*7b460*/  STL [R1+0x1c14], R19 ;  /* 0x001c141301007387 */ /* 0x000fe80000100800 */
[----:B---3--:R0:W-:Y:S04]  /*7b470*/  STG.E.U16 [R14.64], R27 ;  /* 0x0000001b0e007986 */ /* 0x0081e8000c101504 */
[----:B------:R-:W-:Y:S04]  /*7b480*/  STL.64 [R1+0x1db8], R18 ;  /* 0x001db81201007387 */ /* 0x000fe80000100a00 */
[----:B------:R-:W2:Y:S01]  /*7b490*/  LDL.LU R6, [R1+0x518] ;  /* 0x0005180001067983 */ /* 0x000ea20000300800 */
[----:B0-----:R-:W-:-:S03]  /*7b4a0*/  LEA R14, P2, R4, R0, 0x1 ;  /* 0x00000000040e7211 */ /* 0x001fc600078408ff */
[----:B------:R-:W-:Y:S01]  /*7b4b0*/  STL [R1+0x1e70], R27 ;  /* 0x001e701b01007387 */ /* 0x000fe20000100800 */
[----:B------:R-:W-:-:S03]  /*7b4c0*/  LEA.HI.X.SX32 R15, R4, R3, 0x1, P2 ;  /* 0x00000003040f7211 */ /* 0x000fc600010f0eff */
[----:B------:R-:W-:Y:S04]  /*7b4d0*/  STL [R1+0x1c1c], R16 ;  /* 0x001c1c1001007387 */ /* 0x000fe80000100800 */
[----:B------:R-:W-:Y:S04]  /*7b4e0*/  STL [R1+0x1c10], R17 ;  /* 0x001c101101007387 */ /* 0x000fe80000100800 */
[----:B------:R-:W-:Y:S04]  /*7b4f0*/  STL.64 [R1+0x1dc0], R16 ;  /* 0x001dc01001007387 */ /* 0x000fe80000100a00 */
[----:B------:R-:W-:Y:S04]  /*7b500*/  STL.64 [R1+0x1e68], R16 ;  /* 0x001e681001007387 */ /* 0x000fe80000100a00 */
[----:B------:R-:W-:Y:S04]  /*7b510*/  STL [R1+0x1e80], R26 ;  /* 0x001e801a01007387 */ /* 0x000fe80000100800 */
[----:B------:R-:W-:Y:S04]  /*7b520*/  STL [R1+0x1c20], R14 ;  /* 0x001c200e01007387 */ /* 0x000fe80000100800 */
[----:B------:R-:W-:Y:S04]  /*7b530*/  STL [R1+0x1c0c], R15 ;  /* 0x001c0c0f01007387 */ /* 0x000fe80000100800 */
[----:B------:R0:W-:Y:S04]  /*7b540*/  STL.64 [R1+0x1dc8], R14 ;  /* 0x001dc80e01007387 */ /* 0x0001e80000100a00 */
[----:B0-----:R-:W5:Y:S04]  /*7b550*/  LDL.LU R15, [R1+0x328] ;  /* 0x00032800010f7983 */ /* 0x001f680000300800 */
[----:B----4-:R0:W-:Y:S01]  /*7b560*/  STG.E.U16 [R12.64], R26 ;  /* 0x0000001a0c007986 */ /* 0x0101e2000c101504 */
[----:B------:R-:W-:-:S05]  /*7b570*/  LEA R2, R29, R4, 0x1 ;  /* 0x000000041d027211 */ /* 0x000fca00078e08ff */
[----:B------:R-:W-:Y:S01]  /*7b580*/  IMAD R4, R29, 0x2, R2 ;  /* 0x000000021d047824 */ /* 0x000fe200078e0202 */
[----:B0-----:R-:W-:-:S04]  /*7b590*/  LEA R12, P2, R2, R0, 0x1 ;  /* 0x00000000020c7211 */ /* 0x001fc800078408ff */
[----:B------:R-:W-:Y:S02]  /*7b5a0*/  LEA.HI.X.SX32 R13, R2, R3, 0x1, P2 ;  /* 0x00000003020d7211 */ /* 0x000fe400010f0eff */
[----:B------:R-:W-:-:S04]  /*7b5b0*/  LEA R2, R29, R4, 0x1 ;  /* 0x000000041d027211 */ /* 0x000fc800078e08ff */
[----:B------:R-:W-:Y:S01]  /*7b5c0*/  LEA R5, R29, R2, 0x1 ;  /* 0x000000021d057211 */ /* 0x000fe200078e08ff */
[----:B-----5:R-:W-:Y:S04]  /*7b5d0*/  STG.E.U16 [R10.64], R15 ;  /* 0x0000000f0a007986 */ /* 0x020fe8000c101504 */
[----:B------:R0:W-:Y:S04]  /*7b5e0*/  STG.E.U16 [R22.64], R9 ;  /* 0x0000000916007986 */ /* 0x0001e8000c101504 */
[----:B0-----:R-:W0:Y:S01]  /*7b5f0*/  S2R R9, SR_TID.X ;  /* 0x0000000000097919 */ /* 0x001e220000002100 */
[----:B------:R-:W-:-:S03]  /*7b600*/  LEA R10, P2, R4, R0, 0x1 ;  /* 0x00000000040a7211 */ /* 0x000fc600078408ff */
[----:B------:R-:W-:Y:S01]  /*7b610*/  STL [R1+0x1e5c], R15 ;  /* 0x001e5c0f01007387 */ /* 0x000fe20000100800 */
[----:B------:R-:W-:-:S03]  /*7b620*/  LEA.HI.X.SX32 R11, R4, R3, 0x1, P2 ;  /* 0x00000003040b7211 */ /* 0x000fc600010f0eff */
[----:B------:R-:W-:Y:S01]  /*7b630*/  STL [R1+0x1c58], R12 ;  /* 0x001c580c01007387 */ /* 0x000fe20000100800 */
[----:B------:R-:W-:-:S03]  /*7b640*/  LEA R8, P2, R2, R0, 0x1 ;  /* 0x0000000002087211 */ /* 0x000fc600078408ff */
[----:B------:R-:W-:Y:S04]  /*7b650*/  STL [R1+0x1c08], R13 ;  /* 0x001c080d01007387 */ /* 0x000fe80000100800 */
[----:B------:R-:W-:Y:S04]  /*7b660*/  STL.64 [R1+0x1df0], R12 ;  /* 0x001df00c01007387 */ /* 0x000fe80000100a00 */
[----:B------:R-:W-:Y:S01]  /*7b670*/  STL [R1+0x1c68], R10 ;  /* 0x001c680a01007387 */ /* 0x000fe20000100800 */
[----:B0-----:R-:W-:-:S03]  /*7b680*/  LOP3.LUT R7, R9, 0x18, RZ, 0xc0, !PT ;  /* 0x0000001809077812 */ /* 0x001fc600078ec0ff */
[----:B------:R-:W-:Y:S01]  /*7b690*/  STL [R1+0x1c04], R11 ;  /* 0x001c040b01007387 */ /* 0x000fe20000100800 */
[----:B------:R-:W-:Y:S02]  /*7b6a0*/  LEA.HI.X.SX32 R9, R2, R3, 0x1, P2 ;  /* 0x0000000302097211 */ /* 0x000fe400010f0eff */
[----:B--2---:R-:W-:Y:S01]  /*7b6b0*/  LEA.HI R6, R7, R6, RZ, 0x1f ;  /* 0x0000000607067211 */ /* 0x004fe200078ff8ff */
[----:B------:R-:W-:Y:S01]  /*7b6c0*/  STL [R1+0x1da8], R11 ;  /* 0x001da80b01007387 */ /* 0x000fe20000100800 */
[----:B------:R-:W-:-:S03]  /*7b6d0*/  IMAD R4, R29, 0x2, R5 ;  /* 0x000000021d047824 */ /* 0x000fc600078e0205 */
        /* <DEDUP_REMOVED lines=10> */
[----:B------:R-:W2:Y:S04]  /*7b780*/  LDL.LU R28, [R1+0x4b8] ;  /* 0x0004b800011c7983 */ /* 0x000ea80000300800 */
[----:B--2---:R-:W-:Y:S04]  /*7b790*/  STL [R1+0x1efc], R28 ;  /* 0x001efc1c01007387 */ /* 0x004fe80000100800 */
[----:B------:R0:W-:Y:S04]  /*7b7a0*/  STL [R1+0x1f1c], R28 ;  /* 0x001f1c1c01007387 */ /* 0x0001e80000100800 */
[----:B0-----:R-:W2:Y:S04]  /*7b7b0*/  LDL.LU R28, [R1+0x78] ;  /* 0x00007800011c7983 */ /* 0x001ea80000300800 */
[----:B------:R-:W3:Y:S04]  /*7b7c0*/  LDL.LU R11, [R1+0x4d8] ;  /* 0x0004d800010b7983 */ /* 0x000ee80000300800 */
[----:B---3--:R0:W-:Y:S04]  /*7b7d0*/  STL.64 [R1+0x1ef0], R10 ;  /* 0x001ef00a01007387 */ /* 0x0081e80000100a00 */
[----:B0-----:R-:W3:Y:S04]  /*7b7e0*/  LDL.LU.64 R10, [R1+0x2f8] ;  /* 0x0002f800010a7983 */ /* 0x001ee80000300a00 */
[----:B---3--:R0:W-:Y:S04]  /*7b7f0*/  STL.64 [R1+0x1f00], R10 ;  /* 0x001f000a01007387 */ /* 0x0081e80000100a00 */
[----:B0-----:R-:W3:Y:S04]  /*7b800*/  LDL.LU.64 R10, [R1+0x300] ;  /* 0x00030000010a7983 */ /* 0x001ee80000300a00 */
[----:B---3--:R0:W-:Y:S04]  /*7b810*/  STL [R1+0x1f08], R11 ;  /* 0x001f080b01007387 */ /* 0x0081e80000100800 */
[----:B0-----:R-:W3:Y:S04]  /*7b820*/  LDL.LU R11, [R1+0x4e8] ;  /* 0x0004e800010b7983 */ /* 0x001ee80000300800 */
[----:B---3--:R0:W-:Y:S04]  /*7b830*/  STL.64 [R1+0x1f10], R10 ;  /* 0x001f100a01007387 */ /* 0x0081e80000100a00 */
[----:B0-----:R-:W3:Y:S01]  /*7b840*/  LDL.LU.64 R10, [R1+0x308] ;  /* 0x00030800010a7983 */ /* 0x001ee20000300a00 */
[----:B------:R-:W-:-:S02]  /*7b850*/  LEA R6, P2, R5, R0, 0x1 ;  /* 0x0000000005067211 */ /* 0x000fc400078408ff */
[----:B------:R-:W-:Y:S02]  /*7b860*/  LEA R2, R29, R4, 0x1 ;  /* 0x000000041d027211 */ /* 0x000fe400078e08ff */
[-C--:B------:R-:W-:Y:S02]  /*7b870*/  LEA.HI.X.SX32 R7, R5, R3.reuse, 0x1, P2 ;  /* 0x0000000305077211 */ /* 0x080fe400010f0eff */
[C---:B------:R-:W-:Y:S01]  /*7b880*/  LEA R4, P2, R2.reuse, R0, 0x1 ;  /* 0x0000000002047211 */ /* 0x040fe200078408ff */
[----:B---3--:R0:W-:Y:S04]  /*7b890*/  STL [R1+0x1f20], R10 ;  /* 0x001f200a01007387 */ /* 0x0081e80000100800 */
[----:B0-----:R-:W3:Y:S04]  /*7b8a0*/  LDL.LU R10, [R1+0x508] ;  /* 0x00050800010a7983 */ /* 0x001ee80000300800 */
[----:B------:R0:W-:Y:S04]  /*7b8b0*/  STL [R1+0x1f18], R11 ;  /* 0x001f180b01007387 */ /* 0x0001e80000100800 */
[----:B0-----:R-:W4:Y:S04]  /*7b8c0*/  LDL.LU R11, [R1+0x4f8] ;  /* 0x0004f800010b7983 */ /* 0x001f280000300800 */
[----:B------:R-:W5:Y:S04]  /*7b8d0*/  LDL.LU R12, [R1+0x4c8] ;  /* 0x0004c800010c7983 */ /* 0x000f680000300800 */
[----:B------:R-:W4:Y:S04]  /*7b8e0*/  LDL.LU.64 R8, [R1+0x2e8] ;  /* 0x0002e80001087983 */ /* 0x000f280000300a00 */
[----:B------:R-:W4:Y:S04]  /*7b8f0*/  LDL.LU R13, [R1+0x4a8] ;  /* 0x0004a800010d7983 */ /* 0x000f280000300800 */
        /* <DEDUP_REMOVED lines=10> */
[----:B------:R-:W-:Y:S01]  /*7b9a0*/  STL [R1+0x1c88], R6 ;  /* 0x001c880601007387 */ /* 0x000fe20000100800 */
[----:B------:R-:W-:-:S03]  /*7b9b0*/  LEA.HI.X.SX32 R5, R2, R3, 0x1, P2 ;  /* 0x0000000302057211 */ /* 0x000fc600010f0eff */
[----:B------:R-:W-:Y:S04]  /*7b9c0*/  STL [R1+0x1bfc], R7 ;  /* 0x001bfc0701007387 */ /* 0x000fe80000100800 */
[----:B------:R-:W-:Y:S04]  /*7b9d0*/  STL [R1+0x1d88], R7 ;  /* 0x001d880701007387 */ /* 0x000fe80000100800 */
[----:B------:R0:W-:Y:S01]  /*7b9e0*/  STL.64 [R1+0x1e10], R6 ;  /* 0x001e100601007387 */ /* 0x0001e20000100a00 */
[----:B--2---:R-:W-:-:S03]  /*7b9f0*/  LEA R2, P2, R28, R0, 0x1 ;  /* 0x000000001c027211 */ /* 0x004fc600078408ff */
[----:B0-----:R-:W2:Y:S04]  /*7ba00*/  LDL.LU.64 R6, [R1+0x2f0] ;  /* 0x0002f00001067983 */ /* 0x001ea80000300a00 */
[----:B------:R-:W-:Y:S04]  /*7ba10*/  STL [R1+0x1bf8], R4 ;  /* 0x001bf80401007387 */ /* 0x000fe80000100800 */
[----:B------:R-:W-:Y:S04]  /*7ba20*/  STL [R1+0x1d78], R4 ;  /* 0x001d780401007387 */ /* 0x000fe80000100800 */
[----:B------:R-:W-:Y:S04]  /*7ba30*/  STL [R1+0x1e18], R4 ;  /* 0x001e180401007387 */ /* 0x000fe80000100800 */
[----:B------:R-:W-:Y:S04]  /*7ba40*/  STL [R1+0x1e1c], R4 ;  /* 0x001e1c0401007387 */ /* 0x000fe80000100800 */
[----:B------:R-:W-:Y:S04]  /*7ba50*/  STL [R1+0x1bf4], R5 ;  /* 0x001bf40501007387 */ /* 0x000fe80000100800 */
[----:B------:R-:W-:Y:S01]  /*7ba60*/  STL [R1+0x1d68], R5 ;  /* 0x001d680501007387 */ /* 0x000fe20000100800 */
[----:B------:R-:W-:-:S03]  /*7ba70*/  LEA.HI.X.SX32 R3, R28, R3, 0x1, P2 ;  /* 0x000000031c037211 */ /* 0x000fc600010f0eff */
[----:B------:R-:W-:Y:S04]  /*7ba80*/  STL [R1+0x1e28], R5 ;  /* 0x001e280501007387 */ /* 0x000fe80000100800 */
[----:B------:R-:W-:Y:S04]  /*7ba90*/  STL [R1+0x1e2c], R5 ;  /* 0x001e2c0501007387 */ /* 0x000fe80000100800 */
[----:B------:R-:W-:Y:S01]  /*7baa0*/  STL.64 [R1+0x1e88], R4 ;  /* 0x001e880401007387 */ /* 0x000fe20000100a00 */
[----:B---3--:R-:W-:-:S03]  /*7bab0*/  PRMT R0, R10, 0x7632, R0 ;  /* 0x000076320a007816 */ /* 0x008fc60000000000 */
[----:B------:R-:W3:Y:S04]  /*7bac0*/  LDL.LU R10, [R1+0x1f20] ;  /* 0x001f2000010a7983 */ /* 0x000ee80000300800 */
[----:B------:R-:W4:Y:S04]  /*7bad0*/  LDL.LU R28, [R1+0x1f1c] ;  /* 0x001f1c00011c7983 */ /* 0x000f280000300800 */
[----:B------:R-:W-:Y:S04]  /*7bae0*/  STL.64 [R1+0x1c60], R2 ;  /* 0x001c600201007387 */ /* 0x000fe80000100a00 */
[----:B------:R-:W-:Y:S04]  /*7baf0*/  STL.64 [R1+0x1e20], R2 ;  /* 0x001e200201007387 */ /* 0x000fe80000100a00 */
[----:B------:R-:W-:Y:S01]  /*7bb00*/  STL.64 [R1+0x1e78], R2 ;  /* 0x001e780201007387 */ /* 0x000fe20000100a00 */
[----:B----4-:R-:W-:-:S03]  /*7bb10*/  PRMT R28, R11, 0x7632, R28 ;  /* 0x000076320b1c7816 */ /* 0x010fc6000000001c */
[----:B------:R-:W3:Y:S04]  /*7bb20*/  LDL.LU R11, [R1+0x1f18] ;  /* 0x001f1800010b7983 */ /* 0x000ee80000300800 */
[----:B---3--:R0:W-:Y:S04]  /*7bb30*/  STG.E.U16 [R10.64], R0 ;  /* 0x000000000a007986 */ /* 0x0081e8000c101504 */
[----:B0-----:R-:W3:Y:S02]  /*7bb40*/  LDL.LU.64 R10, [R1+0x1f10] ;  /* 0x001f1000010a7983 */ /* 0x001ee40000300a00 */
[----:B---3--:R-:W-:-:S02]  /*7bb50*/  PRMT R0, R11, 0x7632, R0 ;  /* 0x000076320b007816 */ /* 0x008fc40000000000 */
[----:B------:R-:W3:Y:S04]  /*7bb60*/  LDL.LU R11, [R1+0x1f08] ;  /* 0x001f0800010b7983 */ /* 0x000ee80000300800 */
[----:B---3--:R0:W-:Y:S04]  /*7bb70*/  STG.E.U16 [R10.64], R28 ;  /* 0x0000001c0a007986 */ /* 0x0081e8000c101504 */
[----:B0-----:R-:W3:Y:S04]  /*7bb80*/  LDL.LU.64 R10, [R1+0x1f00] ;  /* 0x001f0000010a7983 */ /* 0x001ee80000300a00 */
[----:B------:R-:W4:Y:S04]  /*7bb90*/  LDL.LU R28, [R1+0x1efc] ;  /* 0x001efc00011c7983 */ /* 0x000f280000300800 */
[----:B---3--:R0:W-:Y:S01]  /*7bba0*/  STG.E.U16 [R10.64], R0 ;  /* 0x000000000a007986 */ /* 0x0081e2000c101504 */
[----:B----4-:R-:W-:-:S03]  /*7bbb0*/  PRMT R5, R28, 0x7632, R5 ;  /* 0x000076321c057816 */ /* 0x010fc60000000005 */
[----:B------:R-:W3:Y:S04]  /*7bbc0*/  LDL.LU R28, [R1+0x1ef8] ;  /* 0x001ef800011c7983 */ /* 0x000ee80000300800 */
[----:B0-----:R-:W4:Y:S01]  /*7bbd0*/  LDL.LU.64 R10, [R1+0x1ef0] ;  /* 0x001ef000010a7983 */ /* 0x001f220000300a00 */
[----:B-----5:R-:W-:-:S03]  /*7bbe0*/  PRMT R4, R12, 0x7632, R4 ;  /* 0x000076320c047816 */ /* 0x020fc60000000004 */
[----:B--2---:R-:W-:Y:S01]  /*7bbf0*/  STG.E.U16 [R6.64], R5 ;  /* 0x0000000506007986 */ /* 0x004fe2000c101504 */
[----:B------:R-:W-:Y:S02]  /*7bc00*/  PRMT R3, R26, 0x7632, R3 ;  /* 0x000076321a037816 */ /* 0x000fe40000000003 */
[----:B------:R-:W-:Y:S02]  /*7bc10*/  PRMT R2, R20, 0x7632, R2 ;  /* 0x0000763214027816 */ /* 0x000fe40000000002 */
[----:B----4-:R-:W-:-:S05]  /*7bc20*/  PRMT R0, R11, 0x7632, R0 ;  /* 0x000076320b007816 */ /* 0x010fca0000000000 */
[----:B------:R0:W-:Y:S04]  /*7bc30*/  STG.E.U16 [R8.64], R0 ;  /* 0x0000000008007986 */ /* 0x0001e8000c101504 */
[----:B------:R-:W-:Y:S01]  /*7bc40*/  STG.E.U16 [R14.64], R4 ;  /* 0x000000040e007986 */ /* 0x000fe2000c101504 */
[----:B0-----:R-:W-:-:S05]  /*7bc50*/  PRMT R0, R13, 0x7632, R0 ;  /* 0x000076320d007816 */ /* 0x001fca0000000000 */
[----:B------:R0:W-:Y:S01]  /*7bc60*/  STG.E.U16 [R16.64], R0 ;  /* 0x0000000010007986 */ /* 0x0001e2000c101504 */
[----:B---3--:R-:W-:-:S03]  /*7bc70*/  PRMT R28, R29, 0x7632, R28 ;  /* 0x000076321d1c7816 */ /* 0x008fc6000000001c */
[----:B------:R-:W-:Y:S01]  /*7bc80*/  STG.E.U16 [R18.64], R3 ;  /* 0x0000000312007986 */ /* 0x000fe2000c101504 */
[----:B0-----:R-:W-:-:S05]  /*7bc90*/  PRMT R0, R27, 0x7632, R0 ;  /* 0x000076321b007816 */ /* 0x001fca0000000000 */
[----:B------:R0:W-:Y:S02]  /*7bca0*/  STG.E.U16 [R24.64], R0 ;  /* 0x0000000018007986 */ /* 0x0001e4000c101504 */
[----:B0-----:R-:W-:Y:S02]  /*7bcb0*/  PRMT R0, R21, 0x7632, R0 ;  /* 0x0000763215007816 */ /* 0x001fe40000000000 */
[----:B------:R-:W2:Y:S04]  /*7bcc0*/  LDL.LU.64 R20, [R1+0x290] ;  /* 0x0002900001147983 */ /* 0x000ea80000300a00 */
[----:B------:R-:W3:Y:S04]  /*7bcd0*/  LDL.LU R29, [R1+0x448] ;  /* 0x00044800011d7983 */ /* 0x000ee80000300800 */
[----:B------:R-:W4:Y:S04]  /*7bce0*/  LDL.LU.64 R4, [R1+0x220] ;  /* 0x0002200001047983 */ /* 0x000f280000300a00 */
[----:B----4-:R0:W-:Y:S04]  /*7bcf0*/  STL [R1+0x1e90], R5 ;  /* 0x001e900501007387 */ /* 0x0101e80000100800 */
[----:B0-----:R-:W4:Y:S04]  /*7bd00*/  LDL.LU R5, [R1+0x3d8] ;  /* 0x0003d80001057983 */ /* 0x001f280000300800 */
[----:B----4-:R0:W-:Y:S04]  /*7bd10*/  STL.64 [R1+0x1e98], R4 ;  /* 0x001e980401007387 */ /* 0x0101e80000100a00 */
[----:B0-----:R-:W4:Y:S04]  /*7bd20*/  LDL.LU.64 R4, [R1+0x230] ;  /* 0x0002300001047983 */ /* 0x001f280000300a00 */
        /* <DEDUP_REMOVED lines=18> */
[----:B------:R-:W-:Y:S04]  /*7be50*/  STG.E.U16 [R22.64], R2 ;  /* 0x0000000216007986 */ /* 0x000fe8000c101504 */
[----:B----4-:R0:W-:Y:S04]  /*7be60*/  STL.64 [R1+0x1ee8], R4 ;  /* 0x001ee80401007387 */ /* 0x0101e80000100a00 */
[----:B0-----:R-:W4:Y:S04]  /*7be70*/  LDL.LU.64 R4, [R1+0x280] ;  /* 0x0002800001047983 */ /* 0x001f280000300a00 */
[----:B------:R-:W5:Y:S04]  /*7be80*/  LDL.LU R26, [R1+0x3b8] ;  /* 0x0003b800011a7983 */ /* 0x000f680000300800 */
[----:B------:R-:W3:Y:S04]  /*7be90*/  LDL.LU.64 R2, [R1+0x210] ;  /* 0x0002100001027983 */ /* 0x000ee80000300a00 */
[----:B------:R-:W3:Y:S04]  /*7bea0*/  LDL.LU R27, [R1+0x3e8] ;  /* 0x0003e800011b7983 */ /* 0x000ee80000300800 */
[----:B------:R-:W5:Y:S04]  /*7beb0*/  LDL.LU.64 R16, [R1+0x200] ;  /* 0x0002000001107983 */ /* 0x000f680000300a00 */
[----:B------:R-:W5:Y:S04]  /*7bec0*/  LDL.LU R6, [R1+0x3c8] ;  /* 0x0003c80001067983 */ /* 0x000f680000300800 */
        /* <DEDUP_REMOVED lines=8> */
[----:B--2---:R0:W-:Y:S04]  /*7bf50*/  STG.E.U16 [R20.64], R0 ;  /* 0x0000000014007986 */ /* 0x0041e8000c101504 */
[----:B------:R-:W2:Y:S04]  /*7bf60*/  LDL.LU.64 R18, [R1+0x1d0] ;  /* 0x0001d00001127983 */ /* 0x000ea80000300a00 */
[----:B0-----:R-:W2:Y:S04]  /*7bf70*/  LDL.LU.64 R20, [R1+0x1c8] ;  /* 0x0001c80001147983 */ /* 0x001ea80000300a00 */
[----:B----4-:R0:W-:Y:S04]  /*7bf80*/  STG.E.U16 [R4.64], R28 ;  /* 0x0000001c04007986 */ /* 0x0101e8000c101504 */
[----:B0-----:R-:W4:Y:S01]  /*7bf90*/  LDL.LU.64 R4, [R1+0x1ee8] ;  /* 0x001ee80001047983 */ /* 0x001f220000300a00 */
[----:B---3--:R-:W-:-:S03]  /*7bfa0*/  PRMT R0, R29, 0x7632, R0 ;  /* 0x000076321d007816 */ /* 0x008fc60000000000 */
[----:B------:R-:W3:Y:S01]  /*7bfb0*/  LDL.LU.64 R28, [R1+0x1c0] ;  /* 0x0001c000011c7983 */ /* 0x000ee20000300a00 */
[----:B----4-:R-:W-:-:S03]  /*7bfc0*/  PRMT R10, R5, 0x7632, R10 ;  /* 0x00007632050a7816 */ /* 0x010fc6000000000a */
[----:B------:R-:W4:Y:S04]  /*7bfd0*/  LDL.LU R5, [R1+0x1ee0] ;  /* 0x001ee00001057983 */ /* 0x000f280000300800 */
[----:B----4-:R0:W-:Y:S04]  /*7bfe0*/  STG.E.U16 [R4.64], R0 ;  /* 0x0000000004007986 */ /* 0x0101e8000c101504 */
[----:B0-----:R-:W4:Y:S02]  /*7bff0*/  LDL.LU.64 R4, [R1+0x1ed8] ;  /* 0x001ed80001047983 */ /* 0x001f240000300a00 */
[----:B----4-:R-:W-:-:S02]  /*7c000*/  PRMT R0, R5, 0x7632, R0 ;  /* 0x0000763205007816 */ /* 0x010fc40000000000 */
[----:B------:R-:W4:Y:S04]  /*7c010*/  LDL.LU R5, [R1+0x1ed0] ;  /* 0x001ed00001057983 */ /* 0x000f280000300800 */
[----:B----4-:R0:W-:Y:S04]  /*7c020*/  STG.E.U16 [R4.64], R10 ;  /* 0x0000000a04007986 */ /* 0x0101e8000c101504 */
[----:B0-----:R-:W4:Y:S04]  /*7c030*/  LDL.LU.64 R4, [R1+0x1ec8] ;  /* 0x001ec80001047983 */ /* 0x001f280000300a00 */
[----:B------:R-:W4:Y:S02]  /*7c040*/  LDL.LU R10, [R1+0x1ec4] ;  /* 0x001ec400010a7983 */ /* 0x000f240000300800 */
[----:B----4-:R-:W-:-:S02]  /*7c050*/  PRMT R10, R5, 0x7632, R10 ;  /* 0x00007632050a7816 */ /* 0x010fc4000000000a */
        /* <DEDUP_REMOVED lines=15> */
[----:B0-----:R-:W5:Y:S04]  /*7c150*/  LDL.LU.64 R4, [R1+0x1e88] ;  /* 0x001e880001047983 */ /* 0x001f680000300a00 */
[----:B------:R-:W4:Y:S04]  /*7c160*/  LDL.LU R10, [R1+0x1e84] ;  /* 0x001e8400010a7983 */ /* 0x000f280000300800 */
[----:B------:R0:W-:Y:S02]  /*7c170*/  STG.E.U16 [R2.64], R0 ;  /* 0x0000000002007986 */ /* 0x0001e4000c101504 */
[----:B0-----:R-:W-:-:S02]  /*7c180*/  PRMT R0, R27, 0x7632, R0 ;  /* 0x000076321b007816 */ /* 0x001fc40000000000 */
[----:B-----5:R-:W-:Y:S02]  /*7c190*/  PRMT R5, R26, 0x7632, R5 ;  /* 0x000076321a057816 */ /* 0x020fe40000000005 */
[----:B------:R-:W5:Y:S04]  /*7c1a0*/  LDL.LU R26, [R1+0x1e80] ;  /* 0x001e8000011a7983 */ /* 0x000f680000300800 */
[----:B------:R-:W2:Y:S04]  /*7c1b0*/  LDL.LU.64 R2, [R1+0x1e78] ;  /* 0x001e780001027983 */ /* 0x000ea80000300a00 */
[----:B------:R-:W3:Y:S04]  /*7c1c0*/  LDL.LU R27, [R1+0x1e70] ;  /* 0x001e7000011b7983 */ /* 0x000ee80000300800 */
[----:B------:R0:W-:Y:S04]  /*7c1d0*/  STG.E.U16 [R16.64], R5 ;  /* 0x0000000510007986 */ /* 0x0001e8000c101504 */
[----:B------:R1:W-:Y:S04]  /*7c1e0*/  STG.E.U16 [R24.64], R0 ;  /* 0x0000000018007986 */ /* 0x0003e8000c101504 */
[----:B0-----:R-:W5:Y:S04]  /*7c1f0*/  LDL.LU.64 R16, [R1+0x1e68] ;  /* 0x001e680001107983 */ /* 0x001f680000300a00 */
[----:B-1----:R-:W3:Y:S01]  /*7c200*/  LDL.LU.64 R24, [R1+0x1e60] ;  /* 0x001e600001187983 */ /* 0x002ee20000300a00 */
[----:B------:R-:W-:-:S02]  /*7c210*/  PRMT R4, R6, 0x7632, R4 ;  /* 0x0000763206047816 */ /* 0x000fc40000000004 */
[----:B------:R-:W-:-:S03]  /*7c220*/  PRMT R0, R7, 0x7632, R0 ;  /* 0x0000763207007816 */ /* 0x000fc60000000000 */
[----:B------:R-:W-:Y:S04]  /*7c230*/  STG.E.U16 [R8.64], R4 ;  /* 0x0000000408007986 */ /* 0x000fe8000c101504 */
[----:B------:R0:W-:Y:S02]  /*7c240*/  STG.E.U16 [R12.64], R0 ;  /* 0x000000000c007986 */ /* 0x0001e4000c101504 */
[----:B0-----:R-:W-:Y:S02]  /*7c250*/  PRMT R0, R15, 0x7632, R0 ;  /* 0x000076320f007816 */ /* 0x001fe40000000000 */
[----:B--2---:R-:W-:Y:S02]  /*7c260*/  PRMT R3, R11, 0x7632, R3 ;  /* 0x000076320b037816 */ /* 0x004fe40000000003 */
[----:B------:R-:W-:-:S03]  /*7c270*/  PRMT R2, R14, 0x7632, R2 ;  /* 0x000076320e027816 */ /* 0x000fc60000000002 */
[----:B------:R0:W-:Y:S04]  /*7c280*/  STG.E.U16 [R22.64], R3 ;  /* 0x0000000316007986 */ /* 0x0001e8000c101504 */
[----:B------:R3:W-:Y:S04]  /*7c290*/  STG.E.U16 [R18.64], R0 ;  /* 0x0000000012007986 */ /* 0x0007e8000c101504 */
[----:B------:R-:W-:Y:S04]  /*7c2a0*/  STG.E.U16 [R20.64], R2 ;  /* 0x0000000214007986 */ /* 0x000fe8000c101504 */
[----:B0-----:R-:W2:Y:S04]  /*7c2b0*/  LDL.LU.64 R22, [R1+0x1b8] ;  /* 0x0001b80001167983 */ /* 0x001ea80000300a00 */
[----:B------:R-:W2:Y:S01]  /*7c2c0*/  LDL.LU.64 R14, [R1+0x1b0] ;  /* 0x0001b000010e7983 */ /* 0x000ea20000300a00 */
[----:B---3--:R-:W-:-:S05]  /*7c2d0*/  PRMT R0, R25, 0x7632, R0 ;  /* 0x0000763219007816 */ /* 0x008fca0000000000 */
[----:B------:R0:W-:Y:S04]  /*7c2e0*/  STG.E.U16 [R28.64], R0 ;  /* 0x000000001c007986 */ /* 0x0001e8000c101504 */
[----:B0-----:R-:W3:Y:S04]  /*7c2f0*/  LDL.LU.64 R28, [R1+0x1a8] ;  /* 0x0001a800011c7983 */ /* 0x001ee80000300a00 */
[----:B---3--:R0:W-:Y:S04]  /*7c300*/  STL [R1+0x1e58], R29 ;  /* 0x001e581d01007387 */ /* 0x0081e80000100800 */
[----:B0-----:R-:W3:Y:S04]  /*7c310*/  LDL.LU R29, [R1+0x318] ;  /* 0x00031800011d7983 */ /* 0x001ee80000300800 */
[----:B------:R-:W2:Y:S04]  /*7c320*/  LDL.LU.64 R18, [R1+0x198] ;  /* 0x0001980001127983 */ /* 0x000ea80000300a00 */
[----:B--2---:R0:W-:Y:S04]  /*7c330*/  STL.64 [R1+0x1e50], R18 ;  /* 0x001e501201007387 */ /* 0x0041e80000100a00 */
[----:B0-----:R-:W2:Y:S04]  /*7c340*/  LDL.LU.64 R18, [R1+0x1a0] ;  /* 0x0001a00001127983 */ /* 0x001ea80000300a00 */
[----:B------:R-:W2:Y:S04]  /*7c350*/  LDL.LU R5, [R1+0x4fc] ;  /* 0x0004fc0001057983 */ /* 0x000ea80000300800 */
[----:B--2---:R0:W-:Y:S04]  /*7c360*/  STL [R1+0x1e3c], R5 ;  /* 0x001e3c0501007387 */ /* 0x0041e80000100800 */
[----:B0-----:R-:W2:Y:S04]  /*7c370*/  LDL.LU R5, [R1+0x50c] ;  /* 0x00050c0001057983 */ /* 0x001ea80000300800 */
[----:B------:R-:W2:Y:S04]  /*7c380*/  LDL.LU.64 R2, [R1+0x180] ;  /* 0x0001800001027983 */ /* 0x000ea80000300a00 */
[----:B--2---:R0:W-:Y:S04]  /*7c390*/  STL.64 [R1+0x1e30], R2 ;  /* 0x001e300201007387 */ /* 0x0041e80000100a00 */
[----:B0-----:R-:W2:Y:S04]  /*7c3a0*/  LDL.LU.64 R2, [R1+0x188] ;  /* 0x0001880001027983 */ /* 0x001ea80000300a00 */
[----:B--2---:R-:W-:Y:S04]  /*7c3b0*/  STL [R1+0x1e38], R3 ;  /* 0x001e380301007387 */ /* 0x004fe80000100800 */
[----:B------:R0:W-:Y:S04]  /*7c3c0*/  STL.64 [R1+0x1e40], R2 ;  /* 0x001e400201007387 */ /* 0x0001e80000100a00 */
[----:B0-----:R-:W2:Y:S01]  /*7c3d0*/  LDL.LU.64 R2, [R1+0x190] ;  /* 0x0001900001027983 */ /* 0x001ea20000300a00 */
[----:B----4-:R-:W-:-:S02]  /*7c3e0*/  PRMT R10, R24, 0x7632, R10 ;  /* 0x00007632180a7816 */ /* 0x010fc4000000000a */
[----:B------:R-:W-:-:S03]  /*7c3f0*/  PRMT R0, R27, 0x7632, R0 ;  /* 0x000076321b007816 */ /* 0x000fc60000000000 */
[----:B------:R0:W-:Y:S01]  /*7c400*/  STG.E.U16 [R22.64], R10 ;  /* 0x0000000a16007986 */ /* 0x0001e2000c101504 */
[----:B-----5:R-:W-:-:S03]  /*7c410*/  PRMT R17, R26, 0x7632, R17 ;  /* 0x000076321a117816 */ /* 0x020fc60000000011 */
[----:B------:R1:W-:Y:S04]  /*7c420*/  STG.E.U16 [R14.64], R0 ;  /* 0x000000000e007986 */ /* 0x0003e8000c101504 */
[----:B--2---:R-:W-:Y:S04]  /*7c430*/  STL [R1+0x1e48], R3 ;  /* 0x001e480301007387 */ /* 0x004fe80000100800 */
[----:B------:R-:W2:Y:S04]  /*7c440*/  LDL.LU R4, [R1+0x4ec] ;  /* 0x0004ec0001047983 */ /* 0x000ea80000300800 */
[----:B------:R-:W4:Y:S04]  /*7c450*/  LDL.LU.64 R6, [R1+0x178] ;  /* 0x0001780001067983 */ /* 0x000f280000300a00 */
[----:B------:R-:W4:Y:S04]  /*7c460*/  LDL.LU R25, [R1+0x4bc] ;  /* 0x0004bc0001197983 */ /* 0x000f280000300800 */
[----:B------:R-:W5:Y:S04]  /*7c470*/  LDL.LU R20, [R1+0x4dc] ;  /* 0x0004dc0001147983 */ /* 0x000f680000300800 */
[----:B------:R-:W5:Y:S04]  /*7c480*/  LDL.LU.64 R8, [R1+0x170] ;  /* 0x0001700001087983 */ /* 0x000f680000300a00 */
[----:B------:R-:W2:Y:S04]  /*7c490*/  LDL.LU R21, [R1+0x4cc] ;  /* 0x0004cc0001157983 */ /* 0x000ea80000300800 */
[----:B0-----:R-:W2:Y:S04]  /*7c4a0*/  LDL.LU.64 R10, [R1+0x168] ;  /* 0x00016800010a7983 */ /* 0x001ea80000300a00 */
[----:B------:R-:W2:Y:S04]  /*7c4b0*/  LDL.LU R24, [R1+0x4ac] ;  /* 0x0004ac0001187983 */ /* 0x000ea80000300800 */
[----:B------:R-:W2:Y:S04]  /*7c4c0*/  LDL.LU.64 R22, [R1+0x160] ;  /* 0x0001600001167983 */ /* 0x000ea80000300a00 */
[----:B------:R-:W2:Y:S04]  /*7c4d0*/  LDL.LU.64 R12, [R1+0x158] ;  /* 0x00015800010c7983 */ /* 0x000ea80000300a00 */
[----:B------:R-:W2:Y:S04]  /*7c4e0*/  LDL.LU R27, [R1+0x49c] ;  /* 0x00049c00011b7983 */ /* 0x000ea80000300800 */
[----:B------:R-:W2:Y:S04]  /*7c4f0*/  LDL.LU R26, [R1+0x48c] ;  /* 0x00048c00011a7983 */ /* 0x000ea80000300800 */
[----:B-1----:R-:W2:Y:S01]  /*7c500*/  LDL.LU R15, [R1+0x1e5c] ;  /* 0x001e5c00010f7983 */ /* 0x002ea20000300800 */
[----:B---3--:R-:W-:-:S02]  /*7c510*/  PRMT R0, R29, 0x7632, R0 ;  /* 0x000076321d007816 */ /* 0x008fc40000000000 */
[----:B--2---:R-:W-:Y:S02]  /*7c520*/  PRMT R16, R15, 0x7632, R16 ;  /* 0x000076320f107816 */ /* 0x004fe40000000010 */
[----:B------:R-:W2:Y:S04]  /*7c530*/  LDL.LU.64 R14, [R1+0x150] ;  /* 0x00015000010e7983 */ /* 0x000ea80000300a00 */
[----:B------:R-:W3:Y:S04]  /*7c540*/  LDL.LU R29, [R1+0x1e58] ;  /* 0x001e5800011d7983 */ /* 0x000ee80000300800 */
[----:B---3--:R0:W-:Y:S04]  /*7c550*/  STG.E.U16 [R28.64], R17 ;  /* 0x000000111c007986 */ /* 0x0081e8000c101504 */
[----:B------:R1:W-:Y:S04]  /*7c560*/  STG.E.U16 [R18.64], R16 ;  /* 0x0000001012007986 */ /* 0x0003e8000c101504 */
[----:B0-----:R-:W3:Y:S04]  /*7c570*/  LDL.LU R28, [R1+0x47c] ;  /* 0x00047c00011c7983 */ /* 0x001ee80000300800 */
[----:B-1----:R-:W2:Y:S01]  /*7c580*/  LDL.LU.64 R18, [R1+0x1e50] ;  /* 0x001e500001127983 */ /* 0x002ea20000300a00 */
[----:B------:R-:W-:-:S03]  /*7c590*/  PRMT R3, R5, 0x7632, R3 ;  /* 0x0000763205037816 */ /* 0x000fc60000000003 */
[----:B------:R-:W3:Y:S04]  /*7c5a0*/  LDL.LU.64 R16, [R1+0x148] ;  /* 0x0001480001107983 */ /* 0x000ee80000300a00 */
[----:B------:R-:W3:Y:S04]  /*7c5b0*/  LDL.LU R29, [R1+0x46c] ;  /* 0x00046c00011d7983 */ /* 0x000ee80000300800 */
[----:B--2---:R0:W-:Y:S04]  /*7c5c0*/  STG.E.U16 [R18.64], R0 ;  /* 0x0000000012007986 */ /* 0x0041e8000c101504 */
[----:B0-----:R-:W2:Y:S04]  /*7c5d0*/  LDL.LU.64 R18, [R1+0x140] ;  /* 0x0001400001127983 */ /* 0x001ea80000300a00 */
[----:B------:R-:W-:Y:S04]  /*7c5e0*/  STL [R1+0x1d58], R0 ;  /* 0x001d580001007387 */ /* 0x000fe80000100800 */
[----:B------:R0:W-:Y:S04]  /*7c5f0*/  STL.S16 [R1+0x198], R3 ;  /* 0x0001980301007387 */ /* 0x0001e80000100600 */
[----:B0-----:R-:W2:Y:S04]  /*7c600*/  LDL.LU R3, [R1+0x1e48] ;  /* 0x001e480001037983 */ /* 0x001ea80000300800 */
[----:B--2---:R0:W-:Y:S04]  /*7c610*/  STG.E.U16 [R2.64], R5 ;  /* 0x0000000502007986 */ /* 0x0041e8000c101504 */
[----:B0-----:R-:W2:Y:S04]  /*7c620*/  LDL.LU.64 R2, [R1+0x1e40] ;  /* 0x001e400001027983 */ /* 0x001ea80000300a00 */
[----:B------:R-:W2:Y:S02]  /*7c630*/  LDL.LU R5, [R1+0x1e3c] ;  /* 0x001e3c0001057983 */ /* 0x000ea40000300800 */
[----:B--2---:R-:W-:-:S05]  /*7c640*/  PRMT R3, R5, 0x7632, R3 ;  /* 0x0000763205037816 */ /* 0x004fca0000000003 */
[----:B------:R0:W-:Y:S04]  /*7c650*/  STL.S16 [R1+0x190], R3 ;  /* 0x0001900301007387 */ /* 0x0001e80000100600 */
[----:B0-----:R-:W2:Y:S04]  /*7c660*/  LDL.LU R3, [R1+0x1e38] ;  /* 0x001e380001037983 */ /* 0x001ea80000300800 */
[----:B--2---:R0:W-:Y:S04]  /*7c670*/  STG.E.U16 [R2.64], R5 ;  /* 0x0000000502007986 */ /* 0x0041e8000c101504 */
[----:B0-----:R-:W2:Y:S04]  /*7c680*/  LDL.LU.64 R2, [R1+0x1e30] ;  /* 0x001e300001027983 */ /* 0x001ea80000300a00 */
[----:B------:R-:W2:Y:S02]  /*7c690*/  LDL.LU R5, [R1+0x1e2c] ;  /* 0x001e2c0001057983 */ /* 0x000ea40000300800 */
[----:B--2---:R-:W-:-:S02]  /*7c6a0*/  PRMT R5, R4, 0x7632, R5 ;  /* 0x0000763204057816 */ /* 0x004fc40000000005 */
[----:B------:R-:W-:Y:S04]  /*7c6b0*/  STG.E.U16 [R2.64], R4 ;  /* 0x0000000402007986 */ /* 0x000fe8000c101504 */
[----:B------:R0:W-:Y:S04]  /*7c6c0*/  STL.S16 [R1+0x188], R5 ;  /* 0x0001880501007387 */ /* 0x0001e80000100600 */
[----:B0-----:R-:W2:Y:S04]  /*7c6d0*/  LDL.LU R5, [R1+0x1e28] ;  /* 0x001e280001057983 */ /* 0x001ea80000300800 */
[----:B------:R-:W2:Y:S04]  /*7c6e0*/  LDL.LU.64 R2, [R1+0x1e20] ;  /* 0x001e200001027983 */ /* 0x000ea80000300a00 */
[----:B------:R-:W2:Y:S04]  /*7c6f0*/  LDL.LU R4, [R1+0x1e1c] ;  /* 0x001e1c0001047983 */ /* 0x000ea80000300800 */
[----:B----4-:R-:W-:Y:S01]  /*7c700*/  STG.E.U16 [R6.64], R25 ;  /* 0x0000001906007986 */ /* 0x010fe2000c101504 */
[----:B--2---:R-:W-:-:S05]  /*7c710*/  PRMT R4, R25, 0x7632, R4 ;  /* 0x0000763219047816 */ /* 0x004fca0000000004 */
[----:B------:R0:W-:Y:S04]  /*7c720*/  STL.S16 [R1+0x180], R4 ;  /* 0x0001800401007387 */ /* 0x0001e80000100600 */
[----:B0-----:R-:W2:Y:S04]  /*7c730*/  LDL.LU R4, [R1+0x1e18] ;  /* 0x001e180001047983 */ /* 0x001ea80000300800 */
[----:B------:R-:W4:Y:S04]  /*7c740*/  LDL.LU.64 R6, [R1+0x1e10] ;  /* 0x001e100001067983 */ /* 0x000f280000300a00 */
[----:B------:R-:W3:Y:S01]  /*7c750*/  LDL.LU R25, [R1+0x1e08] ;  /* 0x001e080001197983 */ /* 0x000ee20000300800 */
[----:B------:R-:W-:-:S03]  /*7c760*/  PRMT R5, R24, 0x7632, R5 ;  /* 0x0000763218057816 */ /* 0x000fc60000000005 */
[----:B-----5:R-:W-:Y:S01]  /*7c770*/  STG.E.U16 [R8.64], R20 ;  /* 0x0000001408007986 */ /* 0x020fe2000c101504 */
[----:B------:R-:W-:-:S03]  /*7c780*/  PRMT R3, R26, 0x7632, R3 ;  /* 0x000076321a037816 */ /* 0x000fc60000000003 */
[----:B------:R-:W-:Y:S04]  /*7c790*/  STG.E.U16 [R10.64], R21 ;  /* 0x000000150a007986 */ /* 0x000fe8000c101504 */
[----:B------:R-:W-:Y:S04]  /*7c7a0*/  STG.E.U16 [R22.64], R24 ;  /* 0x0000001816007986 */ /* 0x000fe8000c101504 */
[----:B------:R-:W-:Y:S04]  /*7c7b0*/  STG.E.U16 [R12.64], R27 ;  /* 0x0000001b0c007986 */ /* 0x000fe8000c101504 */
[----:B------:R-:W-:Y:S01]  /*7c7c0*/  STG.E.U16 [R14.64], R26 ;  /* 0x0000001a0e007986 */ /* 0x000fe2000c101504 */
[----:B--2---:R-:W-:-:S02]  /*7c7d0*/  PRMT R4, R27, 0x7632, R4 ;  /* 0x000076321b047816 */ /* 0x004fc40000000004 */
[----:B----4-:R-:W-:Y:S02]  /*7c7e0*/  PRMT R7, R21, 0x7632, R7 ;  /* 0x0000763215077816 */ /* 0x010fe40000000007 */
[----:B---3--:R-:W-:-:S05]  /*7c7f0*/  PRMT R25, R20, 0x7632, R25 ;  /* 0x0000763214197816 */ /* 0x008fca0000000019 */
[----:B------:R0:W-:Y:S04]  /*7c800*/  STL.S16 [R1+0x178], R25 ;  /* 0x0001781901007387 */ /* 0x0001e80000100600 */
[----:B0-----:R-:W2:Y:S04]  /*7c810*/  LDL.LU R25, [R1+0x45c] ;  /* 0x00045c0001197983 */ /* 0x001ea80000300800 */
[----:B------:R-:W3:Y:S04]  /*7c820*/  LDL.LU R8, [R1+0x1e04] ;  /* 0x001e040001087983 */ /* 0x000ee80000300800 */
[----:B------:R-:W4:Y:S04]  /*7c830*/  LDL.LU R10, [R1+0x1e00] ;  /* 0x001e0000010a7983 */ /* 0x000f280000300800 */
[----:B------:R-:W-:Y:S04]  /*7c840*/  STL.S16 [R1+0x170], R7 ;  /* 0x0001700701007387 */ /* 0x000fe80000100600 */
[----:B------:R-:W5:Y:S04]  /*7c850*/  LDL.LU.64 R20, [R1+0x138] ;  /* 0x0001380001147983 */ /* 0x000f680000300a00 */
[----:B------:R-:W3:Y:S04]  /*7c860*/  LDL.LU R23, [R1+0x44c] ;  /* 0x00044c0001177983 */ /* 0x000ee80000300800 */
[----:B------:R-:W-:Y:S04]  /*7c870*/  STL.S16 [R1+0x168], R5 ;  /* 0x0001680501007387 */ /* 0x000fe80000100600 */
[----:B------:R-:W-:Y:S04]  /*7c880*/  STL.S16 [R1+0x160], R4 ;  /* 0x0001600401007387 */ /* 0x000fe80000100600 */
[----:B------:R-:W2:Y:S04]  /*7c890*/  LDL.LU R27, [R1+0x43c] ;  /* 0x00043c00011b7983 */ /* 0x000ea80000300800 */
[----:B------:R-:W-:Y:S04]  /*7c8a0*/  STL.S16 [R1+0x158], R3 ;  /* 0x0001580301007387 */ /* 0x000fe80000100600 */
[----:B------:R-:W2:Y:S01]  /*7c8b0*/  LDL.LU R26, [R1+0x40c] ;  /* 0x00040c00011a7983 */ /* 0x000ea20000300800 */
[----:B------:R-:W-:-:S02]  /*7c8c0*/  PRMT R2, R28, 0x7632, R2 ;  /* 0x000076321c027816 */ /* 0x000fc40000000002 */
[----:B------:R-:W-:Y:S01]  /*7c8d0*/  PRMT R0, R29, 0x7632, R0 ;  /* 0x000076321d007816 */ /* 0x000fe20000000000 */
[----:B------:R-:W-:Y:S04]  /*7c8e0*/  STG.E.U16 [R16.64], R28 ;  /* 0x0000001c10007986 */ /* 0x000fe8000c101504 */
[----:B------:R-:W-:Y:S04]  /*7c8f0*/  STG.E.U16 [R18.64], R29 ;  /* 0x0000001d12007986 */ /* 0x000fe8000c101504 */
[----:B--2---:R0:W-:Y:S04]  /*7c900*/  STL.64 [R1+0x1df8], R26 ;  /* 0x001df81a01007387 */ /* 0x0041e80000100a00 */
[----:B0-----:R-:W2:Y:S04]  /*7c910*/  LDL.LU.64 R26, [R1+0x130] ;  /* 0x00013000011a7983 */ /* 0x001ea80000300a00 */
[----:B------:R-:W2:Y:S04]  /*7c920*/  LDL.LU.64 R12, [R1+0x128] ;  /* 0x00012800010c7983 */ /* 0x000ea80000300a00 */
[----:B------:R-:W-:Y:S04]  /*7c930*/  STL.S16 [R1+0x150], R2 ;  /* 0x0001500201007387 */ /* 0x000fe80000100600 */
[----:B------:R-:W2:Y:S04]  /*7c940*/  LDL.LU.64 R28, [R1+0x118] ;  /* 0x00011800011c7983 */ /* 0x000ea80000300a00 */
[----:B------:R-:W-:Y:S01]  /*7c950*/  STL.S16 [R1+0x148], R0 ;  /* 0x0001480001007387 */ /* 0x000fe20000100600 */
[----:B------:R-:W-:-:S02]  /*7c960*/  PRMT R6, R25, 0x7632, R6 ;  /* 0x0000763219067816 */ /* 0x000fc40000000006 */
[----:B---3--:R-:W-:Y:S01]  /*7c970*/  PRMT R8, R23, 0x7632, R8 ;  /* 0x0000763217087816 */ /* 0x008fe20000000008 */
[----:B-----5:R-:W-:Y:S04]  /*7c980*/  STG.E.U16 [R20.64], R25 ;  /* 0x0000001914007986 */ /* 0x020fe8000c101504 */
[----:B--2---:R0:W-:Y:S04]  /*7c990*/  STL.64 [R1+0x1de0], R28 ;  /* 0x001de01c01007387 */ /* 0x0041e80000100a00 */
[----:B0-----:R-:W2:Y:S04]  /*7c9a0*/  LDL.LU.64 R28, [R1+0x120] ;  /* 0x00012000011c7983 */ /* 0x001ea80000300a00 */
[----:B------:R-:W3:Y:S04]  /*7c9b0*/  LDL.LU.64 R14, [R1+0x110] ;  /* 0x00011000010e7983 */ /* 0x000ee80000300a00 */
[----:B------:R-:W5:Y:S04]  /*7c9c0*/  LDL.LU.64 R16, [R1+0x108] ;  /* 0x0001080001107983 */ /* 0x000f680000300a00 */
[----:B------:R-:W2:Y:S04]  /*7c9d0*/  LDL.LU.64 R18, [R1+0x100] ;  /* 0x0001000001127983 */ /* 0x000ea80000300a00 */
[----:B------:R-:W2:Y:S04]  /*7c9e0*/  LDL.LU R0, [R1+0x3bc] ;  /* 0x0003bc0001007983 */ /* 0x000ea80000300800 */
[----:B------:R-:W2:Y:S04]  /*7c9f0*/  LDL.LU R7, [R1+0x3ec] ;  /* 0x0003ec0001077983 */ /* 0x000ea80000300800 */
[----:B------:R-:W2:Y:S04]  /*7ca00*/  LDL.LU.64 R2, [R1+0xe8] ;  /* 0x0000e80001027983 */ /* 0x000ea80000300a00 */
[----:B------:R-:W2:Y:S04]  /*7ca10*/  LDL.LU R9, [R1+0x3cc] ;  /* 0x0003cc0001097983 */ /* 0x000ea80000300800 */
[----:B------:R-:W2:Y:S04]  /*7ca20*/  LDL.LU R11, [R1+0x39c] ;  /* 0x00039c00010b7983 */ /* 0x000ea80000300800 */
[----:B------:R0:W-:Y:S04]  /*7ca30*/  STL [R1+0x1c98], R6 ;  /* 0x001c980601007387 */ /* 0x0001e80000100800 */
[----:B------:R-:W-:Y:S04]  /*7ca40*/  STG.E.U16 [R26.64], R23 ;  /* 0x000000171a007986 */ /* 0x000fe8000c101504 */
[----:B0-----:R-:W2:Y:S04]  /*7ca50*/  LDL.LU R6, [R1+0x3dc] ;  /* 0x0003dc0001067983 */ /* 0x001ea80000300800 */
[----:B------:R-:W2:Y:S04]  /*7ca60*/  LDL.LU.64 R4, [R1+0xe0] ;  /* 0x0000e00001047983 */ /* 0x000ea80000300a00 */
[----:B------:R-:W2:Y:S04]  /*7ca70*/  LDL.LU.64 R20, [R1+0xd8] ;  /* 0x0000d80001147983 */ /* 0x000ea80000300a00 */
[----:B------:R-:W2:Y:S04]  /*7ca80*/  LDL.LU R24, [R1+0x37c] ;  /* 0x00037c0001187983 */ /* 0x000ea80000300800 */
[----:B------:R-:W2:Y:S04]  /*7ca90*/  LDL.LU R25, [R1+0x3ac] ;  /* 0x0003ac0001197983 */ /* 0x000ea80000300800 */
[----:B------:R0:W-:Y:S04]  /*7caa0*/  STL [R1+0x1ca8], R8 ;  /* 0x001ca80801007387 */ /* 0x0001e80000100800 */
[----:B0-----:R-:W5:Y:S04]  /*7cab0*/  LDL.LU R8, [R1+0x41c] ;  /* 0x00041c0001087983 */ /* 0x001f680000300800 */
[----:B------:R-:W4:Y:S04]  /*7cac0*/  LDL.LU.64 R26, [R1+0x1df8] ;  /* 0x001df800011a7983 */ /* 0x000f280000300a00 */
[----:B------:R-:W2:Y:S01]  /*7cad0*/  LDL.LU.64 R22, [R1+0xd0] ;  /* 0x0000d00001167983 */ /* 0x000ea20000300a00 */
[----:B----4-:R-:W-:-:S03]  /*7cae0*/  PRMT R10, R27, 0x7632, R10 ;  /* 0x000076321b0a7816 */ /* 0x010fc6000000000a */
[----:B------:R-:W-:Y:S04]  /*7caf0*/  STG.E.U16 [R12.64], R27 ;  /* 0x0000001b0c007986 */ /* 0x000fe8000c101504 */
[----:B------:R0:W-:Y:S04]  /*7cb00*/  STL [R1+0x1cb8], R10 ;  /* 0x001cb80a01007387 */ /* 0x0001e80000100800 */
[----:B0-----:R-:W3:Y:S04]  /*7cb10*/  LDL.LU R10, [R1+0x42c] ;  /* 0x00042c00010a7983 */ /* 0x001ee80000300800 */
[----:B------:R-:W4:Y:S04]  /*7cb20*/  LDL.LU.64 R12, [R1+0x1df0] ;  /* 0x001df000010c7983 */ /* 0x000f280000300a00 */
[----:B------:R-:W3:Y:S04]  /*7cb30*/  LDL.LU R27, [R1+0x1de8] ;  /* 0x001de800011b7983 */ /* 0x000ee80000300800 */
[----:B--2---:R-:W-:Y:S01]  /*7cb40*/  STG.E.U16 [R28.64], R26 ;  /* 0x0000001a1c007986 */ /* 0x004fe2000c101504 */
[----:B----4-:R-:W-:-:S05]  /*7cb50*/  PRMT R12, R26, 0x7632, R12 ;  /* 0x000076321a0c7816 */ /* 0x010fca000000000c */
[----:B------:R0:W-:Y:S04]  /*7cb60*/  STL [R1+0x1cc8], R12 ;  /* 0x001cc80c01007387 */ /* 0x0001e80000100800 */
[----:B0-----:R-:W2:Y:S04]  /*7cb70*/  LDL.LU R12, [R1+0x3fc] ;  /* 0x0003fc00010c7983 */ /* 0x001ea80000300800 */
[----:B------:R-:W2:Y:S04]  /*7cb80*/  LDL.LU.64 R28, [R1+0x1de0] ;  /* 0x001de000011c7983 */ /* 0x000ea80000300a00 */
[----:B------:R-:W4:Y:S04]  /*7cb90*/  LDL.LU R26, [R1+0x1dd8] ;  /* 0x001dd800011a7983 */ /* 0x000f280000300800 */
[----:B--2---:R0:W-:Y:S04]  /*7cba0*/  STG.E.U16 [R28.64], R12 ;  /* 0x0000000c1c007986 */ /* 0x0041e8000c101504 */
[----:B0-----:R-:W2:Y:S01]  /*7cbb0*/  LDL.LU.64 R28, [R1+0x1dd0] ;  /* 0x001dd000011c7983 */ /* 0x001ea20000300a00 */
[----:B----4-:R-:W-:-:S02]  /*7cbc0*/  PRMT R26, R12, 0x7632, R26 ;  /* 0x000076320c1a7816 */ /* 0x010fc4000000001a */
[----:B---3--:R-:W-:Y:S01]  /*7cbd0*/  PRMT R27, R6, 0x7632, R27 ;  /* 0x00007632061b7816 */ /* 0x008fe2000000001b */
[----:B------:R0:W-:Y:S04]  /*7cbe0*/  STG.E.U16 [R14.64], R10 ;  /* 0x0000000a0e007986 */ /* 0x0001e8000c101504 */
[----:B-----5:R-:W-:Y:S04]  /*7cbf0*/  STG.E.U16 [R16.64], R8 ;  /* 0x0000000810007986 */ /* 0x020fe8000c101504 */
[----:B0-----:R-:W3:Y:S04]  /*7cc00*/  LDL.LU.64 R14, [R1+0x1dc8] ;  /* 0x001dc800010e7983 */ /* 0x001ee80000300a00 */
[----:B------:R-:W-:Y:S01]  /*7cc10*/  STG.E.U16 [R18.64], R6 ;  /* 0x0000000612007986 */ /* 0x000fe2000c101504 */
[----:B--2---:R-:W-:-:S02]  /*7cc20*/  PRMT R28, R10, 0x7632, R28 ;  /* 0x000076320a1c7816 */ /* 0x004fc4000000001c */
[----:B------:R-:W-:-:S05]  /*7cc30*/  PRMT R29, R8, 0x7632, R29 ;  /* 0x00007632081d7816 */ /* 0x000fca000000001d */
[----:B------:R0:W-:Y:S04]  /*7cc40*/  STL.64 [R1+0x1c70], R28 ;  /* 0x001c701c01007387 */ /* 0x0001e80000100a00 */
[----:B0-----:R-:W2:Y:S04]  /*7cc50*/  LDL.LU.64 R28, [R1+0xf0] ;  /* 0x0000f000011c7983 */ /* 0x001ea80000300a00 */
[----:B------:R-:W4:Y:S04]  /*7cc60*/  LDL.LU.64 R16, [R1+0x1dc0] ;  /* 0x001dc00001107983 */ /* 0x000f280000300a00 */
[----:B------:R0:W-:Y:S04]  /*7cc70*/  STL.64 [R1+0x1c80], R26 ;  /* 0x001c801a01007387 */ /* 0x0001e80000100a00 */
[----:B0-----:R-:W5:Y:S04]  /*7cc80*/  LDL.LU.64 R26, [R1+0xf8] ;  /* 0x0000f800011a7983 */ /* 0x001f680000300a00 */
[----:B------:R-:W2:Y:S01]  /*7cc90*/  LDL.LU.64 R18, [R1+0x1db8] ;  /* 0x001db80001127983 */ /* 0x000ea20000300a00 */
[----:B---3--:R-:W-:-:S02]  /*7cca0*/  PRMT R14, R0, 0x7632, R14 ;  /* 0x00007632000e7816 */ /* 0x008fc4000000000e */
[----:B------:R-:W-:Y:S02]  /*7ccb0*/  PRMT R15, R25, 0x7632, R15 ;  /* 0x00007632190f7816 */ /* 0x000fe4000000000f */
[----:B----4-:R-:W-:Y:S02]  /*7ccc0*/  PRMT R16, R7, 0x7632, R16 ;  /* 0x0000763207107816 */ /* 0x010fe40000000010 */
[----:B------:R-:W-:Y:S01]  /*7ccd0*/  PRMT R17, R24, 0x7632, R17 ;  /* 0x0000763218117816 */ /* 0x000fe20000000011 */
[----:B-----5:R-:W-:Y:S01]  /*7cce0*/  STG.E.U16 [R26.64], R0 ;  /* 0x000000001a007986 */ /* 0x020fe2000c101504 */
[----:B--2---:R-:W-:Y:S02]  /*7ccf0*/  PRMT R18, R9, 0x7632, R18 ;  /* 0x0000763209127816 */ /* 0x004fe40000000012 */
[----:B------:R-:W-:Y:S01]  /*7cd00*/  PRMT R19, R11, 0x7632, R19 ;  /* 0x000076320b137816 */ /* 0x000fe20000000013 */
[----:B------:R-:W-:Y:S04]  /*7cd10*/  STG.E.U16 [R28.64], R7 ;  /* 0x000000071c007986 */ /* 0x000fe8000c101504 */
[----:B------:R-:W-:Y:S04]  /*7cd20*/  STL.64 [R1+0x1c90], R18 ;  /* 0x001c901201007387 */ /* 0x000fe80000100a00 */
[----:B------:R-:W-:Y:S04]  /*7cd30*/  STG.E.U16 [R2.64], R9 ;  /* 0x0000000902007986 */ /* 0x000fe8000c101504 */
[----:B------:R-:W-:Y:S04]  /*7cd40*/  STL.64 [R1+0x1ca0], R16 ;  /* 0x001ca01001007387 */ /* 0x000fe80000100a00 */
[----:B------:R0:W-:Y:S04]  /*7cd50*/  STG.E.U16 [R4.64], R11 ;  /* 0x0000000b04007986 */ /* 0x0001e8000c101504 */
[----:B------:R-:W-:Y:S04]  /*7cd60*/  STL.64 [R1+0x1cb0], R14 ;  /* 0x001cb00e01007387 */ /* 0x000fe80000100a00 */
[----:B0-----:R-:W2:Y:S04]  /*7cd70*/  LDL.LU R11, [R1+0x38c] ;  /* 0x00038c00010b7983 */ /* 0x001ea80000300800 */
[----:B------:R-:W3:Y:S04]  /*7cd80*/  LDL.LU R9, [R1+0x36c] ;  /* 0x00036c0001097983 */ /* 0x000ee80000300800 */
[----:B------:R-:W4:Y:S04]  /*7cd90*/  LDL.LU R7, [R1+0x35c] ;  /* 0x00035c0001077983 */ /* 0x000f280000300800 */
[----:B------:R-:W5:Y:S04]  /*7cda0*/  LDL.LU R4, [R1+0x34c] ;  /* 0x00034c0001047983 */ /* 0x000f680000300800 */
[----:B------:R-:W5:Y:S04]  /*7cdb0*/  LDL.LU R5, [R1+0x33c] ;  /* 0x00033c0001057983 */ /* 0x000f680000300800 */
[----:B-----5:R0:W-:Y:S04]  /*7cdc0*/  STL.64 [R1+0x1d90], R4 ;  /* 0x001d900401007387 */ /* 0x0201e80000100a00 */
[----:B0-----:R-:W5:Y:S04]  /*7cdd0*/  LDL.LU.64 R4, [R1+0xb8] ;  /* 0x0000b80001047983 */ /* 0x001f680000300a00 */
[----:B-----5:R0:W-:Y:S04]  /*7cde0*/  STL.64 [R1+0x1da0], R4 ;  /* 0x001da00401007387 */ /* 0x0201e80000100a00 */
[----:B0-----:R-:W5:Y:S04]  /*7cdf0*/  LDL.LU.64 R4, [R1+0xc0] ;  /* 0x0000c00001047983 */ /* 0x001f680000300a00 */
[----:B-----5:R0:W-:Y:S04]  /*7ce00*/  STL.64 [R1+0x1db0], R4 ;  /* 0x001db00401007387 */ /* 0x0201e80000100a00 */
[----:B0-----:R-:W5:Y:S04]  /*7ce10*/  LDL.LU.64 R4, [R1+0xc8] ;  /* 0x0000c80001047983 */ /* 0x001f680000300a00 */
[----:B------:R-:W2:Y:S04]  /*7ce20*/  LDL.LU R0, [R1+0x32c] ;  /* 0x00032c0001007983 */ /* 0x000ea80000300800 */
[----:B------:R-:W2:Y:S04]  /*7ce30*/  LDL.LU.S16 R12, [R1+0x160] ;  /* 0x00016000010c7983 */ /* 0x000ea80000300600 */
[----:B--2---:R0:W-:Y:S04]  /*7ce40*/  STL [R1+0x1cd8], R12 ;  /* 0x001cd80c01007387 */ /* 0x0041e80000100800 */
[----:B0-----:R-:W2:Y:S04]  /*7ce50*/  LDL.LU.S16 R12, [R1+0x168] ;  /* 0x00016800010c7983 */ /* 0x001ea80000300600 */
        /* <DEDUP_REMOVED lines=13> */
[----:B0-----:R-:W2:Y:S04]  /*7cf30*/  LDL.LU R12, [R1+0x31c] ;  /* 0x00031c00010c7983 */ /* 0x001ea80000300800 */
[----:B------:R-:W2:Y:S04]  /*7cf40*/  LDL.LU.S16 R10, [R1+0x158] ;  /* 0x00015800010a7983 */ /* 0x000ea80000300600 */
        /* <DEDUP_REMOVED lines=25> */
[----:B------:R-:W-:Y:S01]  /*7d0e0*/  STG.E.U16 [R20.64], R24 ;  /* 0x0000001814007986 */ /* 0x000fe2000c101504 */
[----:B------:R-:W-:-:S03]  /*7d0f0*/  PRMT R13, R11, 0x7632, R13 ;  /* 0x000076320b0d7816 */ /* 0x000fc6000000000d */
[----:B------:R-:W-:Y:S04]  /*7d100*/  STG.E.U16 [R22.64], R25 ;  /* 0x0000001916007986 */ /* 0x000fe8000c101504 */
[----:B-----5:R-:W-:Y:S04]  /*7d110*/  STG.E.U16 [R4.64], R11 ;  /* 0x0000000b04007986 */ /* 0x020fe8000c101504 */
[----:B--2---:R0:W-:Y:S04]  /*7d120*/  STL.64 [R1+0x1d80], R14 ;  /* 0x001d800e01007387 */ /* 0x0041e80000100a00 */
[----:B0-----:R-:W2:Y:S04]  /*7d130*/  LDL.LU.64 R14, [R1+0xb0] ;  /* 0x0000b000010e7983 */ /* 0x001ea80000300a00 */
[----:B------:R-:W5:Y:S04]  /*7d140*/  LDL.LU.S16 R8, [R1+0x150] ;  /* 0x0001500001087983 */ /* 0x000f680000300600 */
[----:B------:R-:W2:Y:S04]  /*7d150*/  LDL.LU.64 R16, [R1+0x38] ;  /* 0x0000380001107983 */ /* 0x000ea80000300a00 */
[----:B------:R-:W2:Y:S04]  /*7d160*/  LDL.LU.S16 R6, [R1+0x148] ;  /* 0x0001480001067983 */ /* 0x000ea80000300600 */
[----:B------:R-:W2:Y:S04]  /*7d170*/  LDL.LU.64 R18, [R1+0x30] ;  /* 0x0000300001127983 */ /* 0x000ea80000300a00 */
[----:B------:R-:W2:Y:S04]  /*7d180*/  LDL.LU.64 R26, [R1+0x28] ;  /* 0x00002800011a7983 */ /* 0x000ea80000300a00 */
[----:B------:R-:W2:Y:S04]  /*7d190*/  LDL.LU.64 R28, [R1+0x20] ;  /* 0x00002000011c7983 */ /* 0x000ea80000300a00 */
[----:B------:R-:W2:Y:S04]  /*7d1a0*/  LDL.LU.64 R2, [R1+0x18] ;  /* 0x0000180001027983 */ /* 0x000ea80000300a00 */
[----:B------:R-:W2:Y:S04]  /*7d1b0*/  LDL.LU.64 R20, [R1+0x10] ;  /* 0x0000100001147983 */ /* 0x000ea80000300a00 */
[----:B------:R-:W2:Y:S04]  /*7d1c0*/  LDL.LU.64 R22, [R1+0x8] ;  /* 0x0000080001167983 */ /* 0x000ea80000300a00 */
[----:B------:R-:W2:Y:S04]  /*7d1d0*/  LDL.LU.64 R24, [R1] ;  /* 0x0000000001187983 */ /* 0x000ea80000300a00 */
[----:B------:R-:W3:Y:S04]  /*7d1e0*/  LDL.LU.64 R4, [R1+0x1db0] ;  /* 0x001db00001047983 */ /* 0x000ee80000300a00 */
[----:B------:R-:W2:Y:S04]  /*7d1f0*/  LDL.LU R11, [R1+0x1da8] ;  /* 0x001da800010b7983 */ /* 0x000ea80000300800 */
[----:B---3--:R0:W-:Y:S01]  /*7d200*/  STG.E.U16 [R4.64], R9 ;  /* 0x0000000904007986 */ /* 0x0081e2000c101504 */
[----:B--2---:R-:W-:-:S03]  /*7d210*/  PRMT R11, R9, 0x7632, R11 ;  /* 0x00007632090b7816 */ /* 0x004fc6000000000b */
[----:B0-----:R-:W4:Y:S04]  /*7d220*/  LDL.LU.64 R4, [R1+0x1da0] ;  /* 0x001da00001047983 */ /* 0x001f280000300a00 */
[----:B------:R-:W2:Y:S04]  /*7d230*/  LDL.LU R9, [R1+0x1d98] ;  /* 0x001d980001097983 */ /* 0x000ea80000300800 */
[----:B----4-:R0:W-:Y:S01]  /*7d240*/  STG.E.U16 [R4.64], R7 ;  /* 0x0000000704007986 */ /* 0x0101e2000c101504 */
[----:B--2---:R-:W-:-:S03]  /*7d250*/  PRMT R9, R7, 0x7632, R9 ;  /* 0x0000763207097816 */ /* 0x004fc60000000009 */
[----:B0-----:R-:W2:Y:S04]  /*7d260*/  LDL.LU.64 R4, [R1+0x1d90] ;  /* 0x001d900001047983 */ /* 0x001ea80000300a00 */
[----:B------:R-:W3:Y:S04]  /*7d270*/  LDL.LU R7, [R1+0x1d88] ;  /* 0x001d880001077983 */ /* 0x000ee80000300800 */
[----:B--2---:R0:W-:Y:S01]  /*7d280*/  STG.E.U16 [R14.64], R4 ;  /* 0x000000040e007986 */ /* 0x0041e2000c101504 */
[----:B---3--:R-:W-:-:S03]  /*7d290*/  PRMT R7, R4, 0x7632, R7 ;  /* 0x0000763204077816 */ /* 0x008fc60000000007 */
        /* <DEDUP_REMOVED lines=13> */
[----:B------:R-:W2:Y:S04]  /*7d370*/  LDL.LU R12, [R1+0x1d48] ;  /* 0x001d4800010c7983 */ /* 0x000ea80000300800 */
[----:B--2---:R0:W-:Y:S04]  /*7d380*/  STG.E.U16 [R14.64], R12 ;  /* 0x0000000c0e007986 */ /* 0x0041e8000c101504 */
        /* <DEDUP_REMOVED lines=22> */
[----:B------:R-:W3:Y:S04]  /*7d4f0*/  LDL.LU R12, [R1+0x1cc8] ;  /* 0x001cc800010c7983 */ /* 0x000ee80000300800 */
[----:B--2---:R0:W-:Y:S04]  /*7d500*/  STG.E.U16 [R14.64], R10 ;  /* 0x0000000a0e007986 */ /* 0x0041e8000c101504 */
[----:B0-----:R-:W5:Y:S04]  /*7d510*/  LDL.LU.64 R14, [R1+0x1cc0] ;  /* 0x001cc000010e7983 */ /* 0x001f680000300a00 */
[----:B------:R-:W2:Y:S04]  /*7d520*/  LDL.LU R10, [R1+0x1cb8] ;  /* 0x001cb800010a7983 */ /* 0x000ea80000300800 */
[----:B-----5:R0:W-:Y:S04]  /*7d530*/  STG.E.U16 [R14.64], R8 ;  /* 0x000000080e007986 */ /* 0x0201e8000c101504 */
[----:B------:R1:W-:Y:S04]  /*7d540*/  STG.E.U16 [R16.64], R6 ;  /* 0x0000000610007986 */ /* 0x0003e8000c101504 */
[----:B0-----:R-:W4:Y:S04]  /*7d550*/  LDL.LU.64 R14, [R1+0x1cb0] ;  /* 0x001cb000010e7983 */ /* 0x001f280000300a00 */
[----:B------:R-:W5:Y:S04]  /*7d560*/  LDL.LU R8, [R1+0x1ca8] ;  /* 0x001ca80001087983 */ /* 0x000f680000300800 */
[----:B-1----:R-:W2:Y:S04]  /*7d570*/  LDL.LU.64 R16, [R1+0x1ca0] ;  /* 0x001ca00001107983 */ /* 0x002ea80000300a00 */
[----:B------:R-:W2:Y:S04]  /*7d580*/  LDL.LU R6, [R1+0x1c98] ;  /* 0x001c980001067983 */ /* 0x000ea80000300800 */
[----:B--2---:R0:W-:Y:S04]  /*7d590*/  STG.E.U16 [R18.64], R6 ;  /* 0x0000000612007986 */ /* 0x0041e8000c101504 */
[----:B-----5:R1:W-:Y:S04]  /*7d5a0*/  STG.E.U16 [R26.64], R8 ;  /* 0x000000081a007986 */ /* 0x0203e8000c101504 */
[----:B------:R2:W-:Y:S04]  /*7d5b0*/  STG.E.U16 [R28.64], R10 ;  /* 0x0000000a1c007986 */ /* 0x0005e8000c101504 */
[----:B0-----:R-:W5:Y:S04]  /*7d5c0*/  LDL.LU.64 R18, [R1+0x1c90] ;  /* 0x001c900001127983 */ /* 0x001f680000300a00 */
[----:B------:R-:W4:Y:S04]  /*7d5d0*/  LDL.LU R6, [R1+0x1c88] ;  /* 0x001c880001067983 */ /* 0x000f280000300800 */
[----:B-1----:R-:W4:Y:S04]  /*7d5e0*/  LDL.LU.64 R26, [R1+0x1c80] ;  /* 0x001c8000011a7983 */ /* 0x002f280000300a00 */
[----:B------:R-:W5:Y:S04]  /*7d5f0*/  LDL.LU R8, [R1+0x1c78] ;  /* 0x001c780001087983 */ /* 0x000f680000300800 */
[----:B--2---:R-:W2:Y:S04]  /*7d600*/  LDL.LU.64 R28, [R1+0x1c70] ;  /* 0x001c7000011c7983 */ /* 0x004ea80000300a00 */
[----:B------:R-:W5:Y:S04]  /*7d610*/  LDL.LU R10, [R1+0x1c68] ;  /* 0x001c6800010a7983 */ /* 0x000f680000300800 */
[----:B---3--:R0:W-:Y:S04]  /*7d620*/  STG.E.U16 [R2.64], R12 ;  /* 0x0000000c02007986 */ /* 0x0081e8000c101504 */
[----:B0-----:R-:W3:Y:S04]  /*7d630*/  LDL.LU.64 R2, [R1+0x1c60] ;  /* 0x001c600001027983 */ /* 0x001ee80000300a00 */
[----:B------:R-:W3:Y:S04]  /*7d640*/  LDL.LU R12, [R1+0x1c58] ;  /* 0x001c5800010c7983 */ /* 0x000ee80000300800 */
[----:B----4-:R0:W-:Y:S04]  /*7d650*/  STG.E.U16 [R20.64], R26 ;  /* 0x0000001a14007986 */ /* 0x0101e8000c101504 */
[----:B--2---:R1:W-:Y:S04]  /*7d660*/  STG.E.U16 [R22.64], R28 ;  /* 0x0000001c16007986 */ /* 0x0043e8000c101504 */
[----:B0-----:R-:W2:Y:S04]  /*7d670*/  LDL.LU.64 R20, [R1+0x1c50] ;  /* 0x001c500001147983 */ /* 0x001ea80000300a00 */
[----:B------:R-:W4:Y:S04]  /*7d680*/  LDL.LU R26, [R1+0x1c48] ;  /* 0x001c4800011a7983 */ /* 0x000f280000300800 */
[----:B-1----:R-:W5:Y:S04]  /*7d690*/  LDL.LU.64 R22, [R1+0x1c40] ;  /* 0x001c400001167983 */ /* 0x002f680000300a00 */
[----:B------:R-:W2:Y:S04]  /*7d6a0*/  LDL.LU R28, [R1+0x1c38] ;  /* 0x001c3800011c7983 */ /* 0x000ea80000300800 */
[----:B------:R0:W-:Y:S04]  /*7d6b0*/  STG.E.U16 [R24.64], R29 ;  /* 0x0000001d18007986 */ /* 0x0001e8000c101504 */
[----:B0-----:R-:W2:Y:S04]  /*7d6c0*/  LDL.LU.64 R24, [R1+0x1c30] ;  /* 0x001c300001187983 */ /* 0x001ea80000300a00 */
[----:B------:R-:W2:Y:S04]  /*7d6d0*/  LDL.LU R29, [R1+0x1c28] ;  /* 0x001c2800011d7983 */ /* 0x000ea80000300800 */
[----:B--2---:R0:W-:Y:S04]  /*7d6e0*/  STG.E.U16 [R28.64], R27 ;  /* 0x0000001b1c007986 */ /* 0x0041e8000c101504 */
[----:B0-----:R-:W4:Y:S04]  /*7d6f0*/  LDL.LU R27, [R1+0x1c24] ;  /* 0x001c2400011b7983 */ /* 0x001f280000300800 */
[----:B----4-:R0:W-:Y:S04]  /*7d700*/  STG.E.U16 [R26.64], R14 ;  /* 0x0000000e1a007986 */ /* 0x0101e8000c101504 */
[----:B------:R1:W-:Y:S04]  /*7d710*/  STG.E.U16 [R24.64], R16 ;  /* 0x0000001018007986 */ /* 0x0003e8000c101504 */
[----:B-----5:R2:W-:Y:S04]  /*7d720*/  STG.E.U16 [R22.64], R18 ;  /* 0x0000001216007986 */ /* 0x0205e8000c101504 */
[----:B0-----:R-:W4:Y:S04]  /*7d730*/  LDL.LU R14, [R1+0x1c20] ;  /* 0x001c2000010e7983 */ /* 0x001f280000300800 */
[----:B-1----:R-:W5:Y:S04]  /*7d740*/  LDL.LU R16, [R1+0x1c1c] ;  /* 0x001c1c0001107983 */ /* 0x002f680000300800 */
[----:B--2---:R-:W2:Y:S04]  /*7d750*/  LDL.LU R18, [R1+0x1c18] ;  /* 0x001c180001127983 */ /* 0x004ea80000300800 */
[----:B------:R-:W2:Y:S04]  /*7d760*/  LDL.LU R26, [R1+0x310] ;  /* 0x00031000011a7983 */ /* 0x000ea80000300800 */
[----:B------:R0:W-:Y:S04]  /*7d770*/  STG.E.U16 [R20.64], R19 ;  /* 0x0000001314007986 */ /* 0x0001e8000c101504 */
[----:B--2---:R1:W-:Y:S04]  /*7d780*/  STL [R1+0x1be8], R26 ;  /* 0x001be81a01007387 */ /* 0x0043e80000100800 */
[----:B0-----:R-:W2:Y:S04]  /*7d790*/  LDL.LU R19, [R1+0x1c14] ;  /* 0x001c140001137983 */ /* 0x001ea80000300800 */
[----:B-1----:R-:W2:Y:S04]  /*7d7a0*/  LDL.LU R26, [R1+0xad0] ;  /* 0x000ad000011a7983 */ /* 0x002ea80000300800 */
[----:B--2---:R0:W-:Y:S04]  /*7d7b0*/  STL [R1+0x1bec], R26 ;  /* 0x001bec1a01007387 */ /* 0x0041e80000100800 */
[----:B0-----:R-:W2:Y:S04]  /*7d7c0*/  LDL.LU R26, [R1+0xad4] ;  /* 0x000ad400011a7983 */ /* 0x001ea80000300800 */
[----:B------:R-:W-:Y:S04]  /*7d7d0*/  STG.E.U16 [R18.64], R17 ;  /* 0x0000001112007986 */ /* 0x000fe8000c101504 */
        /* <DEDUP_REMOVED lines=11> */
[----:B------:R-:W5:Y:S04]  /*7d890*/  LDL.LU R17, [R1+0x1c10] ;  /* 0x001c100001117983 */ /* 0x000f680000300800 */
[----:B------:R-:W2:Y:S04]  /*7d8a0*/  LDL.LU R18, [R1+0x51c] ;  /* 0x00051c0001127983 */ /* 0x000ea80000300800 */
[----:B------:R-:W2:Y:S04]  /*7d8b0*/  LDL.LU R19, [R1+0xa78] ;  /* 0x000a780001137983 */ /* 0x000ea80000300800 */
[----:B-----5:R0:W-:Y:S04]  /*7d8c0*/  STG.E.U16 [R16.64], R15 ;  /* 0x0000000f10007986 */ /* 0x0201e8000c101504 */
[----:B0-----:R-:W4:Y:S04]  /*7d8d0*/  LDL.LU R15, [R1+0x1c0c] ;  /* 0x001c0c00010f7983 */ /* 0x001f280000300800 */
[----:B------:R-:W5:Y:S04]  /*7d8e0*/  LDL.LU R16, [R1+0x558] ;  /* 0x0005580001107983 */ /* 0x000f680000300800 */
[----:B------:R-:W2:Y:S04]  /*7d8f0*/  LDL.LU R17, [R1+0xa84] ;  /* 0x000a840001117983 */ /* 0x000ea80000300800 */
[----:B----4-:R0:W-:Y:S04]  /*7d900*/  STG.E.U16 [R14.64], R13 ;  /* 0x0000000d0e007986 */ /* 0x0101e8000c101504 */
[----:B0-----:R-:W3:Y:S04]  /*7d910*/  LDL.LU R13, [R1+0x1c08] ;  /* 0x001c0800010d7983 */ /* 0x001ee80000300800 */
[----:B------:R-:W4:Y:S04]  /*7d920*/  LDL.LU R15, [R1+0x534] ;  /* 0x00053400010f7983 */ /* 0x000f280000300800 */
[----:B------:R-:W5:Y:S04]  /*7d930*/  LDL.LU R14, [R1+0xa90] ;  /* 0x000a9000010e7983 */ /* 0x000f680000300800 */
[----:B---3--:R0:W-:Y:S04]  /*7d940*/  STG.E.U16 [R12.64], R11 ;  /* 0x0000000b0c007986 */ /* 0x0081e8000c101504 */
[----:B0-----:R-:W3:Y:S04]  /*7d950*/  LDL.LU R11, [R1+0x1c04] ;  /* 0x001c0400010b7983 */ /* 0x001ee80000300800 */
[----:B------:R-:W2:Y:S04]  /*7d960*/  LDL.LU R12, [R1+0xabc] ;  /* 0x000abc00010c7983 */ /* 0x000ea80000300800 */
[----:B------:R-:W2:Y:S04]  /*7d970*/  LDL.LU R13, [R1+0x554] ;  /* 0x00055400010d7983 */ /* 0x000ea80000300800 */
        /* <DEDUP_REMOVED lines=9> */
[----:B------:R1:W-:Y:S04]  /*7da10*/  STG.E.U16 [R2.64], R5 ;  /* 0x0000000502007986 */ /* 0x0003e8000c101504 */
[----:B0-----:R-:W3:Y:S04]  /*7da20*/  LDL.LU R4, [R1+0x1bf8] ;  /* 0x001bf80001047983 */ /* 0x001ee80000300800 */
[----:B------:R-:W2:Y:S04]  /*7da30*/  LDL.LU R6, [R1+0x540] ;  /* 0x0005400001067983 */ /* 0x000ea80000300800 */
[----:B------:R-:W2:Y:S04]  /*7da40*/  LDL.LU R7, [R1+0x544] ;  /* 0x0005440001077983 */ /* 0x000ea80000300800 */
[----:B-1----:R-:W3:Y:S04]  /*7da50*/  LDL.LU R5, [R1+0x1bf4] ;  /* 0x001bf40001057983 */ /* 0x002ee80000300800 */
[----:B------:R-:W2:Y:S04]  /*7da60*/  LDL.LU R2, [R1+0xac8] ;  /* 0x000ac80001027983 */ /* 0x000ea80000300800 */
[----:B------:R-:W2:Y:S04]  /*7da70*/  LDL.LU R3, [R1+0xac4] ;  /* 0x000ac40001037983 */ /* 0x000ea80000300800 */
[----:B---3--:R0:W-:Y:S04]  /*7da80*/  STG.E.U16 [R4.64], R0 ;  /* 0x0000000004007986 */ /* 0x0081e8000c101504 */
[----:B0-----:R-:W3:Y:S04]  /*7da90*/  LDL.LU R4, [R1+0x538] ;  /* 0x0005380001047983 */ /* 0x001ee80000300800 */
[----:B------:R-:W5:Y:S04]  /*7daa0*/  LDL.LU R5, [R1+0x53c] ;  /* 0x00053c0001057983 */ /* 0x000f680000300800 */
[----:B------:R-:W5:Y:S01]  /*7dab0*/  LDL.LU R0, [R1+0xacc] ;  /* 0x000acc0001007983 */ /* 0x000f620000300800 */
[----:B--2---:R-:W-:Y:S01]  /*7dac0*/  FFMA R10, R11, 0.69314718246459960938, R10 ;  /* 0x3f3172180b0a7823 */ /* 0x004fe2000000000a */
[----:B----4-:R-:W-:Y:S01]  /*7dad0*/  FSEL R15, R15, -INF , P5 ;  /* 0xff8000000f0f7808 */ /* 0x010fe20002800000 */
[----:B------:R-:W-:-:S02]  /*7dae0*/  FFMA R8, R8, 0.69314718246459960938, R2 ;  /* 0x3f31721808087823 */ /* 0x000fc40000000002 */
[----:B------:R-:W-:Y:S01]  /*7daf0*/  FFMA R9, R9, 0.69314718246459960938, R3 ;  /* 0x3f31721809097823 */ /* 0x000fe20000000003 */
[----:B------:R-:W-:Y:S01]  /*7db00*/  BAR.SYNC.DEFER_BLOCKING 0x0 ;  /* 0x0000000000007b1d */ /* 0x000fe20000010000 */
[----:B---3--:R-:W-:-:S05]  /*7db10*/  FFMA R4, R4, 0.69314718246459960938, R26 ;  /* 0x3f31721804047823 */ /* 0x008fca000000001a */
[----:B------:R-:W5:Y:S02]  /*7db20*/  LDL.LU R26, [R1+0x1bf0] ;  /* 0x001bf000011a7983 */ /* 0x000f640000300800 */
[----:B-----5:R-:W-:Y:S02]  /*7db30*/  FFMA R5, R5, 0.69314718246459960938, R26 ;  /* 0x3f31721805057823 */ /* 0x020fe4000000001a */
[----:B------:R-:W2:Y:S01]  /*7db40*/  LDL.LU R26, [R1+0x1bec] ;  /* 0x001bec00011a7983 */ /* 0x000ea20000300800 */
[----:B------:R-:W-:Y:S02]  /*7db50*/  FFMA R11, R13, 0.69314718246459960938, R12 ;  /* 0x3f3172180d0b7823 */ /* 0x000fe4000000000c */
[----:B--2---:R-:W-:Y:S02]  /*7db60*/  FFMA R6, R6, 0.69314718246459960938, R26 ;  /* 0x3f31721806067823 */ /* 0x004fe4000000001a */
[----:B------:R-:W2:Y:S01]  /*7db70*/  LDL.LU R26, [R1+0x1be8] ;  /* 0x001be800011a7983 */ /* 0x000ea20000300800 */
[----:B------:R-:W-:Y:S01]  /*7db80*/  FFMA R12, R16, 0.69314718246459960938, R14 ;  /* 0x3f317218100c7823 */ /* 0x000fe2000000000e */
[----:B------:R-:W-:Y:S01]  /*7db90*/  FSEL R16, R20, -INF , P6 ;  /* 0xff80000014107808 */ /* 0x000fe20003000000 */
[----:B------:R-:W-:Y:S01]  /*7dba0*/  FFMA R13, R18, 0.69314718246459960938, R17 ;  /* 0x3f317218120d7823 */ /* 0x000fe20000000011 */
[----:B------:R-:W-:-:S02]  /*7dbb0*/  FSEL R17, R22, -INF , P4 ;  /* 0xff80000016117808 */ /* 0x000fc40002000000 */
[----:B------:R-:W-:Y:S01]  /*7dbc0*/  FSEL R18, R23, -INF , P3 ;  /* 0xff80000017127808 */ /* 0x000fe20001800000 */
[----:B------:R-:W-:Y:S02]  /*7dbd0*/  FFMA R7, R7, 0.69314718246459960938, R0 ;  /* 0x3f31721807077823 */ /* 0x000fe40000000000 */
[----:B------:R-:W-:Y:S02]  /*7dbe0*/  FFMA R15, R15, 0.69314718246459960938, R21 ;  /* 0x3f3172180f0f7823 */ /* 0x000fe40000000015 */
[----:B------:R-:W-:Y:S02]  /*7dbf0*/  FFMA R16, R16, 0.69314718246459960938, R25 ;  /* 0x3f31721810107823 */ /* 0x000fe40000000019 */
[----:B------:R-:W-:Y:S02]  /*7dc00*/  FFMA R17, R17, 0.69314718246459960938, R27 ;  /* 0x3f31721811117823 */ /* 0x000fe4000000001b */
[----:B------:R-:W-:Y:S02]  /*7dc10*/  FFMA R18, R18, 0.69314718246459960938, R28 ;  /* 0x3f31721812127823 */ /* 0x000fe4000000001c */
[----:B--2---:R-:W-:-:S02]  /*7dc20*/  FFMA R14, R26, 0.69314718246459960938, R19 ;  /* 0x3f3172181a0e7823 */ /* 0x004fc40000000013 */
[----:B------:R-:W0:Y:S01]  /*7dc30*/  S2R R26, SR_TID.X ;  /* 0x00000000001a7919 */ /* 0x000e220000002100 */
[----:B------:R-:W-:-:S05]  /*7dc40*/  FSEL R19, R24, -INF , P1 ;  /* 0xff80000018137808 */ /* 0x000fca0000800000 */
[----:B------:R-:W-:Y:S01]  /*7dc50*/  FFMA R19, R19, 0.69314718246459960938, R29 ;  /* 0x3f31721813137823 */ /* 0x000fe2000000001d */
[----:B0-----:R-:W-:-:S04]  /*7dc60*/  SHF.L.U32 R26, R26, 0x2, RZ ;  /* 0x000000021a1a7819 */ /* 0x001fc800000006ff */
[----:B------:R-:W-:-:S05]  /*7dc70*/  LOP3.LUT R0, R26, 0x70, RZ, 0xc0, !PT ;  /* 0x000000701a007812 */ /* 0x000fca00078ec0ff */
[----:B------:R0:W-:Y:S04]  /*7dc80*/  STS.128 [R0], R4 ;  /* 0x0000000400007388 */ /* 0x0001e80000000c00 */
[----:B------:R0:W-:Y:S04]  /*7dc90*/  STS.128 [R0+0x80], R8 ;  /* 0x0000800800007388 */ /* 0x0001e80000000c00 */
[----:B------:R0:W-:Y:S04]  /*7dca0*/  STS.128 [R0+0x100], R12 ;  /* 0x0001000c00007388 */ /* 0x0001e80000000c00 */
[----:B------:R0:W-:Y:S04]  /*7dcb0*/  STS.128 [R0+0x180], R16 ;  /* 0x0001801000007388 */ /* 0x0001e80000000c00 */
[----:B------:R-:W-:Y:S06]  /*7dcc0*/  BAR.SYNC.DEFER_BLOCKING 0x0 ;  /* 0x0000000000007b1d */ /* 0x000fec0000010000 */
[----:B------:R-:W-:Y:S05]  /*7dcd0*/  @P0 EXIT ;  /* 0x000000000000094d */ /* 0x000fea0003800000 */
[----:B0-----:R-:W2:Y:S04]  /*7dce0*/  LDL.LU R27, [R1+0x1f8] ;  /* 0x0001f800011b7983 */ /* 0x001ea80000300800 */
[----:B------:R-:W0:Y:S04]  /*7dcf0*/  S2R R29, SR_TID.X ;  /* 0x00000000001d7919 */ /* 0x000e280000002100 */
[----:B------:R-:W1:Y:S01]  /*7dd00*/  S2R R28, SR_CTAID.Y ;  /* 0x00000000001c7919 */ /* 0x000e620000002600 */
[----:B0-----:R-:W-:-:S03]  /*7dd10*/  LOP3.LUT R26, R29, 0x7f, RZ, 0xc0, !PT ;  /* 0x0000007f1d1a7812 */ /* 0x001fc600078ec0ff */
[----:B------:R-:W0:Y:S01]  /*7dd20*/  S2R R29, SR_CTAID.X ;  /* 0x00000000001d7919 */ /* 0x000e220000002500 */
[----:B-1----:R-:W-:-:S05]  /*7dd30*/  IMAD R0, R28, c[0x0][0x1cc], RZ ;  /* 0x000073001c007a24 */ /* 0x002fca00078e02ff */
[C---:B------:R-:W-:Y:S01]  /*7dd40*/  SHF.L.U32 R2, R0.reuse, 0x2, RZ ;  /* 0x0000000200027819 */ /* 0x040fe200000006ff */
[----:B------:R-:W-:-:S04]  /*7dd50*/  IMAD.HI R0, R0, 0x4, RZ ;  /* 0x0000000400007827 */ /* 0x000fc800078e02ff */
[----:B0-----:R-:W-:-:S05]  /*7dd60*/  IMAD R29, R29, 0x80, R26 ;  /* 0x000000801d1d7824 */ /* 0x001fca00078e021a */
[C---:B------:R-:W-:Y:S01]  /*7dd70*/  SHF.L.U32 R3, R29.reuse, 0x2, RZ ;  /* 0x000000021d037819 */ /* 0x040fe200000006ff */
[----:B------:R-:W-:-:S03]  /*7dd80*/  IMAD.HI R5, R29, 0x4, RZ ;  /* 0x000000041d057827 */ /* 0x000fc600078e02ff */
[----:B------:R-:W-:-:S04]  /*7dd90*/  IADD3 R2, P0, P1, R3, c[0x0][0x180], R2 ;  /* 0x0000600003027a10 */ /* 0x000fc8000791e002 */
[----:B------:R-:W-:Y:S01]  /*7dda0*/  IADD3.X R3, R5, c[0x0][0x184], R0, P0, P1 ;  /* 0x0000610005037a10 */ /* 0x000fe200007e2400 */
[----:B--2---:R-:W0:Y:S04]  /*7ddb0*/  LDS R7, [R27] ;  /* 0x000000001b077984 */ /* 0x004e280000000800 */
[----:B0-----:R-:W-:Y:S01]  /*7ddc0*/  STG.E [R2.64], R7 ;  /* 0x0000000702007986 */ /* 0x001fe2000c101904 */
[----:B------:R-:W-:Y:S05]  /*7ddd0*/  EXIT ;  /* 0x000000000000794d */ /* 0x000fea0003800000 */
.L_x_2:
[----:B------:R-:W-:-:S00]  /*7dde0*/  BRA `(.L_x_2) ;  /* 0xfffffff000007947 */ /* 0x000fc0000383ffff */
[----:B------:R-:W-:-:S00]  /*7ddf0*/  NOP ;  /* 0x0000000000007918 */ /* 0x000fc00000000000 */
        /* <DEDUP_REMOVED lines=8> */
.L_x_3:


//--------------------- .nv.global.init           --------------------------
	.section	.nv.global.init,"aw",@progbits
.nv.global.init:
	.type		_$_str,@object
	.size		_$_str,(.L_0 - _$_str)
_$_str:
        /*0000*/ 	.byte	0x5f, 0x5f, 0x43, 0x55, 0x44, 0x41, 0x5f, 0x46, 0x54, 0x5a, 0x00
.L_0:


//--------------------- .nv.shared.attn_fwd       --------------------------
	.section	.nv.shared.attn_fwd,"aw",@nobits
	.sectionflags	@""
	.align	16
